	.headerflags	@"EF_CUDA_TEXMODE_UNIFIED EF_CUDA_64BIT_ADDRESS EF_CUDA_SM86 EF_CUDA_VIRTUAL_SM(EF_CUDA_SM86)"
	.elftype	@"ET_EXEC"


//--------------------- .nv.info                  --------------------------
	.section	.nv.info,"",@"SHT_CUDA_INFO"
	.align	4


	//----- nvinfo : EIATTR_REGCOUNT
	.align		4
        /*0000*/ 	.byte	0x04, 0x2f
        /*0002*/ 	.short	(.L_2 - .L_1)
	.align		4
.L_1:
        /*0004*/ 	.word	index@(triton_red_fused__to_copy_add_amax_amin_clamp_mul_native_layer_norm_reciprocal_10)
        /*0008*/ 	.word	0x000000f2


	//----- nvinfo : EIATTR_MIN_STACK_SIZE
	.align		4
.L_2:
        /*000c*/ 	.byte	0x04, 0x12
        /*000e*/ 	.short	(.L_4 - .L_3)
	.align		4
.L_3:
        /*0010*/ 	.word	index@(triton_red_fused__to_copy_add_amax_amin_clamp_mul_native_layer_norm_reciprocal_10)
        /*0014*/ 	.word	0x00000000


	//----- nvinfo : EIATTR_FRAME_SIZE
	.align		4
.L_4:
        /*0018*/ 	.byte	0x04, 0x11
        /*001a*/ 	.short	(.L_6 - .L_5)
	.align		4
.L_5:
        /*001c*/ 	.word	index@(triton_red_fused__to_copy_add_amax_amin_clamp_mul_native_layer_norm_reciprocal_10)
        /*0020*/ 	.word	0x00000000


	//----- nvinfo : EIATTR_MIN_STACK_SIZE
	.align		4
.L_6:
        /*0024*/ 	.byte	0x04, 0x12
        /*0026*/ 	.short	(.L_8 - .L_7)
	.align		4
.L_7:
        /*0028*/ 	.word	index@(triton_red_fused__to_copy_add_amax_amin_clamp_mul_native_layer_norm_reciprocal_10)
        /*002c*/ 	.word	0x00000000
.L_8:


//--------------------- .nv.info.triton_red_fused__to_copy_add_amax_amin_clamp_mul_native_layer_norm_reciprocal_10 --------------------------
	.section	.nv.info.triton_red_fused__to_copy_add_amax_amin_clamp_mul_native_layer_norm_reciprocal_10,"",@"SHT_CUDA_INFO"
	.sectionflags	@""
	.align	4


	//----- nvinfo : EIATTR_CUDA_API_VERSION
	.align		4
        /*0000*/ 	.byte	0x04, 0x37
        /*0002*/ 	.short	(.L_10 - .L_9)
.L_9:
        /*0004*/ 	.word	0x0000007c


	//----- nvinfo : EIATTR_SW2861232_WAR
	.align		4
.L_10:
        /*0008*/ 	.byte	0x01, 0x35
	.zero		2


	//----- nvinfo : EIATTR_PARAM_CBANK
	.align		4
        /*000c*/ 	.byte	0x04, 0x0a
        /*000e*/ 	.short	(.L_12 - .L_11)
	.align		4
.L_11:
        /*0010*/ 	.word	index@(.nv.constant0.triton_red_fused__to_copy_add_amax_amin_clamp_mul_native_layer_norm_reciprocal_10)
        /*0014*/ 	.short	0x0160
        /*0016*/ 	.short	0x0078


	//----- nvinfo : EIATTR_CBANK_PARAM_SIZE
	.align		4
.L_12:
        /*0018*/ 	.byte	0x03, 0x19
        /*001a*/ 	.short	0x0078


	//----- nvinfo : EIATTR_KPARAM_INFO
	.align		4
        /*001c*/ 	.byte	0x04, 0x17
        /*001e*/ 	.short	(.L_14 - .L_13)
.L_13:
        /*0020*/ 	.word	0x00000000
        /*0024*/ 	.short	0x000f
        /*0026*/ 	.short	0x0070
        /*0028*/ 	.byte	0x00, 0xf4, 0x21, 0x00


	//----- nvinfo : EIATTR_KPARAM_INFO
	.align		4
.L_14:
        /*002c*/ 	.byte	0x04, 0x17
        /*002e*/ 	.short	(.L_16 - .L_15)
.L_15:
        /*0030*/ 	.word	0x00000000
        /*0034*/ 	.short	0x000e
        /*0036*/ 	.short	0x006c
        /*0038*/ 	.byte	0x00, 0xf0, 0x11, 0x00


	//----- nvinfo : EIATTR_KPARAM_INFO
	.align		4
.L_16:
        /*003c*/ 	.byte	0x04, 0x17
        /*003e*/ 	.short	(.L_18 - .L_17)
.L_17:
        /*0040*/ 	.word	0x00000000
        /*0044*/ 	.short	0x000d
        /*0046*/ 	.short	0x0068
        /*0048*/ 	.byte	0x00, 0xf0, 0x11, 0x00


	//----- nvinfo : EIATTR_KPARAM_INFO
	.align		4
.L_18:
        /*004c*/ 	.byte	0x04, 0x17
        /*004e*/ 	.short	(.L_20 - .L_19)
.L_19:
        /*0050*/ 	.word	0x00000000
        /*0054*/ 	.short	0x000c
        /*0056*/ 	.short	0x0060
        /*0058*/ 	.byte	0x00, 0xf4, 0x21, 0x00


	//----- nvinfo : EIATTR_KPARAM_INFO
	.align		4
.L_20:
        /*005c*/ 	.byte	0x04, 0x17
        /*005e*/ 	.short	(.L_22 - .L_21)
.L_21:
        /*0060*/ 	.word	0x00000000
        /*0064*/ 	.short	0x000b
        /*0066*/ 	.short	0x0058
        /*0068*/ 	.byte	0x00, 0xf4, 0x21, 0x00


	//----- nvinfo : EIATTR_KPARAM_INFO
	.align		4
.L_22:
        /*006c*/ 	.byte	0x04, 0x17
        /*006e*/ 	.short	(.L_24 - .L_23)
.L_23:
        /*0070*/ 	.word	0x00000000
        /*0074*/ 	.short	0x000a
        /*0076*/ 	.short	0x0050
        /*0078*/ 	.byte	0x00, 0xf4, 0x21, 0x00


	//----- nvinfo : EIATTR_KPARAM_INFO
	.align		4
.L_24:
        /*007c*/ 	.byte	0x04, 0x17
        /*007e*/ 	.short	(.L_26 - .L_25)
.L_25:
        /*0080*/ 	.word	0x00000000
        /*0084*/ 	.short	0x0009
        /*0086*/ 	.short	0x0048
        /*0088*/ 	.byte	0x00, 0xf4, 0x21, 0x00


	//----- nvinfo : EIATTR_KPARAM_INFO
	.align		4
.L_26:
        /*008c*/ 	.byte	0x04, 0x17
        /*008e*/ 	.short	(.L_28 - .L_27)
.L_27:
        /*0090*/ 	.word	0x00000000
        /*0094*/ 	.short	0x0008
        /*0096*/ 	.short	0x0040
        /*0098*/ 	.byte	0x00, 0xf4, 0x21, 0x00


	//----- nvinfo : EIATTR_KPARAM_INFO
	.align		4
.L_28:
        /*009c*/ 	.byte	0x04, 0x17
        /*009e*/ 	.short	(.L_30 - .L_29)
.L_29:
        /*00a0*/ 	.word	0x00000000
        /*00a4*/ 	.short	0x0007
        /*00a6*/ 	.short	0x0038
        /*00a8*/ 	.byte	0x00, 0xf4, 0x21, 0x00


	//----- nvinfo : EIATTR_KPARAM_INFO
	.align		4
.L_30:
        /*00ac*/ 	.byte	0x04, 0x17
        /*00ae*/ 	.short	(.L_32 - .L_31)
.L_31:
        /*00b0*/ 	.word	0x00000000
        /*00b4*/ 	.short	0x0006
        /*00b6*/ 	.short	0x0030
        /*00b8*/ 	.byte	0x00, 0xf4, 0x21, 0x00


	//----- nvinfo : EIATTR_KPARAM_INFO
	.align		4
.L_32:
        /*00bc*/ 	.byte	0x04, 0x17
        /*00be*/ 	.short	(.L_34 - .L_33)
.L_33:
        /*00c0*/ 	.word	0x00000000
        /*00c4*/ 	.short	0x0005
        /*00c6*/ 	.short	0x0028
        /*00c8*/ 	.byte	0x00, 0xf4, 0x21, 0x00


	//----- nvinfo : EIATTR_KPARAM_INFO
	.align		4
.L_34:
        /*00cc*/ 	.byte	0x04, 0x17
        /*00ce*/ 	.short	(.L_36 - .L_35)
.L_35:
        /*00d0*/ 	.word	0x00000000
        /*00d4*/ 	.short	0x0004
        /*00d6*/ 	.short	0x0020
        /*00d8*/ 	.byte	0x00, 0xf4, 0x21, 0x00


	//----- nvinfo : EIATTR_KPARAM_INFO
	.align		4
.L_36:
        /*00dc*/ 	.byte	0x04, 0x17
        /*00de*/ 	.short	(.L_38 - .L_37)
.L_37:
        /*00e0*/ 	.word	0x00000000
        /*00e4*/ 	.short	0x0003
        /*00e6*/ 	.short	0x0018
        /*00e8*/ 	.byte	0x00, 0xf4, 0x21, 0x00


	//----- nvinfo : EIATTR_KPARAM_INFO
	.align		4
.L_38:
        /*00ec*/ 	.byte	0x04, 0x17
        /*00ee*/ 	.short	(.L_40 - .L_39)
.L_39:
        /*00f0*/ 	.word	0x00000000
        /*00f4*/ 	.short	0x0002
        /*00f6*/ 	.short	0x0010
        /*00f8*/ 	.byte	0x00, 0xf4, 0x21, 0x00


	//----- nvinfo : EIATTR_KPARAM_INFO
	.align		4
.L_40:
        /*00fc*/ 	.byte	0x04, 0x17
        /*00fe*/ 	.short	(.L_42 - .L_41)
.L_41:
        /*0100*/ 	.word	0x00000000
        /*0104*/ 	.short	0x0001
        /*0106*/ 	.short	0x0008
        /*0108*/ 	.byte	0x00, 0xf4, 0x21, 0x00


	//----- nvinfo : EIATTR_KPARAM_INFO
	.align		4
.L_42:
        /*010c*/ 	.byte	0x04, 0x17
        /*010e*/ 	.short	(.L_44 - .L_43)
.L_43:
        /*0110*/ 	.word	0x00000000
        /*0114*/ 	.short	0x0000
        /*0116*/ 	.short	0x0000
        /*0118*/ 	.byte	0x00, 0xf4, 0x21, 0x00


	//----- nvinfo : EIATTR_MAXREG_COUNT
	.align		4
.L_44:
        /*011c*/ 	.byte	0x03, 0x1b
        /*011e*/ 	.short	0x00ff


	//----- nvinfo : EIATTR_COOP_GROUP_MASK_REGIDS
	.align		4
        /*0120*/ 	.byte	0x04, 0x29
        /*0122*/ 	.short	(.L_46 - .L_45)


	//   ....[0]....
.L_45:
        /*0124*/ 	.word	0xffffffff


	//   ....[1]....
        /*0128*/ 	.word	0xffffffff


	//   ....[2]....
        /*012c*/ 	.word	0xffffffff


	//   ....[3]....
        /*0130*/ 	.word	0xffffffff


	//   ....[4]....
        /*0134*/ 	.word	0xffffffff


	//   ....[5]....
        /*0138*/ 	.word	0xffffffff


	//   ....[6]....
        /*013c*/ 	.word	0xffffffff


	//   ....[7]....
        /*0140*/ 	.word	0xffffffff


	//   ....[8]....
        /*0144*/ 	.word	0xffffffff


	//   ....[9]....
        /*0148*/ 	.word	0xffffffff


	//   ....[10]....
        /*014c*/ 	.word	0xffffffff


	//   ....[11]....
        /*0150*/ 	.word	0xffffffff


	//   ....[12]....
        /*0154*/ 	.word	0xffffffff


	//   ....[13]....
        /*0158*/ 	.word	0xffffffff


	//   ....[14]....
        /*015c*/ 	.word	0xffffffff


	//   ....[15]....
        /*0160*/ 	.word	0xffffffff


	//   ....[16]....
        /*0164*/ 	.word	0xffffffff


	//   ....[17]....
        /*0168*/ 	.word	0xffffffff


	//   ....[18]....
        /*016c*/ 	.word	0xffffffff


	//   ....[19]....
        /*0170*/ 	.word	0xffffffff


	//   ....[20]....
        /*0174*/ 	.word	0xffffffff


	//   ....[21]....
        /*0178*/ 	.word	0xffffffff


	//   ....[22]....
        /*017c*/ 	.word	0xffffffff


	//   ....[23]....
        /*0180*/ 	.word	0xffffffff


	//   ....[24]....
        /*0184*/ 	.word	0xffffffff


	//   ....[25]....
        /*0188*/ 	.word	0xffffffff


	//   ....[26]....
        /*018c*/ 	.word	0xffffffff


	//   ....[27]....
        /*0190*/ 	.word	0xffffffff


	//   ....[28]....
        /*0194*/ 	.word	0xffffffff


	//   ....[29]....
        /*0198*/ 	.word	0xffffffff


	//   ....[30]....
        /*019c*/ 	.word	0xffffffff


	//   ....[31]....
        /*01a0*/ 	.word	0xffffffff


	//   ....[32]....
        /*01a4*/ 	.word	0xffffffff


	//   ....[33]....
        /*01a8*/ 	.word	0xffffffff


	//   ....[34]....
        /*01ac*/ 	.word	0xffffffff


	//   ....[35]....
        /*01b0*/ 	.word	0xffffffff


	//   ....[36]....
        /*01b4*/ 	.word	0xffffffff


	//   ....[37]....
        /*01b8*/ 	.word	0xffffffff


	//   ....[38]....
        /*01bc*/ 	.word	0xffffffff


	//   ....[39]....
        /*01c0*/ 	.word	0xffffffff


	//   ....[40]....
        /*01c4*/ 	.word	0xffffffff


	//   ....[41]....
        /*01c8*/ 	.word	0xffffffff


	//   ....[42]....
        /*01cc*/ 	.word	0xffffffff


	//   ....[43]....
        /*01d0*/ 	.word	0xffffffff


	//   ....[44]....
        /*01d4*/ 	.word	0xffffffff


	//   ....[45]....
        /*01d8*/ 	.word	0xffffffff


	//   ....[46]....
        /*01dc*/ 	.word	0xffffffff


	//   ....[47]....
        /*01e0*/ 	.word	0xffffffff


	//   ....[48]....
        /*01e4*/ 	.word	0xffffffff


	//   ....[49]....
        /*01e8*/ 	.word	0xffffffff


	//   ....[50]....
        /*01ec*/ 	.word	0xffffffff


	//   ....[51]....
        /*01f0*/ 	.word	0xffffffff


	//   ....[52]....
        /*01f4*/ 	.word	0xffffffff


	//   ....[53]....
        /*01f8*/ 	.word	0xffffffff


	//   ....[54]....
        /*01fc*/ 	.word	0xffffffff


	//   ....[55]....
        /*0200*/ 	.word	0xffffffff


	//   ....[56]....
        /*0204*/ 	.word	0xffffffff


	//   ....[57]....
        /*0208*/ 	.word	0xffffffff


	//   ....[58]....
        /*020c*/ 	.word	0xffffffff


	//   ....[59]....
        /*0210*/ 	.word	0xffffffff


	//   ....[60]....
        /*0214*/ 	.word	0xffffffff


	//   ....[61]....
        /*0218*/ 	.word	0xffffffff


	//   ....[62]....
        /*021c*/ 	.word	0xffffffff


	//   ....[63]....
        /*0220*/ 	.word	0xffffffff


	//   ....[64]....
        /*0224*/ 	.word	0xffffffff


	//   ....[65]....
        /*0228*/ 	.word	0xffffffff


	//   ....[66]....
        /*022c*/ 	.word	0xffffffff


	//   ....[67]....
        /*0230*/ 	.word	0xffffffff


	//   ....[68]....
        /*0234*/ 	.word	0xffffffff


	//   ....[69]....
        /*0238*/ 	.word	0xffffffff


	//   ....[70]....
        /*023c*/ 	.word	0xffffffff


	//   ....[71]....
        /*0240*/ 	.word	0xffffffff


	//   ....[72]....
        /*0244*/ 	.word	0xffffffff


	//   ....[73]....
        /*0248*/ 	.word	0xffffffff


	//   ....[74]....
        /*024c*/ 	.word	0xffffffff


	//   ....[75]....
        /*0250*/ 	.word	0xffffffff


	//   ....[76]....
        /*0254*/ 	.word	0xffffffff


	//   ....[77]....
        /*0258*/ 	.word	0xffffffff


	//   ....[78]....
        /*025c*/ 	.word	0xffffffff


	//   ....[79]....
        /*0260*/ 	.word	0xffffffff


	//   ....[80]....
        /*0264*/ 	.word	0xffffffff


	//   ....[81]....
        /*0268*/ 	.word	0xffffffff


	//   ....[82]....
        /*026c*/ 	.word	0xffffffff


	//   ....[83]....
        /*0270*/ 	.word	0xffffffff


	//   ....[84]....
        /*0274*/ 	.word	0xffffffff


	//   ....[85]....
        /*0278*/ 	.word	0xffffffff


	//   ....[86]....
        /*027c*/ 	.word	0xffffffff


	//   ....[87]....
        /*0280*/ 	.word	0xffffffff


	//   ....[88]....
        /*0284*/ 	.word	0xffffffff


	//   ....[89]....
        /*0288*/ 	.word	0xffffffff


	//----- nvinfo : EIATTR_COOP_GROUP_INSTR_OFFSETS
	.align		4
.L_46:
        /*028c*/ 	.byte	0x04, 0x28
        /*028e*/ 	.short	(.L_48 - .L_47)


	//   ....[0]....
.L_47:
        /*0290*/ 	.word	0x000072e0


	//   ....[1]....
        /*0294*/ 	.word	0x00007460


	//   ....[2]....
        /*0298*/ 	.word	0x000074d0


	//   ....[3]....
        /*029c*/ 	.word	0x00007520


	//   ....[4]....
        /*02a0*/ 	.word	0x00007570


	//   ....[5]....
        /*02a4*/ 	.word	0x000075b0


	//   ....[6]....
        /*02a8*/ 	.word	0x000075f0


	//   ....[7]....
        /*02ac*/ 	.word	0x00007630


	//   ....[8]....
        /*02b0*/ 	.word	0x000077b0


	//   ....[9]....
        /*02b4*/ 	.word	0x000078e0


	//   ....[10]....
        /*02b8*/ 	.word	0x00007920


	//   ....[11]....
        /*02bc*/ 	.word	0x00007960


	//   ....[12]....
        /*02c0*/ 	.word	0x000079a0


	//   ....[13]....
        /*02c4*/ 	.word	0x000079e0


	//   ....[14]....
        /*02c8*/ 	.word	0x00007a20


	//   ....[15]....
        /*02cc*/ 	.word	0x00007ae0


	//   ....[16]....
        /*02d0*/ 	.word	0x00007bd0


	//   ....[17]....
        /*02d4*/ 	.word	0x00007c10


	//   ....[18]....
        /*02d8*/ 	.word	0x00007c80


	//   ....[19]....
        /*02dc*/ 	.word	0x00007cd0


	//   ....[20]....
        /*02e0*/ 	.word	0x00007d10


	//   ....[21]....
        /*02e4*/ 	.word	0x00007da0


	//   ....[22]....
        /*02e8*/ 	.word	0x00007de0


	//   ....[23]....
        /*02ec*/ 	.word	0x00007e90


	//   ....[24]....
        /*02f0*/ 	.word	0x00008020


	//   ....[25]....
        /*02f4*/ 	.word	0x00008070


	//   ....[26]....
        /*02f8*/ 	.word	0x00008110


	//   ....[27]....
        /*02fc*/ 	.word	0x00008150


	//   ....[28]....
        /*0300*/ 	.word	0x000081b0


	//   ....[29]....
        /*0304*/ 	.word	0x00008230


	//   ....[30]....
        /*0308*/ 	.word	0x00008270


	//   ....[31]....
        /*030c*/ 	.word	0x000082b0


	//   ....[32]....
        /*0310*/ 	.word	0x00008360


	//   ....[33]....
        /*0314*/ 	.word	0x00008460


	//   ....[34]....
        /*0318*/ 	.word	0x000084a0


	//   ....[35]....
        /*031c*/ 	.word	0x000084e0


	//   ....[36]....
        /*0320*/ 	.word	0x00008520


	//   ....[37]....
        /*0324*/ 	.word	0x00008560


	//   ....[38]....
        /*0328*/ 	.word	0x000085a0


	//   ....[39]....
        /*032c*/ 	.word	0x000085e0


	//   ....[40]....
        /*0330*/ 	.word	0x00008ba0


	//   ....[41]....
        /*0334*/ 	.word	0x00008bf0


	//   ....[42]....
        /*0338*/ 	.word	0x00008c90


	//   ....[43]....
        /*033c*/ 	.word	0x00008cd0


	//   ....[44]....
        /*0340*/ 	.word	0x00008df0


	//   ....[45]....
        /*0344*/ 	.word	0x00008e10


	//   ....[46]....
        /*0348*/ 	.word	0x0000b4c0


	//   ....[47]....
        /*034c*/ 	.word	0x0000b630


	//   ....[48]....
        /*0350*/ 	.word	0x0000b760


	//   ....[49]....
        /*0354*/ 	.word	0x0000b7e0


	//   ....[50]....
        /*0358*/ 	.word	0x0000b880


	//   ....[51]....
        /*035c*/ 	.word	0x0000b920


	//   ....[52]....
        /*0360*/ 	.word	0x0000b990


	//   ....[53]....
        /*0364*/ 	.word	0x0000ba00


	//   ....[54]....
        /*0368*/ 	.word	0x0000ba40


	//   ....[55]....
        /*036c*/ 	.word	0x0000ba80


	//   ....[56]....
        /*0370*/ 	.word	0x0000bac0


	//   ....[57]....
        /*0374*/ 	.word	0x0000bb00


	//   ....[58]....
        /*0378*/ 	.word	0x0000bb40


	//   ....[59]....
        /*037c*/ 	.word	0x0000bb80


	//   ....[60]....
        /*0380*/ 	.word	0x0000bbc0


	//   ....[61]....
        /*0384*/ 	.word	0x0000bc00


	//   ....[62]....
        /*0388*/ 	.word	0x0000bc30


	//   ....[63]....
        /*038c*/ 	.word	0x0000bc70


	//   ....[64]....
        /*0390*/ 	.word	0x0000bc90


	//   ....[65]....
        /*0394*/ 	.word	0x0000bcd0


	//   ....[66]....
        /*0398*/ 	.word	0x0000bde0


	//   ....[67]....
        /*039c*/ 	.word	0x0000be60


	//   ....[68]....
        /*03a0*/ 	.word	0x0000c060


	//   ....[69]....
        /*03a4*/ 	.word	0x0000c1d0


	//   ....[70]....
        /*03a8*/ 	.word	0x0000c300


	//   ....[71]....
        /*03ac*/ 	.word	0x0000c380


	//   ....[72]....
        /*03b0*/ 	.word	0x0000c420


	//   ....[73]....
        /*03b4*/ 	.word	0x0000c4c0


	//   ....[74]....
        /*03b8*/ 	.word	0x0000c530


	//   ....[75]....
        /*03bc*/ 	.word	0x0000c570


	//   ....[76]....
        /*03c0*/ 	.word	0x0000c5b0


	//   ....[77]....
        /*03c4*/ 	.word	0x0000c5f0


	//   ....[78]....
        /*03c8*/ 	.word	0x0000c630


	//   ....[79]....
        /*03cc*/ 	.word	0x0000c670


	//   ....[80]....
        /*03d0*/ 	.word	0x0000c6b0


	//   ....[81]....
        /*03d4*/ 	.word	0x0000c6f0


	//   ....[82]....
        /*03d8*/ 	.word	0x0000c730


	//   ....[83]....
        /*03dc*/ 	.word	0x0000c770


	//   ....[84]....
        /*03e0*/ 	.word	0x0000c7b0


	//   ....[85]....
        /*03e4*/ 	.word	0x0000c800


	//   ....[86]....
        /*03e8*/ 	.word	0x0000c850


	//   ....[87]....
        /*03ec*/ 	.word	0x0000c8a0


	//   ....[88]....
        /*03f0*/ 	.word	0x0000ca80


	//   ....[89]....
        /*03f4*/ 	.word	0x0000cae0


	//----- nvinfo : EIATTR_EXIT_INSTR_OFFSETS
	.align		4
.L_48:
        /*03f8*/ 	.byte	0x04, 0x1c
        /*03fa*/ 	.short	(.L_50 - .L_49)


	//   ....[0]....
.L_49:
        /*03fc*/ 	.word	0x0000ed40


	//----- nvinfo : EIATTR_REQNTID
	.align		4
.L_50:
        /*0400*/ 	.byte	0x04, 0x10
        /*0402*/ 	.short	(.L_52 - .L_51)
.L_51:
        /*0404*/ 	.word	0x00000080
        /*0408*/ 	.word	0x00000001
        /*040c*/ 	.word	0x00000001
.L_52:


//--------------------- .nv.callgraph             --------------------------
	.section	.nv.callgraph,"",@"SHT_CUDA_CALLGRAPH"
	.align	4
	.sectionentsize	8
	.align		4
        /*0000*/ 	.word	0x00000000
	.align		4
        /*0004*/ 	.word	0xffffffff
	.align		4
        /*0008*/ 	.word	0x00000000
	.align		4
        /*000c*/ 	.word	0xfffffffe
	.align		4
        /*0010*/ 	.word	0x00000000
	.align		4
        /*0014*/ 	.word	0xfffffffd
	.align		4
        /*0018*/ 	.word	0x00000000
	.align		4
        /*001c*/ 	.word	0xfffffffc


//--------------------- .nv.rel.action            --------------------------
	.section	.nv.rel.action,"",@"SHT_CUDA_RELOCINFO"
	.align	8
	.sectionentsize	8
        /*0000*/ 	.byte	0x73, 0x00, 0x00, 0x00, 0x00, 0x00, 0x00, 0x00, 0x00, 0x00, 0x00, 0x11, 0x25, 0x00, 0x05, 0x36


//--------------------- .nv.constant4             --------------------------
	.section	.nv.constant4,"a",@progbits
	.align	8
	.align		8
.nv.constant4:
        /*0000*/ 	.dword	_$_str


//--------------------- .nv.constant0.triton_red_fused__to_copy_add_amax_amin_clamp_mul_native_layer_norm_reciprocal_10 --------------------------
	.section	.nv.constant0.triton_red_fused__to_copy_add_amax_amin_clamp_mul_native_layer_norm_reciprocal_10,"a",@progbits
	.sectionflags	@""
	.align	4
.nv.constant0.triton_red_fused__to_copy_add_amax_amin_clamp_mul_native_layer_norm_reciprocal_10:
	.zero		472


//--------------------- .text.triton_red_fused__to_copy_add_amax_amin_clamp_mul_native_layer_norm_reciprocal_10 --------------------------
	.section	.text.triton_red_fused__to_copy_add_amax_amin_clamp_mul_native_layer_norm_reciprocal_10,"ax",@progbits
	.sectionflags	@"SHF_BARRIERS=1"
	.sectioninfo	@"SHI_REGISTERS=242"
	.align	128
        .global         triton_red_fused__to_copy_add_amax_amin_clamp_mul_native_layer_norm_reciprocal_10
        .type           triton_red_fused__to_copy_add_amax_amin_clamp_mul_native_layer_norm_reciprocal_10,@function
        .size           triton_red_fused__to_copy_add_amax_amin_clamp_mul_native_layer_norm_reciprocal_10,(.L_x_8 - triton_red_fused__to_copy_add_amax_amin_clamp_mul_native_layer_norm_reciprocal_10)
        .other          triton_red_fused__to_copy_add_amax_amin_clamp_mul_native_layer_norm_reciprocal_10,@"STO_CUDA_ENTRY STV_DEFAULT"
triton_red_fused__to_copy_add_amax_amin_clamp_mul_native_layer_norm_reciprocal_10:
.text.triton_red_fused__to_copy_add_amax_amin_clamp_mul_native_layer_norm_reciprocal_10:
[----:B------:R-:W-:Y:S02]  /*0000*/  IMAD.MOV.U32 R1, RZ, RZ, c[0x0][0x28] ;  /* 0x00000a00ff017624 */ /* 0x000fe400078e00ff */
[----:B------:R-:W0:Y:S01]  /*0010*/  S2R R152, SR_TID.X ;  /* 0x0000000000987919 */ /* 0x000e220000002100 */
[----:B------:R-:W-:Y:S01]  /*0020*/  IMAD.MOV.U32 R5, RZ, RZ, 0x2 ;  /* 0x00000002ff057424 */ /* 0x000fe200078e00ff */
[----:B------:R-:W-:Y:S01]  /*0030*/  PRMT R10, RZ, 0x7610, R10 ;  /* 0x00007610ff0a7816 */ /* 0x000fe2000000000a */
[----:B------:R-:W-:Y:S01]  /*0040*/  ULDC.64 UR28, c[0x0][0x118] ;  /* 0x00004600001c7ab9 */ /* 0x000fe20000000a00 */
[----:B------:R-:W1:Y:S01]  /*0050*/  S2R R147, SR_CTAID.X ;  /* 0x0000000000937919 */ /* 0x000e620000002500 */
[----:B0-----:R-:W-:Y:S01]  /*0060*/  SHF.R.U32.HI R0, RZ, 0x6, R152 ;  /* 0x00000006ff007819 */ /* 0x001fe20000011698 */
[----:B-1----:R-:W-:-:S03]  /*0070*/  IMAD.SHL.U32 R153, R147, 0x4, RZ ;  /* 0x0000000493997824 */ /* 0x002fc600078e00ff */
[----:B------:R-:W-:-:S04]  /*0080*/  SGXT.U32 R0, R0, 0x1 ;  /* 0x000000010000781a */ /* 0x000fc80000000000 */
[C---:B------:R-:W-:Y:S02]  /*0090*/  LOP3.LUT R4, R0.reuse, R153, RZ, 0xfc, !PT ;  /* 0x0000009900047212 */ /* 0x040fe400078efcff */
[----:B------:R-:W-:Y:S02]  /*00a0*/  LOP3.LUT R2, R0, 0x2, R153, 0xfe, !PT ;  /* 0x0000000200027812 */ /* 0x000fe400078efe99 */
[----:B------:R-:W-:Y:S02]  /*00b0*/  ISETP.GE.AND P1, PT, R4, 0xe10, PT ;  /* 0x00000e100400780c */ /* 0x000fe40003f26270 */
[----:B------:R-:W-:Y:S01]  /*00c0*/  ISETP.GE.AND P2, PT, R2, 0xe10, PT ;  /* 0x00000e100200780c */ /* 0x000fe20003f46270 */
[----:B------:R-:W-:Y:S01]  /*00d0*/  IMAD.WIDE R2, R4, R5, c[0x0][0x180] ;  /* 0x0000600004027625 */ /* 0x000fe200078e0205 */
[----:B------:R-:W-:-:S09]  /*00e0*/  PRMT R11, RZ, 0x7610, R11 ;  /* 0x00007610ff0b7816 */ /* 0x000fd2000000000b */
[----:B------:R0:W2:Y:S01]  /*00f0*/  @!P1 LDG.E.EL.U16 R10, [R2.64] ;  /* 0x0000001c020a9981 */ /* 0x0000a2000c2e1500 */
[----:B------:R-:W-:Y:S01]  /*0100*/  PRMT R12, RZ, 0x7610, R12 ;  /* 0x00007610ff0c7816 */ /* 0x000fe2000000000c */
[----:B------:R-:W-:Y:S02]  /*0110*/  IMAD.WIDE R4, R4, R5, c[0x0][0x188] ;  /* 0x0000620004047625 */ /* 0x000fe400078e0205 */
[----:B------:R0:W3:Y:S01]  /*0120*/  @!P2 LDG.E.EL.U16 R11, [R2.64+0x4] ;  /* 0x0000041c020ba981 */ /* 0x0000e2000c2e1500 */
[----:B------:R-:W-:-:S03]  /*0130*/  PRMT R13, RZ, 0x7610, R13 ;  /* 0x00007610ff0d7816 */ /* 0x000fc6000000000d */
[----:B------:R1:W4:Y:S04]  /*0140*/  @!P1 LDG.E.EL.U16 R12, [R4.64] ;  /* 0x0000001c040c9981 */ /* 0x000328000c2e1500 */
[----:B------:R1:W5:Y:S01]  /*0150*/  @!P2 LDG.E.EL.U16 R13, [R4.64+0x4] ;  /* 0x0000041c040da981 */ /* 0x000362000c2e1500 */
[----:B------:R-:W-:Y:S01]  /*0160*/  LOP3.LUT R14, R152, 0x7f, RZ, 0xc0, !PT ;  /* 0x0000007f980e7812 */ /* 0x000fe200078ec0ff */
[----:B0-----:R-:W-:Y:S01]  /*0170*/  IMAD.MOV.U32 R3, RZ, RZ, 0x20 ;  /* 0x00000020ff037424 */ /* 0x001fe200078e00ff */
[----:B------:R-:W-:Y:S01]  /*0180*/  CS2R R130, SRZ ;  /* 0x0000000000827805 */ /* 0x000fe2000001ff00 */
[----:B------:R-:W-:Y:S01]  /*0190*/  IMAD R147, R147, 0x3000, RZ ;  /* 0x0000300093937824 */ /* 0x000fe200078e02ff */
[----:B------:R-:W-:Y:S01]  /*01a0*/  CS2R R128, SRZ ;  /* 0x0000000000807805 */ /* 0x000fe2000001ff00 */
[C---:B------:R-:W-:Y:S01]  /*01b0*/  IMAD.WIDE.U32 R6, R14.reuse, 0x10, RZ ;  /* 0x000000100e067825 */ /* 0x040fe200078e00ff */
[----:B------:R-:W-:Y:S01]  /*01c0*/  CS2R R126, SRZ ;  /* 0x00000000007e7805 */ /* 0x000fe2000001ff00 */
[----:B------:R-:W-:Y:S01]  /*01d0*/  CS2R R124, SRZ ;  /* 0x00000000007c7805 */ /* 0x000fe2000001ff00 */
[----:B------:R-:W-:Y:S01]  /*01e0*/  CS2R R122, SRZ ;  /* 0x00000000007a7805 */ /* 0x000fe2000001ff00 */
[----:B------:R-:W-:Y:S01]  /*01f0*/  IMAD.WIDE.U32 R2, R14, R3, c[0x0][0x168] ;  /* 0x00005a000e027625 */ /* 0x000fe200078e0003 */
[C---:B------:R-:W-:Y:S01]  /*0200*/  IADD3 R142, P0, R6.reuse, c[0x0][0x170], RZ ;  /* 0x00005c00068e7a10 */ /* 0x040fe20007f1e0ff */
[----:B------:R-:W-:Y:S01]  /*0210*/  CS2R R120, SRZ ;  /* 0x0000000000787805 */ /* 0x000fe2000001ff00 */
[----:B------:R-:W-:Y:S01]  /*0220*/  IADD3 R138, P3, R6, c[0x0][0x198], RZ ;  /* 0x00006600068a7a10 */ /* 0x000fe20007f7e0ff */
[----:B------:R-:W-:Y:S01]  /*0230*/  IMAD.WIDE R8, R147, 0x2, RZ ;  /* 0x0000000293087825 */ /* 0x000fe200078e02ff */
[C---:B------:R-:W-:Y:S01]  /*0240*/  IADD3.X R143, R7.reuse, c[0x0][0x174], RZ, P0, !PT ;  /* 0x00005d00078f7a10 */ /* 0x040fe200007fe4ff */
[----:B------:R-:W-:Y:S01]  /*0250*/  CS2R R118, SRZ ;  /* 0x0000000000767805 */ /* 0x000fe2000001ff00 */
[----:B------:R-:W-:Y:S01]  /*0260*/  IADD3 R134, P0, R2, 0x6010, RZ ;  /* 0x0000601002867810 */ /* 0x000fe20007f1e0ff */
[----:B------:R-:W-:Y:S01]  /*0270*/  IMAD R48, R0, 0xc00, RZ ;  /* 0x00000c0000307824 */ /* 0x000fe200078e02ff */
[C---:B------:R-:W-:Y:S01]  /*0280*/  IADD3.X R137, R7.reuse, c[0x0][0x19c], RZ, P3, !PT ;  /* 0x0000670007897a10 */ /* 0x040fe20001ffe4ff */
[----:B------:R-:W-:Y:S01]  /*0290*/  IMAD.SHL.U32 R149, R152, 0x10, RZ ;  /* 0x0000001098957824 */ /* 0x000fe200078e00ff */
[C---:B------:R-:W-:Y:S01]  /*02a0*/  IADD3 R136, P4, R6.reuse, c[0x0][0x190], RZ ;  /* 0x0000640006887a10 */ /* 0x040fe20007f9e0ff */
[----:B------:R-:W-:Y:S01]  /*02b0*/  IMAD.X R133, RZ, RZ, R3, P0 ;  /* 0x000000ffff857224 */ /* 0x000fe200000e0603 */
[----:B------:R-:W-:Y:S01]  /*02c0*/  LOP3.LUT R140, R6, R8, RZ, 0xfc, !PT ;  /* 0x00000008068c7212 */ /* 0x000fe200078efcff */
[----:B------:R-:W-:Y:S01]  /*02d0*/  IMAD.MOV.U32 R132, RZ, RZ, RZ ;  /* 0x000000ffff847224 */ /* 0x000fe200078e00ff */
[----:B------:R-:W-:Y:S01]  /*02e0*/  IADD3.X R135, R7, c[0x0][0x194], RZ, P4, !PT ;  /* 0x0000650007877a10 */ /* 0x000fe200027fe4ff */
[----:B------:R-:W-:Y:S01]  /*02f0*/  CS2R R116, SRZ ;  /* 0x0000000000747805 */ /* 0x000fe2000001ff00 */
[----:B------:R-:W-:Y:S01]  /*0300*/  SHF.R.U32.HI R0, RZ, 0x2, R152 ;  /* 0x00000002ff007819 */ /* 0x000fe20000011698 */
[----:B------:R-:W-:Y:S01]  /*0310*/  IMAD.SHL.U32 R152, R152, 0x8, RZ ;  /* 0x0000000898987824 */ /* 0x000fe200078e00ff */
[----:B------:R-:W-:Y:S01]  /*0320*/  LOP3.LUT R48, R147, R48, RZ, 0xfc, !PT ;  /* 0x0000003093307212 */ /* 0x000fe200078efcff */
[----:B------:R-:W-:Y:S01]  /*0330*/  CS2R R114, SRZ ;  /* 0x0000000000727805 */ /* 0x000fe2000001ff00 */
[----:B------:R-:W-:Y:S01]  /*0340*/  LOP3.LUT R139, R7, R9, RZ, 0xfc, !PT ;  /* 0x00000009078b7212 */ /* 0x000fe200078efcff */
[----:B------:R-:W-:Y:S01]  /*0350*/  CS2R R112, SRZ ;  /* 0x0000000000707805 */ /* 0x000fe2000001ff00 */
[----:B------:R-:W-:Y:S01]  /*0360*/  IADD3 R144, P6, R140, c[0x0][0x1a0], RZ ;  /* 0x000068008c907a10 */ /* 0x000fe20007fde0ff */
[----:B------:R-:W-:Y:S01]  /*0370*/  CS2R R110, SRZ ;  /* 0x00000000006e7805 */ /* 0x000fe2000001ff00 */
[----:B------:R-:W-:Y:S01]  /*0380*/  LOP3.LUT R146, R0, 0x10, RZ, 0xc0, !PT ;  /* 0x0000001000927812 */ /* 0x000fe200078ec0ff */
[----:B------:R-:W-:Y:S01]  /*0390*/  CS2R R108, SRZ ;  /* 0x00000000006c7805 */ /* 0x000fe2000001ff00 */
[----:B------:R-:W-:Y:S01]  /*03a0*/  LOP3.LUT R0, R48, 0x3f0, R149, 0xf8, !PT ;  /* 0x000003f030007812 */ /* 0x000fe200078ef895 */
[----:B------:R-:W-:Y:S01]  /*03b0*/  CS2R R46, SRZ ;  /* 0x00000000002e7805 */ /* 0x000fe2000001ff00 */
[----:B------:R-:W-:Y:S01]  /*03c0*/  LOP3.LUT R149, R149, 0x7f0, RZ, 0xc0, !PT ;  /* 0x000007f095957812 */ /* 0x000fe200078ec0ff */
[----:B------:R-:W-:Y:S01]  /*03d0*/  CS2R R44, SRZ ;  /* 0x00000000002c7805 */ /* 0x000fe2000001ff00 */
[----:B------:R-:W-:Y:S01]  /*03e0*/  LOP3.LUT R152, R152, 0x3f8, RZ, 0xc0, !PT ;  /* 0x000003f898987812 */ /* 0x000fe200078ec0ff */
[----:B------:R-:W-:Y:S01]  /*03f0*/  CS2R R42, SRZ ;  /* 0x00000000002a7805 */ /* 0x000fe2000001ff00 */
[----:B------:R-:W-:Y:S01]  /*0400*/  IADD3.X R145, R139, c[0x0][0x1a4], RZ, P6, !PT ;  /* 0x000069008b917a10 */ /* 0x000fe200037fe4ff */
[----:B------:R-:W-:Y:S01]  /*0410*/  CS2R R40, SRZ ;  /* 0x0000000000287805 */ /* 0x000fe2000001ff00 */
        /* <DEDUP_REMOVED lines=15> */
[----:B-1----:R-:W-:Y:S01]  /*0510*/  CS2R R4, SRZ ;  /* 0x0000000000047805 */ /* 0x002fe2000001ff00 */
[----:B------:R-:W-:Y:S01]  /*0520*/  IMAD.MOV.U32 R141, RZ, RZ, RZ ;  /* 0x000000ffff8d7224 */ /* 0x000fe200078e00ff */
[----:B------:R-:W-:Y:S01]  /*0530*/  LOP3.LUT R147, R147, R152, RZ, 0xfc, !PT ;  /* 0x0000009893937212 */ /* 0x000fe200078efcff */
[----:B------:R-:W-:Y:S01]  /*0540*/  IMAD R146, R149, 0x2, R146 ;  /* 0x0000000295927824 */ /* 0x000fe200078e0292 */
[----:B------:R-:W-:Y:S01]  /*0550*/  UMOV UR30, 0xfffffc00 ;  /* 0xfffffc00001e7882 */ /* 0x000fe20000000000 */
[----:B------:R-:W-:Y:S01]  /*0560*/  IMAD.SHL.U32 R148, R152, 0x2, RZ ;  /* 0x0000000298947824 */ /* 0x000fe200078e00ff */
[----:B------:R-:W-:-:S02]  /*0570*/  UMOV UR31, 0xffffffff ;  /* 0xffffffff001f7882 */ /* 0x000fc40000000000 */
[----:B------:R-:W-:Y:S02]  /*0580*/  UMOV UR4, URZ ;  /* 0x0000003f00047c82 */ /* 0x000fe40008000000 */
[----:B------:R-:W-:Y:S02]  /*0590*/  UMOV UR5, URZ ;  /* 0x0000003f00057c82 */ /* 0x000fe40008000000 */
[----:B------:R-:W-:Y:S02]  /*05a0*/  UMOV UR6, URZ ;  /* 0x0000003f00067c82 */ /* 0x000fe40008000000 */
[----:B------:R-:W-:Y:S02]  /*05b0*/  UMOV UR7, URZ ;  /* 0x0000003f00077c82 */ /* 0x000fe40008000000 */
[----:B------:R-:W-:Y:S02]  /*05c0*/  UMOV UR8, URZ ;  /* 0x0000003f00087c82 */ /* 0x000fe40008000000 */
[----:B------:R-:W-:-:S02]  /*05d0*/  UMOV UR9, URZ ;  /* 0x0000003f00097c82 */ /* 0x000fc40008000000 */
        /* <DEDUP_REMOVED lines=17> */
[----:B------:R-:W-:Y:S01]  /*06f0*/  UMOV UR27, URZ ;  /* 0x0000003f001b7c82 */ /* 0x000fe20008000000 */
[----:B--2---:R-:W-:-:S05]  /*0700*/  IMAD.U32 R2, R10, 0x10000, RZ ;  /* 0x000100000a027824 */ /* 0x004fca00078e00ff */
[----:B------:R-:W-:Y:S01]  /*0710*/  FSETP.GE.AND P0, PT, R2, RZ, PT ;  /* 0x000000ff0200720b */ /* 0x000fe20003f06000 */
[----:B---3--:R-:W-:Y:S02]  /*0720*/  IMAD.U32 R2, R11, 0x10000, RZ ;  /* 0x000100000b027824 */ /* 0x008fe400078e00ff */
[----:B----4-:R-:W-:Y:S01]  /*0730*/  IMAD.U32 R3, R12, 0x10000, RZ ;  /* 0x000100000c037824 */ /* 0x010fe200078e00ff */
[----:B------:R-:W-:Y:S02]  /*0740*/  SEL R10, R10, RZ, !P0 ;  /* 0x000000ff0a0a7207 */ /* 0x000fe40004000000 */
[----:B------:R-:W-:Y:S01]  /*0750*/  FSETP.GE.AND P3, PT, R2, RZ, PT ;  /* 0x000000ff0200720b */ /* 0x000fe20003f66000 */
[----:B-----5:R-:W-:Y:S01]  /*0760*/  IMAD.U32 R2, R13, 0x10000, RZ ;  /* 0x000100000d027824 */ /* 0x020fe200078e00ff */
[----:B------:R-:W-:Y:S01]  /*0770*/  FSETP.GTU.AND P4, PT, R3, RZ, PT ;  /* 0x000000ff0300720b */ /* 0x000fe20003f8c000 */
[----:B------:R-:W-:Y:S01]  /*0780*/  IMAD.U32 R10, R10, 0x10000, RZ ;  /* 0x000100000a0a7824 */ /* 0x000fe200078e00ff */
[----:B------:R-:W-:-:S02]  /*0790*/  SEL R11, R11, RZ, !P3 ;  /* 0x000000ff0b0b7207 */ /* 0x000fc40005800000 */
[----:B------:R-:W-:Y:S01]  /*07a0*/  FSETP.GTU.AND P3, PT, R2, RZ, PT ;  /* 0x000000ff0200720b */ /* 0x000fe20003f6c000 */
[----:B------:R-:W-:Y:S01]  /*07b0*/  FADD R151, RZ, -R10 ;  /* 0x8000000aff977221 */ /* 0x000fe20000000000 */
[----:B------:R-:W-:Y:S01]  /*07c0*/  SEL R12, R12, RZ, P4 ;  /* 0x000000ff0c0c7207 */ /* 0x000fe20002000000 */
[----:B------:R-:W-:Y:S01]  /*07d0*/  IMAD.U32 R11, R11, 0x10000, RZ ;  /* 0x000100000b0b7824 */ /* 0x000fe200078e00ff */
[----:B------:R-:W-:Y:S01]  /*07e0*/  SEL R13, R13, RZ, P3 ;  /* 0x000000ff0d0d7207 */ /* 0x000fe20001800000 */
[----:B------:R-:W-:Y:S01]  /*07f0*/  CS2R R2, SRZ ;  /* 0x0000000000027805 */ /* 0x000fe2000001ff00 */
[----:B------:R-:W-:Y:S01]  /*0800*/  FSETP.NAN.AND P0, PT, R151, R151, PT ;  /* 0x000000979700720b */ /* 0x000fe20003f08000 */
[----:B------:R-:W-:Y:S01]  /*0810*/  FADD R150, RZ, -R11 ;  /* 0x8000000bff967221 */ /* 0x000fe20000000000 */
[----:B------:R-:W-:Y:S01]  /*0820*/  IMAD.U32 R12, R12, 0x10000, RZ ;  /* 0x000100000c0c7824 */ /* 0x000fe200078e00ff */
[----:B------:R-:W-:Y:S01]  /*0830*/  CS2R R10, SRZ ;  /* 0x00000000000a7805 */ /* 0x000fe2000001ff00 */
[----:B------:R-:W-:-:S02]  /*0840*/  IMAD.U32 R13, R13, 0x10000, RZ ;  /* 0x000100000d0d7824 */ /* 0x000fc400078e00ff */
[C---:B------:R-:W-:Y:S02]  /*0850*/  FSETP.NAN.AND P5, PT, R150.reuse, R150, PT ;  /* 0x000000969600720b */ /* 0x040fe40003fa8000 */
[----:B------:R-:W-:Y:S02]  /*0860*/  FSETP.GT.AND P3, PT, R151, R12, PT ;  /* 0x0000000c9700720b */ /* 0x000fe40003f64000 */
[----:B------:R-:W-:-:S03]  /*0870*/  FSETP.GT.AND P4, PT, R150, R13, PT ;  /* 0x0000000d9600720b */ /* 0x000fc60003f84000 */
[----:B------:R-:W-:-:S05]  /*0880*/  @!P0 FSEL R151, R151, R12, P3 ;  /* 0x0000000c97978208 */ /* 0x000fca0001800000 */
[----:B------:R-:W-:Y:S01]  /*0890*/  FMUL R151, R151, 0.0078740157186985015869 ;  /* 0x3c01020497977820 */ /* 0x000fe20000400000 */
[----:B------:R-:W-:Y:S02]  /*08a0*/  @!P5 FSEL R150, R150, R13, P4 ;  /* 0x0000000d9696d208 */ /* 0x000fe40002000000 */
[----:B------:R-:W-:Y:S01]  /*08b0*/  IADD3 R142, P5, R142, 0x3000, RZ ;  /* 0x000030008e8e7810 */ /* 0x000fe20007fbe0ff */
[----:B------:R-:W-:Y:S01]  /*08c0*/  CS2R R12, SRZ ;  /* 0x00000000000c7805 */ /* 0x000fe2000001ff00 */
[----:B------:R-:W-:Y:S01]  /*08d0*/  FSETP.GT.AND P0, PT, R151, 9.9999997473787516356e-06, PT ;  /* 0x3727c5ac9700780b */ /* 0x000fe20003f04000 */
[----:B------:R-:W-:Y:S01]  /*08e0*/  FMUL R150, R150, 0.0078740157186985015869 ;  /* 0x3c01020496967820 */ /* 0x000fe20000400000 */
[----:B------:R-:W-:Y:S01]  /*08f0*/  ISETP.GE.AND P4, PT, R153, 0xe10, PT ;  /* 0x00000e109900780c */ /* 0x000fe20003f86270 */
[----:B------:R-:W-:Y:S01]  /*0900*/  IMAD.X R143, RZ, RZ, R143, P5 ;  /* 0x000000ffff8f7224 */ /* 0x000fe200028e068f */
[----:B------:R-:W-:Y:S02]  /*0910*/  FSETP.NAN.AND P5, PT, R151, R151, PT ;  /* 0x000000979700720b */ /* 0x000fe40003fa8000 */
[----:B------:R-:W-:-:S02]  /*0920*/  FSETP.GT.AND P3, PT, R150, 9.9999997473787516356e-06, PT ;  /* 0x3727c5ac9600780b */ /* 0x000fc40003f64000 */
[----:B------:R-:W-:-:S05]  /*0930*/  FSETP.NAN.AND P6, PT, R150, R150, PT ;  /* 0x000000969600720b */ /* 0x000fca0003fc8000 */
[----:B------:R-:W-:-:S06]  /*0940*/  @!P0 FSEL R151, R151, 9.9999997473787516356e-06, P5 ;  /* 0x3727c5ac97978808 */ /* 0x000fcc0002800000 */
[----:B------:R-:W-:Y:S02]  /*0950*/  @!P3 FSEL R150, R150, 9.9999997473787516356e-06, P6 ;  /* 0x3727c5ac9696b808 */ /* 0x000fe40003000000 */
.L_x_2:
[----:B0-----:R-:W-:Y:S01]  /*0960*/  IADD3 R156, R0, UR30, RZ ;  /* 0x0000001e009c7c10 */ /* 0x001fe2000fffe0ff */
[----:B------:R-:W-:Y:S01]  /*0970*/  IMAD.MOV.U32 R63, RZ, RZ, 0x2 ;  /* 0x00000002ff3f7424 */ /* 0x000fe200078e00ff */
[----:B------:R-:W-:Y:S01]  /*0980*/  CS2R R56, SRZ ;  /* 0x0000000000387805 */ /* 0x000fe2000001ff00 */
[----:B------:R-:W-:Y:S01]  /*0990*/  CS2R R58, SRZ ;  /* 0x00000000003a7805 */ /* 0x000fe2000001ff00 */
[C---:B------:R-:W-:Y:S01]  /*09a0*/  IADD3 R82, R156.reuse, 0x400, RZ ;  /* 0x000004009c527810 */ /* 0x040fe20007ffe0ff */
[----:B------:R-:W-:Y:S01]  /*09b0*/  CS2R R64, SRZ ;  /* 0x0000000000407805 */ /* 0x000fe2000001ff00 */
[----:B------:R-:W-:Y:S01]  /*09c0*/  IADD3 R94, R156, 0x408, RZ ;  /* 0x000004089c5e7810 */ /* 0x000fe20007ffe0ff */
[----:B------:R-:W-:Y:S02]  /*09d0*/  CS2R R66, SRZ ;  /* 0x0000000000427805 */ /* 0x000fe4000001ff00 */
[----:B------:R-:W-:-:S04]  /*09e0*/  IMAD.WIDE R48, R82, R63, c[0x0][0x160] ;  /* 0x0000580052307625 */ /* 0x000fc800078e023f */
[----:B------:R-:W-:Y:S01]  /*09f0*/  IMAD.WIDE R50, R94, R63, c[0x0][0x160] ;  /* 0x000058005e327625 */ /* 0x000fe200078e023f */
[----:B------:R-:W2:Y:S01]  /*0a00*/  @!P1 LDG.E.EF.128 R56, [R48.64] ;  /* 0x0000001c30389981 */ /* 0x000ea2000c0e1d00 */
[----:B------:R-:W-:-:S03]  /*0a10*/  CS2R R68, SRZ ;  /* 0x0000000000447805 */ /* 0x000fc6000001ff00 */
[----:B------:R-:W3:Y:S01]  /*0a20*/  @!P1 LDG.E.EF.128 R64, [R50.64] ;  /* 0x0000001c32409981 */ /* 0x000ee2000c0e1d00 */
[C---:B------:R-:W-:Y:S01]  /*0a30*/  IADD3 R100, R156.reuse, 0x1c00, RZ ;  /* 0x00001c009c647810 */ /* 0x040fe20007ffe0ff */
[----:B------:R-:W-:Y:S01]  /*0a40*/  CS2R R70, SRZ ;  /* 0x0000000000467805 */ /* 0x000fe2000001ff00 */
[----:B------:R-:W-:Y:S01]  /*0a50*/  IADD3 R106, R156, 0x1c08, RZ ;  /* 0x00001c089c6a7810 */ /* 0x000fe20007ffe0ff */
[----:B------:R-:W-:Y:S01]  /*0a60*/  CS2R R72, SRZ ;  /* 0x0000000000487805 */ /* 0x000fe2000001ff00 */
[----:B------:R-:W-:Y:S01]  /*0a70*/  CS2R R74, SRZ ;  /* 0x00000000004a7805 */ /* 0x000fe2000001ff00 */
[----:B------:R-:W-:-:S04]  /*0a80*/  IMAD.WIDE R60, R100, R63, c[0x0][0x160] ;  /* 0x00005800643c7625 */ /* 0x000fc800078e023f */
[----:B------:R-:W-:Y:S01]  /*0a90*/  IMAD.WIDE R62, R106, R63, c[0x0][0x160] ;  /* 0x000058006a3e7625 */ /* 0x000fe200078e023f */
[----:B------:R0:W4:Y:S04]  /*0aa0*/  @!P2 LDG.E.EF.128 R68, [R60.64] ;  /* 0x0000001c3c44a981 */ /* 0x000128000c0e1d00 */
[----:B------:R1:W5:Y:S01]  /*0ab0*/  @!P2 LDG.E.EF.128 R72, [R62.64] ;  /* 0x0000001c3e48a981 */ /* 0x000362000c0e1d00 */
[----:B------:R-:W-:Y:S02]  /*0ac0*/  IMAD.MOV.U32 R154, RZ, RZ, R134 ;  /* 0x000000ffff9a7224 */ /* 0x000fe400078e0086 */
[----:B------:R-:W-:Y:S01]  /*0ad0*/  IMAD.MOV.U32 R155, RZ, RZ, R133 ;  /* 0x000000ffff9b7224 */ /* 0x000fe200078e0085 */
[----:B------:R-:W-:Y:S01]  /*0ae0*/  BAR.SYNC.DEFER_BLOCKING 0x0 ;  /* 0x0000000000007b1d */ /* 0x000fe20000010000 */
[----:B------:R-:W-:Y:S01]  /*0af0*/  IMAD.MOV.U32 R157, RZ, RZ, 0x4 ;  /* 0x00000004ff9d7424 */ /* 0x000fe200078e00ff */
[----:B0-----:R-:W-:Y:S01]  /*0b00*/  CS2R R60, SRZ ;  /* 0x00000000003c7805 */ /* 0x001fe2000001ff00 */
[----:B------:R-:W-:-:S02]  /*0b10*/  IADD3 R84, R156, 0x404, RZ ;  /* 0x000004049c547810 */ /* 0x000fc40007ffe0ff */
[-C--:B------:R-:W-:Y:S01]  /*0b20*/  IMAD.WIDE R82, R82, R157.reuse, c[0x0][0x178] ;  /* 0x00005e0052527625 */ /* 0x080fe200078e029d */
[----:B-1----:R-:W-:Y:S01]  /*0b30*/  CS2R R62, SRZ ;  /* 0x00000000003e7805 */ /* 0x002fe2000001ff00 */
[----:B------:R-:W-:Y:S01]  /*0b40*/  IADD3 R96, R156, 0x40c, RZ ;  /* 0x0000040c9c607810 */ /* 0x000fe20007ffe0ff */
[----:B------:R-:W-:Y:S01]  /*0b50*/  CS2R R76, SRZ ;  /* 0x00000000004c7805 */ /* 0x000fe2000001ff00 */
[-C--:B------:R-:W-:Y:S01]  /*0b60*/  IMAD.WIDE R84, R84, R157.reuse, c[0x0][0x178] ;  /* 0x00005e0054547625 */ /* 0x080fe200078e029d */
[----:B------:R-:W-:Y:S01]  /*0b70*/  CS2R R78, SRZ ;  /* 0x00000000004e7805 */ /* 0x000fe2000001ff00 */
[----:B------:R-:W-:Y:S02]  /*0b80*/  CS2R R80, SRZ ;  /* 0x0000000000507805 */ /* 0x000fe4000001ff00 */
[----:B------:R-:W-:-:S04]  /*0b90*/  IMAD.WIDE R94, R94, R157, c[0x0][0x178] ;  /* 0x00005e005e5e7625 */ /* 0x000fc800078e029d */
[-C--:B------:R-:W-:Y:S01]  /*0ba0*/  IMAD.WIDE R96, R96, R157.reuse, c[0x0][0x178] ;  /* 0x00005e0060607625 */ /* 0x080fe200078e029d */
[----:B------:R-:W-:Y:S01]  /*0bb0*/  IADD3 R104, R156, 0x1c04, RZ ;  /* 0x00001c049c687810 */ /* 0x000fe20007ffe0ff */
[----:B------:R-:W-:Y:S01]  /*0bc0*/  CS2R R88, SRZ ;  /* 0x0000000000587805 */ /* 0x000fe2000001ff00 */
[----:B------:R-:W-:Y:S01]  /*0bd0*/  CS2R R90, SRZ ;  /* 0x00000000005a7805 */ /* 0x000fe2000001ff00 */
[----:B------:R-:W-:Y:S02]  /*0be0*/  CS2R R86, SRZ ;  /* 0x0000000000567805 */ /* 0x000fe4000001ff00 */
[-C--:B------:R-:W-:Y:S01]  /*0bf0*/  IMAD.WIDE R104, R104, R157.reuse, c[0x0][0x178] ;  /* 0x00005e0068687625 */ /* 0x080fe200078e029d */
[----:B------:R-:W-:Y:S01]  /*0c00*/  IADD3 R156, R156, 0x1c0c, RZ ;  /* 0x00001c0c9c9c7810 */ /* 0x000fe20007ffe0ff */
[----:B------:R-:W-:Y:S02]  /*0c10*/  CS2R R92, SRZ ;  /* 0x00000000005c7805 */ /* 0x000fe4000001ff00 */
[----:B------:R-:W-:Y:S01]  /*0c20*/  IMAD.WIDE R100, R100, R157, c[0x0][0x178] ;  /* 0x00005e0064647625 */ /* 0x000fe200078e029d */
[----:B------:R-:W-:-:S03]  /*0c30*/  CS2R R98, SRZ ;  /* 0x0000000000627805 */ /* 0x000fc6000001ff00 */
[----:B------:R-:W-:-:S04]  /*0c40*/  IMAD.WIDE R106, R106, R157, c[0x0][0x178] ;  /* 0x00005e006a6a7625 */ /* 0x000fc800078e029d */
[----:B------:R-:W-:Y:S01]  /*0c50*/  IMAD.WIDE R156, R156, R157, c[0x0][0x178] ;  /* 0x00005e009c9c7625 */ /* 0x000fe200078e029d */
[----:B--2---:R0:W-:Y:S04]  /*0c60*/  STS.128 [R146], R56 ;  /* 0x0000003892007388 */ /* 0x0041e80000000c00 */
[----:B---3--:R1:W-:Y:S04]  /*0c70*/  STS.128 [R146+0x10], R64 ;  /* 0x0000104092007388 */ /* 0x0083e80000000c00 */
[----:B------:R-:W-:Y:S06]  /*0c80*/  BAR.SYNC.DEFER_BLOCKING 0x0 ;  /* 0x0000000000007b1d */ /* 0x000fec0000010000 */
[----:B------:R-:W2:Y:S04]  /*0c90*/  LDS.128 R48, [R148] ;  /* 0x0000000094307984 */ /* 0x000ea80000000c00 */
[----:B------:R-:W2:Y:S04]  /*0ca0*/  LDS.128 R52, [R148+0x810] ;  /* 0x0008100094347984 */ /* 0x000ea80000000c00 */
[----:B------:R-:W-:Y:S06]  /*0cb0*/  BAR.SYNC.DEFER_BLOCKING 0x0 ;  /* 0x0000000000007b1d */ /* 0x000fec0000010000 */
[----:B----4-:R4:W-:Y:S04]  /*0cc0*/  STS.128 [R146], R68 ;  /* 0x0000004492007388 */ /* 0x0109e80000000c00 */
[----:B-----5:R5:W-:Y:S04]  /*0cd0*/  STS.128 [R146+0x10], R72 ;  /* 0x0000104892007388 */ /* 0x020be80000000c00 */
[----:B------:R-:W-:Y:S06]  /*0ce0*/  BAR.SYNC.DEFER_BLOCKING 0x0 ;  /* 0x0000000000007b1d */ /* 0x000fec0000010000 */
[----:B0-----:R-:W3:Y:S01]  /*0cf0*/  LDG.E.EL.128 R56, [R142.64] ;  /* 0x0000001c8e387981 */ /* 0x001ee2000c2e1d00 */
[----:B-1----:R-:W-:Y:S01]  /*0d00*/  CS2R R64, SRZ ;  /* 0x0000000000407805 */ /* 0x002fe2000001ff00 */
[----:B------:R-:W-:-:S02]  /*0d10*/  CS2R R66, SRZ ;  /* 0x0000000000427805 */ /* 0x000fc4000001ff00 */
[----:B----4-:R-:W4:Y:S04]  /*0d20*/  LDG.E.EL.128 R68, [R154.64+-0x10] ;  /* 0xfffff01c9a447981 */ /* 0x010f28000c2e1d00 */
[----:B-----5:R0:W5:Y:S04]  /*0d30*/  LDG.E.EL.128 R72, [R154.64] ;  /* 0x0000001c9a487981 */ /* 0x020168000c2e1d00 */
[----:B------:R1:W5:Y:S04]  /*0d40*/  @!P1 LDG.E.EF.128 R60, [R82.64] ;  /* 0x0000001c523c9981 */ /* 0x000368000c0e1d00 */
[----:B------:R0:W5:Y:S04]  /*0d50*/  @!P1 LDG.E.EF.128 R64, [R84.64] ;  /* 0x0000001c54409981 */ /* 0x000168000c0e1d00 */
[----:B------:R2:W5:Y:S01]  /*0d60*/  @!P1 LDG.E.EF.128 R76, [R94.64] ;  /* 0x0000001c5e4c9981 */ /* 0x000562000c0e1d00 */
[----:B-1----:R-:W-:-:S03]  /*0d70*/  CS2R R82, SRZ ;  /* 0x0000000000527805 */ /* 0x002fc6000001ff00 */
[----:B------:R1:W5:Y:S04]  /*0d80*/  @!P2 LDG.E.EF.128 R88, [R104.64] ;  /* 0x0000001c6858a981 */ /* 0x000368000c0e1d00 */
[----:B------:R1:W5:Y:S01]  /*0d90*/  @!P1 LDG.E.EF.128 R80, [R96.64] ;  /* 0x0000001c60509981 */ /* 0x000362000c0e1d00 */
[----:B0-----:R-:W-:Y:S01]  /*0da0*/  CS2R R84, SRZ ;  /* 0x0000000000547805 */ /* 0x001fe2000001ff00 */
[----:B--2---:R-:W-:Y:S01]  /*0db0*/  CS2R R94, SRZ ;  /* 0x00000000005e7805 */ /* 0x004fe2000001ff00 */
[----:B-1----:R-:W-:-:S04]  /*0dc0*/  IMAD.MOV.U32 R104, RZ, RZ, R138 ;  /* 0x000000ffff687224 */ /* 0x002fc800078e008a */
[----:B------:R0:W2:Y:S01]  /*0dd0*/  @!P2 LDG.E.EF.128 R84, [R100.64] ;  /* 0x0000001c6454a981 */ /* 0x0000a2000c0e1d00 */
[----:B------:R-:W-:Y:S01]  /*0de0*/  IMAD.MOV.U32 R105, RZ, RZ, R137 ;  /* 0x000000ffff697224 */ /* 0x000fe200078e0089 */
[----:B------:R-:W-:Y:S02]  /*0df0*/  CS2R R96, SRZ ;  /* 0x0000000000607805 */ /* 0x000fe4000001ff00 */
[----:B------:R1:W2:Y:S04]  /*0e00*/  @!P2 LDG.E.EF.128 R92, [R106.64] ;  /* 0x0000001c6a5ca981 */ /* 0x0002a8000c0e1d00 */
[----:B------:R4:W2:Y:S01]  /*0e10*/  @!P2 LDG.E.EF.128 R96, [R156.64] ;  /* 0x0000001c9c60a981 */ /* 0x0008a2000c0e1d00 */
[----:B0-----:R-:W-:Y:S02]  /*0e20*/  IMAD.MOV.U32 R100, RZ, RZ, R136 ;  /* 0x000000ffff647224 */ /* 0x001fe400078e0088 */
[----:B------:R-:W-:Y:S01]  /*0e30*/  IMAD.MOV.U32 R101, RZ, RZ, R135 ;  /* 0x000000ffff657224 */ /* 0x000fe200078e0087 */
[----:B-1----:R-:W2:Y:S05]  /*0e40*/  LDG.E.EL.128 R104, [R104.64] ;  /* 0x0000001c68687981 */ /* 0x002eaa000c2e1d00 */
[----:B------:R-:W2:Y:S01]  /*0e50*/  LDG.E.EL.128 R100, [R100.64] ;  /* 0x0000001c64647981 */ /* 0x000ea2000c2e1d00 */
[C---:B------:R-:W-:Y:S01]  /*0e60*/  PRMT R174, R50.reuse, 0x7632, R174 ;  /* 0x0000763232ae7816 */ /* 0x040fe200000000ae */
[----:B------:R-:W-:Y:S01]  /*0e70*/  IMAD.U32 R173, R50, 0x10000, RZ ;  /* 0x0001000032ad7824 */ /* 0x000fe200078e00ff */
        /* <DEDUP_REMOVED lines=10> */
[----:B------:R-:W-:Y:S01]  /*0f20*/  IADD3 R134, P0, R154, 0x1000, RZ ;  /* 0x000010009a867810 */ /* 0x000fe20007f1e0ff */
[C---:B------:R-:W-:Y:S01]  /*0f30*/  IMAD.U32 R163, R54.reuse, 0x10000, RZ ;  /* 0x0001000036a37824 */ /* 0x040fe200078e00ff */
[----:B------:R-:W-:Y:S01]  /*0f40*/  PRMT R168, R54, 0x7632, R168 ;  /* 0x0000763236a87816 */ /* 0x000fe200000000a8 */
[C---:B------:R-:W-:Y:S01]  /*0f50*/  IMAD.U32 R159, R52.reuse, 0x10000, RZ ;  /* 0x00010000349f7824 */ /* 0x040fe200078e00ff */
[----:B------:R-:W-:Y:S01]  /*0f60*/  PRMT R160, R52, 0x7632, R160 ;  /* 0x0000763234a07816 */ /* 0x000fe200000000a0 */
[----:B------:R-:W-:-:S02]  /*0f70*/  IMAD.X R133, RZ, RZ, R155, P0 ;  /* 0x000000ffff857224 */ /* 0x000fc400000e069b */
[----:B------:R-:W-:Y:S02]  /*0f80*/  IMAD R176, R149, 0x2, R146 ;  /* 0x0000000295b07824 */ /* 0x000fe400078e0292 */
[----:B------:R-:W-:Y:S01]  /*0f90*/  IMAD.U32 R171, R171, 0x10000, RZ ;  /* 0x00010000abab7824 */ /* 0x000fe200078e00ff */
[----:B------:R-:W-:Y:S01]  /*0fa0*/  UISETP.NE.U32.AND UP0, UPT, UR30, -0x400, UPT ;  /* 0xfffffc001e00788c */ /* 0x000fe2000bf05070 */
[----:B------:R-:W-:-:S03]  /*0fb0*/  IMAD.U32 R162, R162, 0x10000, RZ ;  /* 0x00010000a2a27824 */ /* 0x000fc600078e00ff */
[----:B------:R-:W-:-:S06]  /*0fc0*/  UISETP.NE.AND.EX UP0, UPT, UR31, -0x1, UPT, UP0 ;  /* 0xffffffff1f00788c */ /* 0x000fcc000bf05300 */
[----:B------:R-:W-:Y:S01]  /*0fd0*/  PLOP3.LUT P0, PT, PT, PT, UP0, 0x80, 0x0 ;  /* 0x000000000000781c */ /* 0x000fe20003f0f008 */
        /* <DEDUP_REMOVED lines=9> */
[----:B------:R-:W-:Y:S01]  /*1070*/  IMAD.MOV.U32 R213, RZ, RZ, RZ ;  /* 0x000000ffffd57224 */ /* 0x000fe200078e00ff */
[----:B------:R-:W-:Y:S01]  /*1080*/  CS2R R208, SRZ ;  /* 0x0000000000d07805 */ /* 0x000fe2000001ff00 */
[----:B------:R-:W-:Y:S01]  /*1090*/  IMAD.MOV.U32 R210, RZ, RZ, RZ ;  /* 0x000000ffffd27224 */ /* 0x000fe200078e00ff */
[----:B------:R-:W-:Y:S01]  /*10a0*/  CS2R R204, SRZ ;  /* 0x0000000000cc7805 */ /* 0x000fe2000001ff00 */
[----:B------:R-:W-:-:S02]  /*10b0*/  IMAD.MOV.U32 R196, RZ, RZ, 0x3f800000 ;  /* 0x3f800000ffc47424 */ /* 0x000fc400078e00ff */
[----:B------:R-:W-:Y:S01]  /*10c0*/  IMAD.MOV.U32 R194, RZ, RZ, 0x3f800000 ;  /* 0x3f800000ffc27424 */ /* 0x000fe200078e00ff */
[----:B---3--:R-:W-:Y:S02]  /*10d0*/  PRMT R50, R57, 0x7632, R50 ;  /* 0x0000763239327816 */ /* 0x008fe40000000032 */
[----:B------:R-:W-:Y:S02]  /*10e0*/  PRMT R48, R59, 0x7632, R48 ;  /* 0x000076323b307816 */ /* 0x000fe40000000030 */
[----:B------:R-:W-:Y:S01]  /*10f0*/  PRMT R49, R58, 0x7632, R49 ;  /* 0x000076323a317816 */ /* 0x000fe20000000031 */
[----:B------:R-:W-:Y:S01]  /*1100*/  IMAD.U32 R50, R50, 0x10000, RZ ;  /* 0x0001000032327824 */ /* 0x000fe200078e00ff */
[C---:B------:R-:W-:Y:S01]  /*1110*/  PRMT R51, R56.reuse, 0x7632, R51 ;  /* 0x0000763238337816 */ /* 0x040fe20000000033 */
[----:B------:R-:W-:Y:S02]  /*1120*/  IMAD.U32 R55, R56, 0x10000, RZ ;  /* 0x0001000038377824 */ /* 0x000fe400078e00ff */
[----:B----4-:R-:W-:Y:S01]  /*1130*/  FADD R157, R71, R50 ;  /* 0x00000032479d7221 */ /* 0x010fe20000000000 */
[----:B------:R-:W-:-:S02]  /*1140*/  IMAD.U32 R53, R58, 0x10000, RZ ;  /* 0x000100003a357824 */ /* 0x000fc400078e00ff */
[----:B------:R-:W-:Y:S02]  /*1150*/  IMAD.U32 R50, R49, 0x10000, RZ ;  /* 0x0001000031327824 */ /* 0x000fe400078e00ff */
[----:B------:R-:W-:Y:S01]  /*1160*/  IMAD.U32 R48, R48, 0x10000, RZ ;  /* 0x0001000030307824 */ /* 0x000fe200078e00ff */
[----:B------:R-:W-:Y:S01]  /*1170*/  FADD R154, R68, R55 ;  /* 0x00000037449a7221 */ /* 0x000fe20000000000 */
[----:B------:R-:W-:Y:S01]  /*1180*/  IMAD.U32 R156, R51, 0x10000, RZ ;  /* 0x00010000339c7824 */ /* 0x000fe200078e00ff */
[----:B-----5:R-:W-:Y:S01]  /*1190*/  FADD R198, R72, R53 ;  /* 0x0000003548c67221 */ /* 0x020fe20000000000 */
[----:B------:R-:W-:Y:S01]  /*11a0*/  FADD R197, R73, R50 ;  /* 0x0000003249c57221 */ /* 0x000fe20000000000 */
[----:B------:R-:W-:Y:S01]  /*11b0*/  FADD R165, R75, R48 ;  /* 0x000000304ba57221 */ /* 0x000fe20000000000 */
[----:B------:R-:W-:Y:S04]  /*11c0*/  LDS.128 R52, [R148+0x810] ;  /* 0x0008100094347984 */ /* 0x000fe80000000c00 */
[----:B------:R-:W0:Y:S01]  /*11d0*/  LDS.128 R48, [R148] ;  /* 0x0000000094307984 */ /* 0x000e220000000c00 */
[----:B------:R-:W-:-:S02]  /*11e0*/  IMAD.U32 R155, R57, 0x10000, RZ ;  /* 0x00010000399b7824 */ /* 0x000fc400078e00ff */
[----:B------:R-:W-:Y:S01]  /*11f0*/  IMAD.U32 R161, R59, 0x10000, RZ ;  /* 0x000100003ba17824 */ /* 0x000fe200078e00ff */
[----:B------:R-:W-:Y:S01]  /*1200*/  I2FP.F32.S32 R56, R60 ;  /* 0x0000003c00387245 */ /* 0x000fe20000201400 */
[----:B------:R-:W-:Y:S01]  /*1210*/  FADD R155, R70, R155 ;  /* 0x0000009b469b7221 */ /* 0x000fe20000000000 */
[----:B------:R-:W-:Y:S01]  /*1220*/  I2FP.F32.S32 R58, R61 ;  /* 0x0000003d003a7245 */ /* 0x000fe20000201400 */
[----:B------:R-:W-:Y:S01]  /*1230*/  FADD R161, R74, R161 ;  /* 0x000000a14aa17221 */ /* 0x000fe20000000000 */
[----:B------:R-:W-:Y:S02]  /*1240*/  I2FP.F32.S32 R62, R62 ;  /* 0x0000003e003e7245 */ /* 0x000fe40000201400 */
[----:B------:R-:W-:Y:S02]  /*1250*/  I2FP.F32.S32 R60, R63 ;  /* 0x0000003f003c7245 */ /* 0x000fe40000201400 */
[----:B------:R-:W-:Y:S02]  /*1260*/  I2FP.F32.S32 R64, R64 ;  /* 0x0000004000407245 */ /* 0x000fe40000201400 */
[----:B------:R-:W-:-:S02]  /*1270*/  I2FP.F32.S32 R68, R65 ;  /* 0x0000004100447245 */ /* 0x000fc40000201400 */
[----:B------:R-:W-:Y:S02]  /*1280*/  I2FP.F32.S32 R66, R66 ;  /* 0x0000004200427245 */ /* 0x000fe40000201400 */
[----:B------:R-:W-:Y:S02]  /*1290*/  I2FP.F32.S32 R70, R67 ;  /* 0x0000004300467245 */ /* 0x000fe40000201400 */
[----:B------:R-:W-:Y:S02]  /*12a0*/  I2FP.F32.S32 R76, R76 ;  /* 0x0000004c004c7245 */ /* 0x000fe40000201400 */
[----:B------:R-:W-:Y:S02]  /*12b0*/  I2FP.F32.S32 R72, R77 ;  /* 0x0000004d00487245 */ /* 0x000fe40000201400 */
[----:B------:R-:W-:Y:S02]  /*12c0*/  I2FP.F32.S32 R78, R78 ;  /* 0x0000004e004e7245 */ /* 0x000fe40000201400 */
[----:B------:R-:W-:-:S02]  /*12d0*/  I2FP.F32.S32 R74, R79 ;  /* 0x0000004f004a7245 */ /* 0x000fc40000201400 */
[----:B------:R-:W-:Y:S02]  /*12e0*/  I2FP.F32.S32 R80, R80 ;  /* 0x0000005000507245 */ /* 0x000fe40000201400 */
[----:B------:R-:W-:Y:S02]  /*12f0*/  I2FP.F32.S32 R178, R81 ;  /* 0x0000005100b27245 */ /* 0x000fe40000201400 */
[----:B------:R-:W-:Y:S02]  /*1300*/  I2FP.F32.S32 R82, R82 ;  /* 0x0000005200527245 */ /* 0x000fe40000201400 */
[----:B------:R-:W-:Y:S01]  /*1310*/  I2FP.F32.S32 R180, R83 ;  /* 0x0000005300b47245 */ /* 0x000fe20000201400 */
[C---:B------:R-:W-:Y:S01]  /*1320*/  FMUL R57, R151.reuse, R58 ;  /* 0x0000003a97397220 */ /* 0x040fe20000400000 */
[C---:B------:R-:W-:Y:S01]  /*1330*/  FMUL R58, R151.reuse, R62 ;  /* 0x0000003e973a7220 */ /* 0x040fe20000400000 */
[----:B------:R-:W-:Y:S01]  /*1340*/  FMUL R59, R151, R60 ;  /* 0x0000003c973b7220 */ /* 0x000fe20000400000 */
[----:B------:R-:W-:Y:S01]  /*1350*/  FADD R156, R69, R156 ;  /* 0x0000009c459c7221 */ /* 0x000fe20000000000 */
[C---:B------:R-:W-:Y:S01]  /*1360*/  FMUL R60, R151.reuse, R64 ;  /* 0x00000040973c7220 */ /* 0x040fe20000400000 */
[C---:B------:R-:W-:Y:S01]  /*1370*/  FMUL R61, R151.reuse, R68 ;  /* 0x00000044973d7220 */ /* 0x040fe20000400000 */
[C---:B------:R-:W-:Y:S01]  /*1380*/  FMUL R62, R151.reuse, R66 ;  /* 0x00000042973e7220 */ /* 0x040fe20000400000 */
[C---:B------:R-:W-:Y:S01]  /*1390*/  FMUL R63, R151.reuse, R70 ;  /* 0x00000046973f7220 */ /* 0x040fe20000400000 */
[----:B------:R-:W-:Y:S01]  /*13a0*/  BAR.SYNC.DEFER_BLOCKING 0x0 ;  /* 0x0000000000007b1d */ /* 0x000fe20000010000 */
[C---:B------:R-:W-:Y:S01]  /*13b0*/  FMUL R56, R151.reuse, R56 ;  /* 0x0000003897387220 */ /* 0x040fe20000400000 */
[C---:B------:R-:W-:Y:S01]  /*13c0*/  FMUL R64, R151.reuse, R76 ;  /* 0x0000004c97407220 */ /* 0x040fe20000400000 */
[C---:B------:R-:W-:Y:S01]  /*13d0*/  FMUL R65, R151.reuse, R72 ;  /* 0x0000004897417220 */ /* 0x040fe20000400000 */
[C---:B------:R-:W-:Y:S01]  /*13e0*/  FMUL R66, R151.reuse, R78 ;  /* 0x0000004e97427220 */ /* 0x040fe20000400000 */
[C---:B------:R-:W-:Y:S01]  /*13f0*/  FMUL R67, R151.reuse, R74 ;  /* 0x0000004a97437220 */ /* 0x040fe20000400000 */
[C---:B------:R-:W-:Y:S01]  /*1400*/  FMUL R68, R151.reuse, R80 ;  /* 0x0000005097447220 */ /* 0x040fe20000400000 */
[C---:B------:R-:W-:Y:S01]  /*1410*/  FMUL R69, R151.reuse, R178 ;  /* 0x000000b297457220 */ /* 0x040fe20000400000 */
[C---:B------:R-:W-:Y:S01]  /*1420*/  FMUL R70, R151.reuse, R82 ;  /* 0x0000005297467220 */ /* 0x040fe20000400000 */
[----:B------:R-:W-:Y:S01]  /*1430*/  FMUL R71, R151, R180 ;  /* 0x000000b497477220 */ /* 0x000fe20000400000 */
[----:B------:R-:W-:Y:S04]  /*1440*/  STS.128 [R176], R56 ;  /* 0x00000038b0007388 */ /* 0x000fe80000000c00 */
[----:B------:R-:W-:Y:S04]  /*1450*/  STS.128 [R176+0x10], R60 ;  /* 0x0000103cb0007388 */ /* 0x000fe80000000c00 */
[----:B------:R1:W-:Y:S04]  /*1460*/  STS.128 [R176+0x20], R64 ;  /* 0x00002040b0007388 */ /* 0x0003e80000000c00 */
[----:B------:R3:W-:Y:S01]  /*1470*/  STS.128 [R176+0x30], R68 ;  /* 0x00003044b0007388 */ /* 0x0007e20000000c00 */
[----:B------:R-:W-:-:S03]  /*1480*/  IMAD.IADD R178, R148, 0x1, R148 ;  /* 0x0000000194b27824 */ /* 0x000fc600078e0294 */
[----:B------:R-:W-:Y:S01]  /*1490*/  BAR.SYNC.DEFER_BLOCKING 0x0 ;  /* 0x0000000000007b1d */ /* 0x000fe20000010000 */
[----:B--2---:R-:W-:Y:S01]  /*14a0*/  I2FP.F32.S32 R79, R87 ;  /* 0x00000057004f7245 */ /* 0x004fe20000201400 */
[C---:B0-----:R-:W-:Y:S01]  /*14b0*/  IMAD.U32 R200, R49.reuse, 0x10000, RZ ;  /* 0x0001000031c87824 */ /* 0x041fe200078e00ff */
[----:B------:R-:W-:Y:S01]  /*14c0*/  I2FP.F32.S32 R187, R89 ;  /* 0x0000005900bb7245 */ /* 0x000fe20000201400 */
[C---:B------:R-:W-:Y:S01]  /*14d0*/  IMAD.U32 R87, R48.reuse, 0x10000, RZ ;  /* 0x0001000030577824 */ /* 0x040fe200078e00ff */
[----:B------:R-:W-:Y:S01]  /*14e0*/  I2FP.F32.S32 R189, R90 ;  /* 0x0000005a00bd7245 */ /* 0x000fe20000201400 */
[----:B------:R-:W0:Y:S01]  /*14f0*/  LDS.128 R56, [R178+0x10] ;  /* 0x00001000b2387984 */ /* 0x000e220000000c00 */
[----:B-1----:R-:W-:Y:S02]  /*1500*/  I2FP.F32.S32 R67, R94 ;  /* 0x0000005e00437245 */ /* 0x002fe40000201400 */
[----:B------:R-:W-:Y:S02]  /*1510*/  PRMT R89, R49, 0x7632, R89 ;  /* 0x0000763231597816 */ /* 0x000fe40000000059 */
[----:B------:R-:W-:-:S02]  /*1520*/  PRMT R90, R48, 0x7632, R90 ;  /* 0x00007632305a7816 */ /* 0x000fc4000000005a */
[----:B---3--:R-:W-:Y:S02]  /*1530*/  I2FP.F32.S32 R69, R95 ;  /* 0x0000005f00457245 */ /* 0x008fe40000201400 */
[----:B------:R-:W-:Y:S02]  /*1540*/  I2FP.F32.S32 R71, R96 ;  /* 0x0000006000477245 */ /* 0x000fe40000201400 */
[----:B------:R-:W-:Y:S02]  /*1550*/  PRMT R49, R106, 0x7632, R49 ;  /* 0x000076326a317816 */ /* 0x000fe40000000031 */
[----:B------:R-:W-:Y:S02]  /*1560*/  PRMT R48, R107, 0x7632, R48 ;  /* 0x000076326b307816 */ /* 0x000fe40000000030 */
[----:B------:R-:W-:Y:S01]  /*1570*/  I2FP.F32.S32 R191, R91 ;  /* 0x0000005b00bf7245 */ /* 0x000fe20000201400 */
[C---:B------:R-:W-:Y:S01]  /*1580*/  IMAD.U32 R91, R100.reuse, 0x10000, RZ ;  /* 0x00010000645b7824 */ /* 0x040fe200078e00ff */
[----:B------:R-:W-:Y:S01]  /*1590*/  I2FP.F32.S32 R199, R98 ;  /* 0x0000006200c77245 */ /* 0x000fe20000201400 */
[----:B------:R-:W-:Y:S01]  /*15a0*/  IMAD.U32 R98, R105, 0x10000, RZ ;  /* 0x0001000069627824 */ /* 0x000fe200078e00ff */
[----:B------:R-:W-:Y:S01]  /*15b0*/  PRMT R182, R100, 0x7632, R182 ;  /* 0x0000763264b67816 */ /* 0x000fe200000000b6 */
[----:B------:R-:W-:Y:S01]  /*15c0*/  IMAD.U32 R100, R107, 0x10000, RZ ;  /* 0x000100006b647824 */ /* 0x000fe200078e00ff */
[----:B------:R-:W-:Y:S01]  /*15d0*/  I2FP.F32.S32 R73, R84 ;  /* 0x0000005400497245 */ /* 0x000fe20000201400 */
[----:B------:R-:W-:Y:S01]  /*15e0*/  FMUL R66, R150, R67 ;  /* 0x0000004396427220 */ /* 0x000fe20000400000 */
[----:B------:R-:W-:Y:S01]  /*15f0*/  I2FP.F32.S32 R75, R85 ;  /* 0x00000055004b7245 */ /* 0x000fe20000201400 */
[----:B------:R-:W-:Y:S01]  /*1600*/  IMAD.U32 R94, R51, 0x10000, RZ ;  /* 0x00010000335e7824 */ /* 0x000fe200078e00ff */
        /* <DEDUP_REMOVED lines=12> */
[----:B------:R-:W-:Y:S01]  /*16d0*/  PRMT R183, R105, 0x7632, R183 ;  /* 0x0000763269b77816 */ /* 0x000fe200000000b7 */
[----:B------:R-:W-:Y:S01]  /*16e0*/  IMAD.U32 R105, R48, 0x10000, RZ ;  /* 0x0001000030697824 */ /* 0x000fe200078e00ff */
[----:B------:R-:W-:Y:S01]  /*16f0*/  PRMT R99, R51, 0x7632, R99 ;  /* 0x0000763233637816 */ /* 0x000fe20000000063 */
[----:B------:R-:W-:Y:S01]  /*1700*/  FMUL R67, R150, R69 ;  /* 0x0000004596437220 */ /* 0x000fe20000400000 */
[----:B------:R-:W-:Y:S01]  /*1710*/  PRMT R177, R50, 0x7632, R177 ;  /* 0x0000763232b17816 */ /* 0x000fe200000000b1 */
[----:B------:R-:W-:Y:S01]  /*1720*/  FMUL R72, R150, R71 ;  /* 0x0000004796487220 */ /* 0x000fe20000400000 */
[----:B------:R-:W-:Y:S01]  /*1730*/  PRMT R96, R55, 0x7632, R96 ;  /* 0x0000763237607816 */ /* 0x000fe20000000060 */
[----:B------:R-:W1:Y:S01]  /*1740*/  LDS.128 R48, [R178] ;  /* 0x00000000b2307984 */ /* 0x000e620000000c00 */
[----:B------:R-:W-:-:S02]  /*1750*/  PRMT R97, R54, 0x7632, R97 ;  /* 0x0000763236617816 */ /* 0x000fc40000000061 */
[----:B------:R-:W-:Y:S01]  /*1760*/  PRMT R86, R53, 0x7632, R86 ;  /* 0x0000763235567816 */ /* 0x000fe20000000056 */
[----:B------:R-:W-:Y:S01]  /*1770*/  LDS.128 R68, [R178+0x1010] ;  /* 0x00101000b2447984 */ /* 0x000fe20000000c00 */
[----:B------:R-:W-:-:S03]  /*1780*/  PRMT R88, R52, 0x7632, R88 ;  /* 0x0000763234587816 */ /* 0x000fc60000000058 */
[----:B------:R-:W2:Y:S01]  /*1790*/  LDS.128 R52, [R178+0x1020] ;  /* 0x00102000b2347984 */ /* 0x000ea20000000c00 */
[C---:B------:R-:W-:Y:S01]  /*17a0*/  PRMT R180, R102.reuse, 0x7632, R180 ;  /* 0x0000763266b47816 */ /* 0x040fe200000000b4 */
[----:B------:R-:W-:Y:S01]  /*17b0*/  IMAD.U32 R179, R102, 0x10000, RZ ;  /* 0x0001000066b37824 */ /* 0x000fe200078e00ff */
[C---:B------:R-:W-:Y:S01]  /*17c0*/  PRMT R102, R103.reuse, 0x7632, R102 ;  /* 0x0000763267667816 */ /* 0x040fe20000000066 */
[----:B------:R-:W-:Y:S02]  /*17d0*/  IMAD.U32 R106, R106, 0x10000, RZ ;  /* 0x000100006a6a7824 */ /* 0x000fe400078e00ff */
[----:B------:R-:W-:Y:S02]  /*17e0*/  IMAD.U32 R180, R180, 0x10000, RZ ;  /* 0x00010000b4b47824 */ /* 0x000fe400078e00ff */
[----:B------:R-:W-:Y:S02]  /*17f0*/  IMAD.U32 R103, R103, 0x10000, RZ ;  /* 0x0001000067677824 */ /* 0x000fe400078e00ff */
[----:B------:R-:W-:Y:S01]  /*1800*/  IMAD.U32 R102, R102, 0x10000, RZ ;  /* 0x0001000066667824 */ /* 0x000fe200078e00ff */
[----:B0-----:R-:W-:Y:S01]  /*1810*/  FFMA R57, R180, R57, R107 ;  /* 0x00000039b4397223 */ /* 0x001fe2000000006b */
[----:B------:R-:W-:Y:S01]  /*1820*/  IMAD.U32 R80, R174, 0x10000, RZ ;  /* 0x00010000ae507824 */ /* 0x000fe200078e00ff */
[----:B------:R-:W-:Y:S01]  /*1830*/  FFMA R56, R179, R56, R106 ;  /* 0x00000038b3387223 */ /* 0x000fe2000000006a */
[----:B------:R-:W-:Y:S01]  /*1840*/  IMAD.U32 R82, R175, 0x10000, RZ ;  /* 0x00010000af527824 */ /* 0x000fe200078e00ff */
[----:B------:R-:W-:Y:S01]  /*1850*/  FFMA R59, R102, R59, R105 ;  /* 0x0000003b663b7223 */ /* 0x000fe20000000069 */
[----:B------:R-:W-:Y:S01]  /*1860*/  FFMA R58, R103, R58, R100 ;  /* 0x0000003a673a7223 */ /* 0x000fe20000000064 */
[----:B------:R-:W-:Y:S01]  /*1870*/  FFMA R80, R197, R57, R80 ;  /* 0x00000039c5507223 */ /* 0x000fe20000000050 */
[----:B------:R-:W-:Y:S01]  /*1880*/  FFMA R81, R198, R56, R173 ;  /* 0x00000038c6517223 */ /* 0x000fe200000000ad */
[----:B------:R-:W-:Y:S01]  /*1890*/  FFMA R82, R165, R59, R82 ;  /* 0x0000003ba5527223 */ /* 0x000fe20000000052 */
[----:B------:R-:W-:Y:S01]  /*18a0*/  FFMA R83, R161, R58, R172 ;  /* 0x0000003aa1537223 */ /* 0x000fe200000000ac */
        /* <DEDUP_REMOVED lines=17> */
[----:B------:R3:W-:Y:S04]  /*19c0*/  STS.128 [R176+0x30], R72 ;  /* 0x00003048b0007388 */ /* 0x0007e80000000c00 */
[----:B------:R-:W-:Y:S01]  /*19d0*/  BAR.SYNC.DEFER_BLOCKING 0x0 ;  /* 0x0000000000007b1d */ /* 0x000fe20000010000 */
[----:B------:R-:W-:-:S02]  /*19e0*/  PRMT R181, R101, 0x7632, R181 ;  /* 0x0000763265b57816 */ /* 0x000fc400000000b5 */
[C---:B------:R-:W-:Y:S01]  /*19f0*/  PRMT R184, R104.reuse, 0x7632, R184 ;  /* 0x0000763268b87816 */ /* 0x040fe200000000b8 */
[----:B------:R-:W-:Y:S02]  /*1a00*/  IMAD.U32 R172, R169, 0x10000, RZ ;  /* 0x00010000a9ac7824 */ /* 0x000fe400078e00ff */
[----:B------:R-:W-:Y:S02]  /*1a10*/  IMAD.U32 R101, R101, 0x10000, RZ ;  /* 0x0001000065657824 */ /* 0x000fe400078e00ff */
[----:B------:R-:W-:Y:S02]  /*1a20*/  IMAD.U32 R104, R104, 0x10000, RZ ;  /* 0x0001000068687824 */ /* 0x000fe400078e00ff */
[----:B------:R-:W-:Y:S02]  /*1a30*/  IMAD.U32 R174, R181, 0x10000, RZ ;  /* 0x00010000b5ae7824 */ /* 0x000fe400078e00ff */
[----:B------:R-:W-:Y:S02]  /*1a40*/  IMAD.U32 R183, R183, 0x10000, RZ ;  /* 0x00010000b7b77824 */ /* 0x000fe400078e00ff */
[----:B------:R-:W-:-:S02]  /*1a50*/  IMAD.U32 R182, R182, 0x10000, RZ ;  /* 0x00010000b6b67824 */ /* 0x000fc400078e00ff */
[----:B------:R-:W-:Y:S01]  /*1a60*/  IMAD.U32 R169, R184, 0x10000, RZ ;  /* 0x00010000b8a97824 */ /* 0x000fe200078e00ff */
[----:B-1----:R-:W-:Y:S01]  /*1a70*/  FFMA R51, R174, R51, R183 ;  /* 0x00000033ae337223 */ /* 0x002fe200000000b7 */
[----:B------:R-:W-:Y:S01]  /*1a80*/  FFMA R50, R101, R50, R98 ;  /* 0x0000003265327223 */ /* 0x000fe20000000062 */
[----:B------:R-:W-:Y:S01]  /*1a90*/  FFMA R48, R91, R48, R104 ;  /* 0x000000305b307223 */ /* 0x000fe20000000068 */
[----:B------:R-:W-:Y:S01]  /*1aa0*/  FFMA R49, R182, R49, R169 ;  /* 0x00000031b6317223 */ /* 0x000fe200000000a9 */
[----:B--2---:R-:W-:Y:S01]  /*1ab0*/  FFMA R54, R103, R54, R100 ;  /* 0x0000003667367223 */ /* 0x004fe20000000064 */
[----:B------:R-:W-:Y:S01]  /*1ac0*/  FFMA R55, R102, R55, R105 ;  /* 0x0000003766377223 */ /* 0x000fe20000000069 */
[----:B------:R-:W-:Y:S01]  /*1ad0*/  FFMA R53, R180, R53, R107 ;  /* 0x00000035b4357223 */ /* 0x000fe2000000006b */
[----:B------:R-:W1:Y:S01]  /*1ae0*/  LDS.128 R76, [R178+0x10] ;  /* 0x00001000b24c7984 */ /* 0x000e620000000c00 */
[----:B------:R-:W-:Y:S01]  /*1af0*/  FFMA R52, R179, R52, R106 ;  /* 0x00000034b3347223 */ /* 0x000fe2000000006a */
[----:B0-----:R-:W-:-:S02]  /*1b00*/  IMAD.U32 R64, R166, 0x10000, RZ ;  /* 0x00010000a6407824 */ /* 0x001fc400078e00ff */
[----:B------:R-:W0:Y:S01]  /*1b10*/  LDS.128 R56, [R178+0x1020] ;  /* 0x00102000b2387984 */ /* 0x000e220000000c00 */
[----:B------:R-:W-:Y:S01]  /*1b20*/  IMAD.U32 R66, R168, 0x10000, RZ ;  /* 0x00010000a8427824 */ /* 0x000fe200078e00ff */
[----:B------:R-:W-:Y:S01]  /*1b30*/  FFMA R60, R157, R51, R172 ;  /* 0x000000339d3c7223 */ /* 0x000fe200000000ac */
[----:B------:R-:W-:Y:S01]  /*1b40*/  FFMA R61, R155, R50, R170 ;  /* 0x000000329b3d7223 */ /* 0x000fe200000000aa */
[----:B------:R-:W-:Y:S01]  /*1b50*/  FFMA R62, R156, R49, R171 ;  /* 0x000000319c3e7223 */ /* 0x000fe200000000ab */
[----:B------:R-:W-:Y:S01]  /*1b60*/  FFMA R63, R154, R48, R167 ;  /* 0x000000309a3f7223 */ /* 0x000fe200000000a7 */
[----:B------:R-:W-:Y:S01]  /*1b70*/  FFMA R64, R165, R55, R64 ;  /* 0x00000037a5407223 */ /* 0x000fe20000000040 */
[----:B------:R-:W-:Y:S01]  /*1b80*/  FFMA R65, R161, R54, R164 ;  /* 0x00000036a1417223 */ /* 0x000fe200000000a4 */
[----:B------:R-:W-:Y:S01]  /*1b90*/  FFMA R66, R197, R53, R66 ;  /* 0x00000035c5427223 */ /* 0x000fe20000000042 */
[----:B------:R-:W-:Y:S01]  /*1ba0*/  FFMA R67, R198, R52, R163 ;  /* 0x00000034c6437223 */ /* 0x000fe200000000a3 */
[----:B------:R-:W2:Y:S04]  /*1bb0*/  LDS.128 R48, [R178] ;  /* 0x00000000b2307984 */ /* 0x000ea80000000c00 */
[----:B------:R-:W4:Y:S01]  /*1bc0*/  LDS.128 R52, [R178+0x1010] ;  /* 0x00101000b2347984 */ /* 0x000f220000000c00 */
[----:B---3--:R-:W-:Y:S01]  /*1bd0*/  FFMA R72, R101, R70, R98 ;  /* 0x0000004665487223 */ /* 0x008fe20000000062 */
[----:B------:R-:W-:Y:S01]  /*1be0*/  IMAD.U32 R73, R160, 0x10000, RZ ;  /* 0x00010000a0497824 */ /* 0x000fe200078e00ff */
[----:B------:R-:W-:Y:S01]  /*1bf0*/  FFMA R70, R182, R69, R169 ;  /* 0x00000045b6467223 */ /* 0x000fe200000000a9 */
[----:B------:R-:W-:Y:S01]  /*1c00*/  FFMA R74, R174, R71, R183 ;  /* 0x00000047ae4a7223 */ /* 0x000fe200000000b7 */
[----:B------:R-:W-:-:S02]  /*1c10*/  FFMA R71, R91, R68, R104 ;  /* 0x000000445b477223 */ /* 0x000fc40000000068 */
[----:B------:R-:W-:Y:S01]  /*1c20*/  FFMA R70, R156, R70, R73 ;  /* 0x000000469c467223 */ /* 0x000fe20000000049 */
[----:B------:R-:W-:Y:S01]  /*1c30*/  FFMA R68, R157, R74, R162 ;  /* 0x0000004a9d447223 */ /* 0x000fe200000000a2 */
[----:B------:R-:W-:Y:S01]  /*1c40*/  IMAD.U32 R74, R177, 0x10000, RZ ;  /* 0x00010000b14a7824 */ /* 0x000fe200078e00ff */
[----:B------:R-:W-:Y:S01]  /*1c50*/  FFMA R69, R155, R72, R158 ;  /* 0x000000489b457223 */ /* 0x000fe2000000009e */
[----:B------:R-:W-:Y:S02]  /*1c60*/  IMAD.U32 R72, R99, 0x10000, RZ ;  /* 0x0001000063487824 */ /* 0x000fe400078e00ff */
[----:B------:R-:W-:Y:S02]  /*1c70*/  IMAD.U32 R96, R96, 0x10000, RZ ;  /* 0x0001000060607824 */ /* 0x000fe400078e00ff */
[----:B------:R-:W-:Y:S01]  /*1c80*/  IMAD.U32 R203, R90, 0x10000, RZ ;  /* 0x000100005acb7824 */ /* 0x000fe200078e00ff */
[C-C-:B-1----:R-:W-:Y:S01]  /*1c90*/  FFMA R73, R103.reuse, R78, R100.reuse ;  /* 0x0000004e67497223 */ /* 0x142fe20000000064 */
[C-C-:B------:R-:W-:Y:S01]  /*1ca0*/  FFMA R77, R180.reuse, R77, R107.reuse ;  /* 0x0000004db44d7223 */ /* 0x140fe2000000006b */
[----:B0-----:R-:W-:Y:S01]  /*1cb0*/  FFMA R100, R103, R58, R100 ;  /* 0x0000003a67647223 */ /* 0x001fe20000000064 */
[----:B------:R-:W-:Y:S01]  /*1cc0*/  IMAD.U32 R58, R97, 0x10000, RZ ;  /* 0x00010000613a7824 */ /* 0x000fe200078e00ff */
[----:B------:R-:W-:Y:S01]  /*1cd0*/  FFMA R107, R180, R57, R107 ;  /* 0x00000039b46b7223 */ /* 0x000fe2000000006b */
[----:B------:R-:W-:Y:S01]  /*1ce0*/  FFMA R74, R197, R77, R74 ;  /* 0x0000004dc54a7223 */ /* 0x000fe2000000004a */
[----:B------:R-:W-:Y:S01]  /*1cf0*/  FFMA R75, R179, R76, R106 ;  /* 0x0000004cb34b7223 */ /* 0x000fe2000000006a */
[C-C-:B------:R-:W-:Y:S01]  /*1d00*/  FFMA R79, R102.reuse, R79, R105.reuse ;  /* 0x0000004f664f7223 */ /* 0x140fe20000000069 */
[----:B------:R-:W-:Y:S01]  /*1d10*/  FFMA R197, R197, R107, R58 ;  /* 0x0000006bc5c57223 */ /* 0x000fe2000000003a */
[----:B------:R-:W-:Y:S01]  /*1d20*/  FFMA R59, R102, R59, R105 ;  /* 0x0000003b663b7223 */ /* 0x000fe20000000069 */
[----:B------:R-:W-:Y:S01]  /*1d30*/  FFMA R106, R179, R56, R106 ;  /* 0x00000038b36a7223 */ /* 0x000fe2000000006a */
[----:B------:R-:W-:Y:S01]  /*1d40*/  IMAD.U32 R58, R89, 0x10000, RZ ;  /* 0x00010000593a7824 */ /* 0x000fe200078e00ff */
[----:B--2---:R-:W-:Y:S01]  /*1d50*/  FFMA R51, R174, R51, R183 ;  /* 0x00000033ae337223 */ /* 0x004fe200000000b7 */
[----:B------:R-:W-:Y:S01]  /*1d60*/  FFMA R50, R101, R50, R98 ;  /* 0x0000003265327223 */ /* 0x000fe20000000062 */
[----:B------:R-:W-:Y:S01]  /*1d70*/  FFMA R49, R182, R49, R169 ;  /* 0x00000031b6317223 */ /* 0x000fe200000000a9 */
[----:B------:R-:W-:Y:S01]  /*1d80*/  FFMA R48, R91, R48, R104 ;  /* 0x000000305b307223 */ /* 0x000fe20000000068 */
[----:B----4-:R-:W-:Y:S01]  /*1d90*/  FFMA R54, R101, R54, R98 ;  /* 0x0000003665367223 */ /* 0x010fe20000000062 */
        /* <DEDUP_REMOVED lines=20> */
[----:B------:R-:W-:Y:S01]  /*1ee0*/  IMAD.MOV.U32 R195, RZ, RZ, 0x3f800000 ;  /* 0x3f800000ffc37424 */ /* 0x000fe200078e00ff */
[----:B------:R-:W-:Y:S01]  /*1ef0*/  CS2R R76, SRZ ;  /* 0x00000000004c7805 */ /* 0x000fe2000001ff00 */
[----:B------:R-:W-:Y:S01]  /*1f00*/  IMAD.MOV.U32 R201, RZ, RZ, RZ ;  /* 0x000000ffffc97224 */ /* 0x000fe200078e00ff */
[----:B------:R-:W-:Y:S01]  /*1f10*/  CS2R R78, SRZ ;  /* 0x00000000004e7805 */ /* 0x000fe2000001ff00 */
[----:B------:R-:W-:Y:S01]  /*1f20*/  CS2R R84, SRZ ;  /* 0x0000000000547805 */ /* 0x000fe2000001ff00 */
[----:B------:R-:W-:Y:S01]  /*1f30*/  IMAD.MOV.U32 R86, RZ, RZ, RZ ;  /* 0x000000ffff567224 */ /* 0x000fe200078e00ff */
[----:B------:R-:W-:Y:S01]  /*1f40*/  F2FP.BF16.PACK_AB R50, R80, R81 ;  /* 0x000000515032723e */ /* 0x000fe200000010ff */
[----:B------:R-:W-:-:S02]  /*1f50*/  IMAD.MOV.U32 R193, RZ, RZ, 0x3f800000 ;  /* 0x3f800000ffc17424 */ /* 0x000fc400078e00ff */
[----:B------:R-:W-:Y:S02]  /*1f60*/  IMAD.MOV.U32 R191, RZ, RZ, 0x3f800000 ;  /* 0x3f800000ffbf7424 */ /* 0x000fe400078e00ff */
[----:B------:R-:W-:Y:S02]  /*1f70*/  IMAD.MOV.U32 R192, RZ, RZ, 0x3f800000 ;  /* 0x3f800000ffc07424 */ /* 0x000fe400078e00ff */
[----:B------:R-:W-:Y:S02]  /*1f80*/  IMAD.MOV.U32 R189, RZ, RZ, 0x3f800000 ;  /* 0x3f800000ffbd7424 */ /* 0x000fe400078e00ff */
[----:B------:R-:W-:Y:S02]  /*1f90*/  IMAD.MOV.U32 R190, RZ, RZ, 0x3f800000 ;  /* 0x3f800000ffbe7424 */ /* 0x000fe400078e00ff */
[----:B------:R-:W-:Y:S02]  /*1fa0*/  IMAD.MOV.U32 R188, RZ, RZ, 0x3f800000 ;  /* 0x3f800000ffbc7424 */ /* 0x000fe400078e00ff */
        /* <DEDUP_REMOVED lines=23> */
[----:B------:R-:W-:Y:S02]  /*2120*/  IMAD.MOV.U32 R174, RZ, RZ, R81 ;  /* 0x000000ffffae7224 */ /* 0x000fe400078e0051 */
[----:B------:R-:W-:-:S02]  /*2130*/  IMAD.MOV.U32 R173, RZ, RZ, R80 ;  /* 0x000000ffffad7224 */ /* 0x000fc400078e0050 */
[----:B------:R-:W-:Y:S02]  /*2140*/  IMAD.MOV.U32 R172, RZ, RZ, R83 ;  /* 0x000000ffffac7224 */ /* 0x000fe400078e0053 */
[----:B------:R-:W-:Y:S02]  /*2150*/  IMAD.MOV.U32 R171, RZ, RZ, R82 ;  /* 0x000000ffffab7224 */ /* 0x000fe400078e0052 */
[----:B------:R-:W-:Y:S02]  /*2160*/  IMAD.MOV.U32 R178, RZ, RZ, R63 ;  /* 0x000000ffffb27224 */ /* 0x000fe400078e003f */
[----:B------:R-:W-:Y:S02]  /*2170*/  IMAD.MOV.U32 R177, RZ, RZ, R62 ;  /* 0x000000ffffb17224 */ /* 0x000fe400078e003e */
        /* <DEDUP_REMOVED lines=25> */
[----:B------:R-:W-:Y:S01]  /*2310*/  IMAD.MOV.U32 R92, RZ, RZ, R206 ;  /* 0x000000ffff5c7224 */ /* 0x000fe200078e00ce */
[----:B------:R-:W-:Y:S05]  /*2320*/  @!P0 BRA `(.L_x_0) ;  /* 0x00001d8000008947 */ /* 0x000fea0003800000 */
[----:B------:R-:W-:Y:S01]  /*2330*/  FADD R195, R132, 1 ;  /* 0x3f80000084c37421 */ /* 0x000fe20000000000 */
[----:B------:R-:W-:Y:S01]  /*2340*/  FADD R196, R131, 1 ;  /* 0x3f80000083c47421 */ /* 0x000fe20000000000 */
[----:B------:R-:W-:Y:S01]  /*2350*/  FADD R201, R63, -R32 ;  /* 0x800000203fc97221 */ /* 0x000fe20000000000 */
[----:B------:R-:W-:Y:S01]  /*2360*/  FADD R76, R62, -R31 ;  /* 0x8000001f3e4c7221 */ /* 0x000fe20000000000 */
[C---:B------:R-:W-:Y:S01]  /*2370*/  FMUL R88, R195.reuse, 0.25 ;  /* 0x3e800000c3587820 */ /* 0x040fe20000400000 */
[----:B------:R-:W-:Y:S01]  /*2380*/  FSETP.GEU.AND P3, PT, |R195|, 1.175494350822287508e-38, PT ;  /* 0x00800000c300780b */ /* 0x000fe20003f6e200 */
[----:B------:R-:W-:Y:S01]  /*2390*/  FMUL R90, R201, 0.25 ;  /* 0x3e800000c95a7820 */ /* 0x000fe20000400000 */
[C---:B------:R-:W-:Y:S01]  /*23a0*/  FSETP.GEU.AND P6, PT, |R196|.reuse, 1.175494350822287508e-38, PT ;  /* 0x00800000c400780b */ /* 0x040fe20003fce200 */
[----:B------:R-:W-:Y:S01]  /*23b0*/  FMUL R89, R196, 0.25 ;  /* 0x3e800000c4597820 */ /* 0x000fe20000400000 */
[----:B------:R-:W-:Y:S01]  /*23c0*/  FSETP.GT.AND P0, PT, |R195|, 8.50705917302346158658e+37, PT ;  /* 0x7e800000c300780b */ /* 0x000fe20003f04200 */
[----:B------:R-:W-:Y:S01]  /*23d0*/  FMUL R93, R76, 0.25 ;  /* 0x3e8000004c5d7820 */ /* 0x000fe20000400000 */
[----:B------:R-:W-:Y:S01]  /*23e0*/  FSETP.GT.AND P5, PT, |R196|, 8.50705917302346158658e+37, PT ;  /* 0x7e800000c400780b */ /* 0x000fe20003fa4200 */
[----:B------:R-:W-:Y:S01]  /*23f0*/  FADD R194, R129, 1 ;  /* 0x3f80000081c27421 */ /* 0x000fe20000000000 */
[----:B------:R-:W-:Y:S01]  /*2400*/  FSEL R91, R88, R195, P0 ;  /* 0x000000c3585b7208 */ /* 0x000fe20000000000 */
[----:B------:R-:W-:Y:S01]  /*2410*/  FADD R193, R130, 1 ;  /* 0x3f80000082c17421 */ /* 0x000fe20000000000 */
[----:B------:R-:W-:Y:S01]  /*2420*/  FSEL R87, R90, R201, P0 ;  /* 0x000000c95a577208 */ /* 0x000fe20000000000 */
[----:B------:R-:W-:Y:S01]  /*2430*/  FADD R78, R60, -R29 ;  /* 0x8000001d3c4e7221 */ /* 0x000fe20000000000 */
[----:B------:R-:W-:Y:S01]  /*2440*/  FSEL R92, R89, R196, P5 ;  /* 0x000000c4595c7208 */ /* 0x000fe20002800000 */
[----:B------:R-:W-:Y:S01]  /*2450*/  FMUL R90, R193, 0.25 ;  /* 0x3e800000c15a7820 */ /* 0x000fe20000400000 */
[----:B------:R-:W-:Y:S01]  /*2460*/  FSEL R88, R93, R76, P5 ;  /* 0x0000004c5d587208 */ /* 0x000fe20002800000 */
[----:B------:R-:W-:Y:S01]  /*2470*/  FADD R77, R61, -R30 ;  /* 0x8000001e3d4d7221 */ /* 0x000fe20000000000 */
[----:B------:R-:W-:Y:S01]  /*2480*/  FSETP.GEU.AND P5, PT, |R194|, 1.175494350822287508e-38, PT ;  /* 0x00800000c200780b */ /* 0x000fe20003fae200 */
[----:B------:R-:W-:Y:S01]  /*2490*/  @!P3 FMUL R91, R91, 16777216 ;  /* 0x4b8000005b5bb820 */ /* 0x000fe20000400000 */
[----:B------:R-:W-:Y:S01]  /*24a0*/  FSETP.GT.AND P0, PT, |R193|, 8.50705917302346158658e+37, PT ;  /* 0x7e800000c100780b */ /* 0x000fe20003f04200 */
[----:B------:R-:W-:Y:S01]  /*24b0*/  @!P3 FMUL R87, R87, 16777216 ;  /* 0x4b8000005757b820 */ /* 0x000fe20000400000 */
[----:B------:R-:W-:Y:S01]  /*24c0*/  @!P6 FMUL R92, R92, 16777216 ;  /* 0x4b8000005c5ce820 */ /* 0x000fe20000400000 */
[----:B------:R-:W-:Y:S01]  /*24d0*/  @!P6 FMUL R88, R88, 16777216 ;  /* 0x4b8000005858e820 */ /* 0x000fe20000400000 */
[----:B------:R-:W-:Y:S01]  /*24e0*/  FMUL R95, R194, 0.25 ;  /* 0x3e800000c25f7820 */ /* 0x000fe20000400000 */
[----:B------:R-:W-:Y:S01]  /*24f0*/  FMUL R97, R78, 0.25 ;  /* 0x3e8000004e617820 */ /* 0x000fe20000400000 */
[----:B------:R-:W-:Y:S01]  /*2500*/  FSETP.GEU.AND P3, PT, |R193|, 1.175494350822287508e-38, PT ;  /* 0x00800000c100780b */ /* 0x000fe20003f6e200 */
[----:B------:R-:W-:Y:S01]  /*2510*/  FMUL R94, R77, 0.25 ;  /* 0x3e8000004d5e7820 */ /* 0x000fe20000400000 */
[----:B------:R-:W-:Y:S01]  /*2520*/  FSETP.GT.AND P6, PT, |R194|, 8.50705917302346158658e+37, PT ;  /* 0x7e800000c200780b */ /* 0x000fe20003fc4200 */
[----:B------:R-:W-:Y:S01]  /*2530*/  FADD R192, R127, 1 ;  /* 0x3f8000007fc07421 */ /* 0x000fe20000000000 */
[----:B------:R-:W-:Y:S01]  /*2540*/  FSEL R93, R90, R193, P0 ;  /* 0x000000c15a5d7208 */ /* 0x000fe20000000000 */
[----:B------:R-:W-:Y:S01]  /*2550*/  FADD R84, R80, -R27 ;  /* 0x8000001b50547221 */ /* 0x000fe20000000000 */
[----:B------:R-:W-:Y:S01]  /*2560*/  FSEL R95, R95, R194, P6 ;  /* 0x000000c25f5f7208 */ /* 0x000fe20003000000 */
[----:B------:R-:W-:Y:S01]  /*2570*/  FADD R191, R128, 1 ;  /* 0x3f80000080bf7421 */ /* 0x000fe20000000000 */
[----:B------:R-:W-:Y:S01]  /*2580*/  FSEL R90, R97, R78, P6 ;  /* 0x0000004e615a7208 */ /* 0x000fe20003000000 */
[----:B------:R-:W-:Y:S01]  /*2590*/  FADD R79, R81, -R28 ;  /* 0x8000001c514f7221 */ /* 0x000fe20000000000 */
[----:B------:R-:W-:Y:S01]  /*25a0*/  FSEL R89, R94, R77, P0 ;  /* 0x0000004d5e597208 */ /* 0x000fe20000000000 */
[----:B------:R-:W-:Y:S01]  /*25b0*/  @!P5 FMUL R95, R95, 16777216 ;  /* 0x4b8000005f5fd820 */ /* 0x000fe20000400000 */
[----:B------:R-:W-:Y:S01]  /*25c0*/  FMUL R97, R192, 0.25 ;  /* 0x3e800000c0617820 */ /* 0x000fe20000400000 */
[----:B------:R-:W-:Y:S01]  /*25d0*/  @!P5 FMUL R90, R90, 16777216 ;  /* 0x4b8000005a5ad820 */ /* 0x000fe20000400000 */
[----:B------:R-:W-:Y:S01]  /*25e0*/  FSETP.GEU.AND P5, PT, |R192|, 1.175494350822287508e-38, PT ;  /* 0x00800000c000780b */ /* 0x000fe20003fae200 */
[----:B------:R-:W-:Y:S01]  /*25f0*/  FMUL R101, R84, 0.25 ;  /* 0x3e80000054657820 */ /* 0x000fe20000400000 */
[----:B------:R-:W-:Y:S01]  /*2600*/  FADD R189, R126, 1 ;  /* 0x3f8000007ebd7421 */ /* 0x000fe20000000000 */
[----:B------:R-:W-:Y:S01]  /*2610*/  @!P3 FMUL R93, R93, 16777216 ;  /* 0x4b8000005d5db820 */ /* 0x000fe20000400000 */
[----:B------:R-:W-:Y:S01]  /*2620*/  @!P3 FMUL R89, R89, 16777216 ;  /* 0x4b8000005959b820 */ /* 0x000fe20000400000 */
[----:B------:R-:W-:Y:S01]  /*2630*/  FSETP.GT.AND P6, PT, |R192|, 8.50705917302346158658e+37, PT ;  /* 0x7e800000c000780b */ /* 0x000fe20003fc4200 */
[C---:B------:R-:W-:Y:S01]  /*2640*/  FMUL R94, R191.reuse, 0.25 ;  /* 0x3e800000bf5e7820 */ /* 0x040fe20000400000 */
[----:B------:R-:W-:Y:S01]  /*2650*/  FSETP.GEU.AND P3, PT, |R191|, 1.175494350822287508e-38, PT ;  /* 0x00800000bf00780b */ /* 0x000fe20003f6e200 */
[----:B------:R-:W-:Y:S01]  /*2660*/  FMUL R98, R79, 0.25 ;  /* 0x3e8000004f627820 */ /* 0x000fe20000400000 */
[----:B------:R-:W-:Y:S01]  /*2670*/  FADD R85, R83, -R26 ;  /* 0x8000001a53557221 */ /* 0x000fe20000000000 */
[----:B------:R-:W-:Y:S01]  /*2680*/  FSETP.GT.AND P0, PT, |R191|, 8.50705917302346158658e+37, PT ;  /* 0x7e800000bf00780b */ /* 0x000fe20003f04200 */
[----:B------:R-:W-:Y:S01]  /*2690*/  FADD R190, R125, 1 ;  /* 0x3f8000007dbe7421 */ /* 0x000fe20000000000 */
[----:B------:R-:W-:Y:S01]  /*26a0*/  FSEL R99, R97, R192, P6 ;  /* 0x000000c061637208 */ /* 0x000fe20003000000 */
[----:B------:R-:W-:Y:S01]  /*26b0*/  IMAD.U32 R188, RZ, RZ, UR4 ;  /* 0x00000004ffbc7e24 */ /* 0x000fe2000f8e00ff */
[----:B------:R-:W-:Y:S01]  /*26c0*/  FSEL R101, R101, R84, P6 ;  /* 0x0000005465657208 */ /* 0x000fe20003000000 */
[C---:B------:R-:W-:Y:S01]  /*26d0*/  FMUL R100, R189.reuse, 0.25 ;  /* 0x3e800000bd647820 */ /* 0x040fe20000400000 */
[----:B------:R-:W-:Y:S01]  /*26e0*/  FSETP.GEU.AND P6, PT, |R189|, 1.175494350822287508e-38, PT ;  /* 0x00800000bd00780b */ /* 0x000fe20003fce200 */
[----:B------:R-:W-:Y:S01]  /*26f0*/  FMUL R102, R85, 0.25 ;  /* 0x3e80000055667820 */ /* 0x000fe20000400000 */
[----:B------:R-:W-:Y:S01]  /*2700*/  FSEL R96, R94, R191, P0 ;  /* 0x000000bf5e607208 */ /* 0x000fe20000000000 */
[----:B------:R-:W-:Y:S01]  /*2710*/  FADD R86, R82, -R25 ;  /* 0x8000001952567221 */ /* 0x000fe20000000000 */
[----:B------:R-:W-:Y:S01]  /*2720*/  FSEL R98, R98, R79, P0 ;  /* 0x0000004f62627208 */ /* 0x000fe20000000000 */
[----:B------:R-:W-:Y:S01]  /*2730*/  @!P5 FMUL R99, R99, 16777216 ;  /* 0x4b8000006363d820 */ /* 0x000fe20000400000 */
[----:B------:R-:W-:Y:S01]  /*2740*/  FSETP.GT.AND P0, PT, |R189|, 8.50705917302346158658e+37, PT ;  /* 0x7e800000bd00780b */ /* 0x000fe20003f04200 */
[----:B------:R-:W-:Y:S01]  /*2750*/  @!P5 FMUL R101, R101, 16777216 ;  /* 0x4b8000006565d820 */ /* 0x000fe20000400000 */
[----:B------:R-:W-:Y:S01]  /*2760*/  FADD R188, R188, 1 ;  /* 0x3f800000bcbc7421 */ /* 0x000fe20000000000 */
[----:B------:R-:W-:Y:S01]  /*2770*/  FSETP.GEU.AND P5, PT, |R190|, 1.175494350822287508e-38, PT ;  /* 0x00800000be00780b */ /* 0x000fe20003fae200 */
[----:B------:R-:W-:Y:S01]  /*2780*/  IMAD.U32 R187, RZ, RZ, UR5 ;  /* 0x00000005ffbb7e24 */ /* 0x000fe2000f8e00ff */
[----:B------:R0:W-:Y:S01]  /*2790*/  MUFU.RCP R94, R95 ;  /* 0x0000005f005e7308 */ /* 0x0001e20000001000 */
[----:B------:R-:W-:Y:S01]  /*27a0*/  FSEL R102, R102, R85, P0 ;  /* 0x0000005566667208 */ /* 0x000fe20000000000 */
[----:B------:R-:W-:Y:S01]  /*27b0*/  FADD R51, R71, -R24 ;  /* 0x8000001847337221 */ /* 0x000fe20000000000 */
[----:B------:R-:W-:Y:S01]  /*27c0*/  @!P3 FMUL R96, R96, 16777216 ;  /* 0x4b8000006060b820 */ /* 0x000fe20000400000 */
[----:B------:R-:W-:Y:S01]  /*27d0*/  @!P3 FMUL R98, R98, 16777216 ;  /* 0x4b8000006262b820 */ /* 0x000fe20000400000 */
[----:B------:R-:W-:Y:S01]  /*27e0*/  FMUL R103, R190, 0.25 ;  /* 0x3e800000be677820 */ /* 0x000fe20000400000 */
[----:B------:R-:W-:Y:S01]  /*27f0*/  FMUL R105, R86, 0.25 ;  /* 0x3e80000056697820 */ /* 0x000fe20000400000 */
[----:B------:R-:W-:Y:S01]  /*2800*/  FSETP.GT.AND P3, PT, |R190|, 8.50705917302346158658e+37, PT ;  /* 0x7e800000be00780b */ /* 0x000fe20003f64200 */
[----:B------:R-:W-:Y:S01]  /*2810*/  IMAD.U32 R186, RZ, RZ, UR6 ;  /* 0x00000006ffba7e24 */ /* 0x000fe2000f8e00ff */
[----:B0-----:R-:W-:Y:S01]  /*2820*/  FSEL R95, R100, R189, P0 ;  /* 0x000000bd645f7208 */ /* 0x001fe20000000000 */
[----:B------:R-:W-:Y:S01]  /*2830*/  FADD R187, R187, 1 ;  /* 0x3f800000bbbb7421 */ /* 0x000fe20000000000 */
[C---:B------:R-:W-:Y:S01]  /*2840*/  FSETP.GEU.AND P0, PT, |R188|.reuse, 1.175494350822287508e-38, PT ;  /* 0x00800000bc00780b */ /* 0x040fe20003f0e200 */
[----:B------:R-:W-:Y:S01]  /*2850*/  FMUL R104, R51, 0.25 ;  /* 0x3e80000033687820 */ /* 0x000fe20000400000 */
[----:B------:R-:W-:Y:S01]  /*2860*/  FMUL R107, R188, 0.25 ;  /* 0x3e800000bc6b7820 */ /* 0x000fe20000400000 */
[----:B------:R-:W-:Y:S01]  /*2870*/  @!P6 FMUL R95, R95, 16777216 ;  /* 0x4b8000005f5fe820 */ /* 0x000fe20000400000 */
[----:B------:R-:W-:Y:S01]  /*2880*/  @!P6 FMUL R102, R102, 16777216 ;  /* 0x4b8000006666e820 */ /* 0x000fe20000400000 */
[----:B------:R-:W-:Y:S01]  /*2890*/  FSEL R103, R103, R190, P3 ;  /* 0x000000be67677208 */ /* 0x000fe20001800000 */
[----:B------:R-:W-:Y:S01]  /*28a0*/  FADD R48, R70, -R23 ;  /* 0x8000001746307221 */ /* 0x000fe20000000000 */
[----:B------:R-:W-:Y:S01]  /*28b0*/  FSETP.GT.AND P6, PT, |R188|, 8.50705917302346158658e+37, PT ;  /* 0x7e800000bc00780b */ /* 0x000fe20003fc4200 */
[----:B------:R-:W-:Y:S01]  /*28c0*/  FADD R186, R186, 1 ;  /* 0x3f800000baba7421 */ /* 0x000fe20000000000 */
[----:B------:R-:W-:Y:S01]  /*28d0*/  FSEL R105, R105, R86, P3 ;  /* 0x0000005669697208 */ /* 0x000fe20001800000 */
[----:B------:R-:W-:Y:S01]  /*28e0*/  IMAD.U32 R185, RZ, RZ, UR7 ;  /* 0x00000007ffb97e24 */ /* 0x000fe2000f8e00ff */
[----:B------:R-:W-:Y:S01]  /*28f0*/  FSETP.GEU.AND P3, PT, |R187|, 1.175494350822287508e-38, PT ;  /* 0x00800000bb00780b */ /* 0x000fe20003f6e200 */
[----:B------:R-:W-:Y:S01]  /*2900*/  FADD R49, R69, -R22 ;  /* 0x8000001645317221 */ /* 0x000fe20000000000 */
[----:B------:R-:W-:Y:S01]  /*2910*/  FSEL R107, R107, R188, P6 ;  /* 0x000000bc6b6b7208 */ /* 0x000fe20003000000 */
[----:B------:R-:W-:Y:S01]  /*2920*/  FMUL R155, R48, 0.25 ;  /* 0x3e800000309b7820 */ /* 0x000fe20000400000 */
[----:B------:R-:W-:Y:S01]  /*2930*/  FSEL R104, R104, R51, P6 ;  /* 0x0000003368687208 */ /* 0x000fe20003000000 */
[----:B------:R-:W-:Y:S01]  /*2940*/  @!P5 FMUL R103, R103, 16777216 ;  /* 0x4b8000006767d820 */ /* 0x000fe20000400000 */
[----:B------:R-:W-:Y:S01]  /*2950*/  FMUL R106, R187, 0.25 ;  /* 0x3e800000bb6a7820 */ /* 0x000fe20000400000 */
[----:B------:R-:W-:Y:S01]  /*2960*/  @!P5 FMUL R105, R105, 16777216 ;  /* 0x4b8000006969d820 */ /* 0x000fe20000400000 */
[----:B------:R-:W-:Y:S01]  /*2970*/  FSETP.GT.AND P5, PT, |R187|, 8.50705917302346158658e+37, PT ;  /* 0x7e800000bb00780b */ /* 0x000fe20003fa4200 */
[----:B------:R-:W-:Y:S01]  /*2980*/  IMAD.U32 R184, RZ, RZ, UR8 ;  /* 0x00000008ffb87e24 */ /* 0x000fe2000f8e00ff */
[----:B------:R-:W-:Y:S01]  /*2990*/  FSETP.GEU.AND P6, PT, |R186|, 1.175494350822287508e-38, PT ;  /* 0x00800000ba00780b */ /* 0x000fe20003fce200 */
[----:B------:R-:W-:Y:S01]  /*29a0*/  FADD R185, R185, 1 ;  /* 0x3f800000b9b97421 */ /* 0x000fe20000000000 */
[----:B------:R0:W-:Y:S01]  /*29b0*/  MUFU.RCP R100, R99 ;  /* 0x0000006300647308 */ /* 0x0001e20000001000 */
        /* <DEDUP_REMOVED lines=8> */
[----:B0-----:R-:W-:Y:S01]  /*2a40*/  FMUL R99, R186, 0.25 ;  /* 0x3e800000ba637820 */ /* 0x001fe20000400000 */
[----:B------:R-:W-:Y:S01]  /*2a50*/  FSETP.GEU.AND P5, PT, |R185|, 1.175494350822287508e-38, PT ;  /* 0x00800000b900780b */ /* 0x000fe20003fae200 */
[----:B------:R-:W-:Y:S01]  /*2a60*/  IMAD.U32 R183, RZ, RZ, UR9 ;  /* 0x00000009ffb77e24 */ /* 0x000fe2000f8e00ff */
[----:B------:R-:W-:Y:S01]  /*2a70*/  FSEL R154, R154, R49, P0 ;  /* 0x000000319a9a7208 */ /* 0x000fe20000000000 */
[----:B------:R-:W-:Y:S01]  /*2a80*/  FADD R55, R67, -R20 ;  /* 0x8000001443377221 */ /* 0x000fe20000000000 */
[----:B------:R-:W-:Y:S01]  /*2a90*/  FSEL R99, R99, R186, P0 ;  /* 0x000000ba63637208 */ /* 0x000fe20000000000 */
[----:B------:R-:W-:Y:S01]  /*2aa0*/  FMUL R157, R52, 0.25 ;  /* 0x3e800000349d7820 */ /* 0x000fe20000400000 */
[----:B------:R-:W-:Y:S01]  /*2ab0*/  @!P3 FMUL R106, R106, 16777216 ;  /* 0x4b8000006a6ab820 */ /* 0x000fe20000400000 */
[----:B------:R-:W-:Y:S01]  /*2ac0*/  FMUL R156, R185, 0.25 ;  /* 0x3e800000b99c7820 */ /* 0x000fe20000400000 */
[----:B------:R-:W-:Y:S01]  /*2ad0*/  @!P3 FMUL R155, R155, 16777216 ;  /* 0x4b8000009b9bb820 */ /* 0x000fe20000400000 */
[----:B------:R-:W-:Y:S01]  /*2ae0*/  FSETP.GT.AND P3, PT, |R185|, 8.50705917302346158658e+37, PT ;  /* 0x7e800000b900780b */ /* 0x000fe20003f64200 */
[----:B------:R-:W-:Y:S01]  /*2af0*/  IMAD.U32 R182, RZ, RZ, UR10 ;  /* 0x0000000affb67e24 */ /* 0x000fe2000f8e00ff */
[----:B------:R-:W-:Y:S01]  /*2b00*/  FSETP.GEU.AND P0, PT, |R184|, 1.175494350822287508e-38, PT ;  /* 0x00800000b800780b */ /* 0x000fe20003f0e200 */
[----:B------:R-:W-:Y:S01]  /*2b10*/  FADD R183, R183, 1 ;  /* 0x3f800000b7b77421 */ /* 0x000fe20000000000 */
[----:B------:R-:W-:Y:S01]  /*2b20*/  MUFU.RCP R97, R96 ;  /* 0x0000006000617308 */ /* 0x000fe20000001000 */
[----:B------:R-:W-:Y:S01]  /*2b30*/  FMUL R158, R55, 0.25 ;  /* 0x3e800000379e7820 */ /* 0x000fe20000400000 */
[----:B------:R-:W-:Y:S01]  /*2b40*/  @!P6 FMUL R99, R99, 16777216 ;  /* 0x4b8000006363e820 */ /* 0x000fe20000400000 */
[----:B------:R-:W-:Y:S01]  /*2b50*/  @!P6 FMUL R154, R154, 16777216 ;  /* 0x4b8000009a9ae820 */ /* 0x000fe20000400000 */
[----:B------:R-:W-:Y:S01]  /*2b60*/  FSEL R156, R156, R185, P3 ;  /* 0x000000b99c9c7208 */ /* 0x000fe20001800000 */
[----:B------:R-:W-:Y:S01]  /*2b70*/  FADD R54, R66, -R19 ;  /* 0x8000001342367221 */ /* 0x000fe20000000000 */
[----:B------:R-:W-:Y:S01]  /*2b80*/  FSETP.GT.AND P6, PT, |R184|, 8.50705917302346158658e+37, PT ;  /* 0x7e800000b800780b */ /* 0x000fe20003fc4200 */
[----:B------:R-:W-:Y:S01]  /*2b90*/  FADD R182, R182, 1 ;  /* 0x3f800000b6b67421 */ /* 0x000fe20000000000 */
[----:B------:R0:W-:Y:S01]  /*2ba0*/  MUFU.RCP R96, R103 ;  /* 0x0000006700607308 */ /* 0x0001e20000001000 */
[----:B------:R-:W-:Y:S01]  /*2bb0*/  FSEL R157, R157, R52, P3 ;  /* 0x000000349d9d7208 */ /* 0x000fe20001800000 */
[----:B------:R-:W-:Y:S01]  /*2bc0*/  FADD R53, R65, -R18 ;  /* 0x8000001241357221 */ /* 0x000fe20000000000 */
[C---:B------:R-:W-:Y:S01]  /*2bd0*/  FSETP.GEU.AND P3, PT, |R183|.reuse, 1.175494350822287508e-38, PT ;  /* 0x00800000b700780b */ /* 0x040fe20003f6e200 */
[----:B------:R-:W-:Y:S01]  /*2be0*/  FMUL R159, R54, 0.25 ;  /* 0x3e800000369f7820 */ /* 0x000fe20000400000 */
[----:B------:R-:W-:Y:S01]  /*2bf0*/  FSEL R158, R158, R55, P6 ;  /* 0x000000379e9e7208 */ /* 0x000fe20003000000 */
[----:B------:R-:W-:Y:S01]  /*2c00*/  @!P5 FMUL R156, R156, 16777216 ;  /* 0x4b8000009c9cd820 */ /* 0x000fe20000400000 */
[----:B------:R-:W-:Y:S01]  /*2c10*/  FMUL R160, R183, 0.25 ;  /* 0x3e800000b7a07820 */ /* 0x000fe20000400000 */
[----:B------:R-:W-:Y:S01]  /*2c20*/  @!P5 FMUL R157, R157, 16777216 ;  /* 0x4b8000009d9dd820 */ /* 0x000fe20000400000 */
[----:B0-----:R-:W-:Y:S01]  /*2c30*/  FMUL R103, R184, 0.25 ;  /* 0x3e800000b8677820 */ /* 0x001fe20000400000 */
[----:B------:R-:W-:Y:S01]  /*2c40*/  FSETP.GT.AND P5, PT, |R183|, 8.50705917302346158658e+37, PT ;  /* 0x7e800000b700780b */ /* 0x000fe20003fa4200 */
[----:B------:R-:W-:Y:S01]  /*2c50*/  IMAD.U32 R181, RZ, RZ, UR11 ;  /* 0x0000000bffb57e24 */ /* 0x000fe2000f8e00ff */
[----:B------:R-:W-:Y:S01]  /*2c60*/  FMUL R162, R53, 0.25 ;  /* 0x3e80000035a27820 */ /* 0x000fe20000400000 */
[----:B------:R-:W-:Y:S01]  /*2c70*/  FMUL R161, R182, 0.25 ;  /* 0x3e800000b6a17820 */ /* 0x000fe20000400000 */
[----:B------:R-:W-:Y:S01]  /*2c80*/  FSEL R103, R103, R184, P6 ;  /* 0x000000b867677208 */ /* 0x000fe20003000000 */
[----:B------:R-:W-:Y:S01]  /*2c90*/  @!P0 FMUL R158, R158, 16777216 ;  /* 0x4b8000009e9e8820 */ /* 0x000fe20000400000 */
[----:B------:R-:W-:Y:S01]  /*2ca0*/  FSETP.GEU.AND P6, PT, |R182|, 1.175494350822287508e-38, PT ;  /* 0x00800000b600780b */ /* 0x000fe20003fce200 */
[----:B------:R-:W-:Y:S01]  /*2cb0*/  FADD R58, R64, -R17 ;  /* 0x80000011403a7221 */ /* 0x000fe20000000000 */
[----:B------:R-:W-:Y:S01]  /*2cc0*/  FSEL R160, R160, R183, P5 ;  /* 0x000000b7a0a07208 */ /* 0x000fe20002800000 */
[----:B------:R-:W-:Y:S01]  /*2cd0*/  @!P0 FMUL R103, R103, 16777216 ;  /* 0x4b80000067678820 */ /* 0x000fe20000400000 */
[----:B------:R-:W-:Y:S01]  /*2ce0*/  FSETP.GT.AND P0, PT, |R182|, 8.50705917302346158658e+37, PT ;  /* 0x7e800000b600780b */ /* 0x000fe20003f04200 */
[----:B------:R-:W-:Y:S01]  /*2cf0*/  IMAD.U32 R180, RZ, RZ, UR12 ;  /* 0x0000000cffb47e24 */ /* 0x000fe2000f8e00ff */
[----:B------:R-:W-:Y:S01]  /*2d00*/  FSEL R159, R159, R54, P5 ;  /* 0x000000369f9f7208 */ /* 0x000fe20002800000 */
[----:B------:R-:W-:Y:S01]  /*2d10*/  FADD R181, R181, 1 ;  /* 0x3f800000b5b57421 */ /* 0x000fe20000000000 */
[----:B------:R-:W-:Y:S01]  /*2d20*/  IMAD.U32 R179, RZ, RZ, UR13 ;  /* 0x0000000dffb37e24 */ /* 0x000fe2000f8e00ff */
[----:B------:R-:W0:Y:S01]  /*2d30*/  MUFU.RCP R92, R92 ;  /* 0x0000005c005c7308 */ /* 0x000e220000001000 */
[----:B------:R-:W-:Y:S01]  /*2d40*/  FSEL R161, R161, R182, P0 ;  /* 0x000000b6a1a17208 */ /* 0x000fe20000000000 */
[----:B------:R-:W-:Y:S01]  /*2d50*/  FADD R59, R202, -R16 ;  /* 0x80000010ca3b7221 */ /* 0x000fe20000000000 */
[----:B------:R-:W-:Y:S01]  /*2d60*/  FSEL R162, R162, R53, P0 ;  /* 0x00000035a2a27208 */ /* 0x000fe20000000000 */
[----:B------:R-:W-:Y:S01]  /*2d70*/  FADD R180, R180, 1 ;  /* 0x3f800000b4b47421 */ /* 0x000fe20000000000 */
[----:B------:R-:W-:Y:S01]  /*2d80*/  FMUL R163, R58, 0.25 ;  /* 0x3e8000003aa37820 */ /* 0x000fe20000400000 */
[----:B------:R-:W-:Y:S01]  /*2d90*/  @!P3 FMUL R160, R160, 16777216 ;  /* 0x4b800000a0a0b820 */ /* 0x000fe20000400000 */
[----:B------:R-:W-:Y:S01]  /*2da0*/  FMUL R164, R181, 0.25 ;  /* 0x3e800000b5a47820 */ /* 0x000fe20000400000 */
[----:B------:R-:W-:Y:S01]  /*2db0*/  @!P3 FMUL R159, R159, 16777216 ;  /* 0x4b8000009f9fb820 */ /* 0x000fe20000400000 */
[----:B------:R-:W-:Y:S01]  /*2dc0*/  FADD R179, R179, 1 ;  /* 0x3f800000b3b37421 */ /* 0x000fe20000000000 */
[----:B------:R-:W-:Y:S01]  /*2dd0*/  FSETP.GT.AND P3, PT, |R181|, 8.50705917302346158658e+37, PT ;  /* 0x7e800000b500780b */ /* 0x000fe20003f64200 */
[----:B------:R-:W-:Y:S01]  /*2de0*/  FMUL R166, R59, 0.25 ;  /* 0x3e8000003ba67820 */ /* 0x000fe20000400000 */
[----:B------:R-:W-:Y:S01]  /*2df0*/  @!P6 FMUL R161, R161, 16777216 ;  /* 0x4b800000a1a1e820 */ /* 0x000fe20000400000 */
[----:B------:R-:W-:Y:S01]  /*2e00*/  FMUL R165, R180, 0.25 ;  /* 0x3e800000b4a57820 */ /* 0x000fe20000400000 */
[----:B------:R-:W-:Y:S01]  /*2e10*/  @!P6 FMUL R162, R162, 16777216 ;  /* 0x4b800000a2a2e820 */ /* 0x000fe20000400000 */
[----:B------:R-:W-:Y:S01]  /*2e20*/  FSEL R164, R164, R181, P3 ;  /* 0x000000b5a4a47208 */ /* 0x000fe20001800000 */
[----:B------:R-:W-:Y:S01]  /*2e30*/  FMUL R168, R179, 0.25 ;  /* 0x3e800000b3a87820 */ /* 0x000fe20000400000 */
[----:B------:R-:W-:Y:S01]  /*2e40*/  FSETP.GT.AND P6, PT, |R180|, 8.50705917302346158658e+37, PT ;  /* 0x7e800000b400780b */ /* 0x000fe20003fc4200 */
[----:B------:R-:W1:Y:S01]  /*2e50*/  MUFU.RCP R93, R93 ;  /* 0x0000005d005d7308 */ /* 0x000e620000001000 */
[----:B------:R-:W-:Y:S01]  /*2e60*/  FSEL R163, R163, R58, P3 ;  /* 0x0000003aa3a37208 */ /* 0x000fe20001800000 */
[----:B0-----:R-:W-:Y:S01]  /*2e70*/  FFMA R177, R92, R88, R31 ;  /* 0x000000585cb17223 */ /* 0x001fe2000000001f */
[----:B------:R-:W-:Y:S01]  /*2e80*/  FSETP.GEU.AND P3, PT, |R179|, 1.175494350822287508e-38, PT ;  /* 0x00800000b300780b */ /* 0x000fe20003f6e200 */
[----:B------:R-:W-:Y:S01]  /*2e90*/  FADD R216, R203, -R15 ;  /* 0x8000000fcbd87221 */ /* 0x000fe20000000000 */
[----:B------:R-:W-:Y:S01]  /*2ea0*/  FSEL R165, R165, R180, P6 ;  /* 0x000000b4a5a57208 */ /* 0x000fe20003000000 */
[----:B------:R-:W-:Y:S01]  /*2eb0*/  FADD R217, R200, -R14 ;  /* 0x8000000ec8d97221 */ /* 0x000fe20000000000 */
[----:B------:R-:W-:Y:S01]  /*2ec0*/  FSEL R205, R166, R59, P6 ;  /* 0x0000003ba6cd7208 */ /* 0x000fe20003000000 */
[----:B------:R-:W0:Y:S01]  /*2ed0*/  MUFU.RCP R91, R91 ;  /* 0x0000005b005b7308 */ /* 0x000e220000001000 */
[----:B------:R-:W-:Y:S01]  /*2ee0*/  FSETP.GT.AND P6, PT, |R179|, 8.50705917302346158658e+37, PT ;  /* 0x7e800000b300780b */ /* 0x000fe20003fc4200 */
[----:B------:R-:W-:Y:S01]  /*2ef0*/  FADD R218, R199, -R13 ;  /* 0x8000000dc7da7221 */ /* 0x000fe20000000000 */
[----:B------:R-:W-:Y:S01]  /*2f00*/  FSETP.GEU.AND P0, PT, |R180|, 1.175494350822287508e-38, PT ;  /* 0x00800000b400780b */ /* 0x000fe20003f0e200 */
[----:B------:R-:W-:Y:S01]  /*2f10*/  FFMA R175, R94, R90, R29 ;  /* 0x0000005a5eaf7223 */ /* 0x000fe2000000001d */
[----:B------:R-:W-:Y:S01]  /*2f20*/  FSEL R88, R168, R179, P6 ;  /* 0x000000b3a8587208 */ /* 0x000fe20003000000 */
[----:B------:R-:W-:Y:S01]  /*2f30*/  FMUL R90, R217, 0.25 ;  /* 0x3e800000d95a7820 */ /* 0x000fe20000400000 */
[----:B------:R-:W-:Y:S01]  /*2f40*/  FSETP.GEU.AND P5, PT, |R181|, 1.175494350822287508e-38, PT ;  /* 0x00800000b500780b */ /* 0x000fe20003fae200 */
[----:B------:R-:W-:Y:S01]  /*2f50*/  MUFU.RCP R160, R160 ;  /* 0x000000a000a07308 */ /* 0x000fe20000001000 */
[----:B-1----:R-:W-:Y:S01]  /*2f60*/  FFMA R176, R93, R89, R30 ;  /* 0x000000595db07223 */ /* 0x002fe2000000001e */
[----:B------:R-:W-:Y:S01]  /*2f70*/  @!P3 FMUL R88, R88, 16777216 ;  /* 0x4b8000005858b820 */ /* 0x000fe20000400000 */
[----:B------:R-:W-:Y:S01]  /*2f80*/  FMUL R89, R216, 0.25 ;  /* 0x3e800000d8597820 */ /* 0x000fe20000400000 */
[----:B------:R-:W-:Y:S01]  /*2f90*/  FFMA R173, R100, R101, R27 ;  /* 0x0000006564ad7223 */ /* 0x000fe2000000001b */
[----:B------:R-:W-:Y:S01]  /*2fa0*/  FADD R219, R75, -R12 ;  /* 0x8000000c4bdb7221 */ /* 0x000fe20000000000 */
[----:B------:R-:W-:Y:S01]  /*2fb0*/  FADD R220, R74, -R11 ;  /* 0x8000000b4adc7221 */ /* 0x000fe20000000000 */
[----:B------:R-:W-:Y:S01]  /*2fc0*/  FFMA R174, R97, R98, R28 ;  /* 0x0000006261ae7223 */ /* 0x000fe2000000001c */
[----:B------:R-:W-:Y:S01]  /*2fd0*/  MUFU.RCP R161, R161 ;  /* 0x000000a100a17308 */ /* 0x000fe20000001000 */
[----:B------:R-:W-:Y:S01]  /*2fe0*/  @!P0 FMUL R165, R165, 16777216 ;  /* 0x4b800000a5a58820 */ /* 0x000fe20000400000 */
[----:B0-----:R-:W-:Y:S01]  /*2ff0*/  FFMA R178, R91, R87, R32 ;  /* 0x000000575bb27223 */ /* 0x001fe20000000020 */
[----:B------:R-:W-:Y:S01]  /*3000*/  FSEL R89, R89, R216, P6 ;  /* 0x000000d859597208 */ /* 0x000fe20003000000 */
[----:B------:R-:W-:Y:S01]  /*3010*/  @!P5 FMUL R164, R164, 16777216 ;  /* 0x4b800000a4a4d820 */ /* 0x000fe20000400000 */
[----:B------:R-:W-:Y:S01]  /*3020*/  @!P5 FMUL R163, R163, 16777216 ;  /* 0x4b800000a3a3d820 */ /* 0x000fe20000400000 */
[----:B------:R-:W-:Y:S01]  /*3030*/  @!P0 FMUL R205, R205, 16777216 ;  /* 0x4b800000cdcd8820 */ /* 0x000fe20000400000 */
[----:B------:R-:W-:Y:S01]  /*3040*/  FMUL R94, R219, 0.25 ;  /* 0x3e800000db5e7820 */ /* 0x000fe20000400000 */
[----:B------:R-:W-:Y:S01]  /*3050*/  MUFU.RCP R88, R88 ;  /* 0x0000005800587308 */ /* 0x000fe20000001000 */
[----:B------:R-:W-:Y:S01]  /*3060*/  @!P3 FMUL R89, R89, 16777216 ;  /* 0x4b8000005959b820 */ /* 0x000fe20000400000 */
[----:B------:R-:W-:Y:S01]  /*3070*/  FMUL R97, R220, 0.25 ;  /* 0x3e800000dc617820 */ /* 0x000fe20000400000 */
[----:B------:R-:W-:Y:S01]  /*3080*/  FADD R221, R73, -R10 ;  /* 0x8000000a49dd7221 */ /* 0x000fe20000000000 */
[----:B------:R-:W-:Y:S01]  /*3090*/  FFMA R171, R96, R105, R25 ;  /* 0x0000006960ab7223 */ /* 0x000fe20000000019 */
[----:B------:R-:W-:Y:S01]  /*30a0*/  FADD R222, R72, -R9 ;  /* 0x8000000948de7221 */ /* 0x000fe20000000000 */
[----:B------:R-:W-:Y:S01]  /*30b0*/  FADD R215, R212, -R8 ;  /* 0x80000008d4d77221 */ /* 0x000fe20000000000 */
[----:B------:R-:W-:Y:S01]  /*30c0*/  FMUL R96, R221, 0.25 ;  /* 0x3e800000dd607820 */ /* 0x000fe20000400000 */
[----:B------:R-:W0:Y:S01]  /*30d0*/  MUFU.RCP R156, R156 ;  /* 0x0000009c009c7308 */ /* 0x000e220000001000 */
[----:B------:R-:W-:Y:S01]  /*30e0*/  FMUL R227, R222, 0.25 ;  /* 0x3e800000dee37820 */ /* 0x000fe20000400000 */
[----:B------:R-:W-:Y:S01]  /*30f0*/  FMUL R226, R215, 0.25 ;  /* 0x3e800000d7e27820 */ /* 0x000fe20000400000 */
[----:B------:R-:W-:Y:S01]  /*3100*/  FADD R214, R211, -R7 ;  /* 0x80000007d3d67221 */ /* 0x000fe20000000000 */
[----:B------:R-:W-:Y:S01]  /*3110*/  FADD R213, R207, -R6 ;  /* 0x80000006cfd57221 */ /* 0x000fe20000000000 */
[----:B------:R-:W-:Y:S01]  /*3120*/  IMAD.U32 R105, RZ, RZ, UR23 ;  /* 0x00000017ff697e24 */ /* 0x000fe2000f8e00ff */
[----:B------:R-:W-:Y:S01]  /*3130*/  FADD R210, R206, -R5 ;  /* 0x80000005ced27221 */ /* 0x000fe20000000000 */
[----:B------:R-:W-:Y:S01]  /*3140*/  FMUL R231, R214, 0.25 ;  /* 0x3e800000d6e77820 */ /* 0x000fe20000400000 */
[----:B------:R-:W1:Y:S01]  /*3150*/  MUFU.RCP R103, R103 ;  /* 0x0000006700677308 */ /* 0x000e620000001000 */
[----:B------:R-:W-:Y:S01]  /*3160*/  FMUL R228, R213, 0.25 ;  /* 0x3e800000d5e47820 */ /* 0x000fe20000400000 */
[----:B------:R-:W-:Y:S01]  /*3170*/  FADD R105, R105, 1 ;  /* 0x3f80000069697421 */ /* 0x000fe20000000000 */
[----:B------:R-:W-:Y:S01]  /*3180*/  FADD R209, R198, -R4 ;  /* 0x80000004c6d17221 */ /* 0x000fe20000000000 */
[----:B------:R-:W-:Y:S01]  /*3190*/  FMUL R93, R210, 0.25 ;  /* 0x3e800000d25d7820 */ /* 0x000fe20000400000 */
[----:B------:R-:W-:Y:S01]  /*31a0*/  FADD R208, R197, -R3 ;  /* 0x80000003c5d07221 */ /* 0x000fe20000000000 */
[----:B------:R-:W-:Y:S01]  /*31b0*/  IMAD.U32 R101, RZ, RZ, UR27 ;  /* 0x0000001bff657e24 */ /* 0x000fe2000f8e00ff */
[----:B------:R-:W-:Y:S01]  /*31c0*/  FADD R80, R80, -R173 ;  /* 0x800000ad50507221 */ /* 0x000fe20000000000 */
[----:B------:R-:W2:Y:S01]  /*31d0*/  MUFU.RCP R95, R95 ;  /* 0x0000005f005f7308 */ /* 0x000ea20000001000 */
[----:B0-----:R-:W-:Y:S01]  /*31e0*/  FFMA R167, R156, R157, R21 ;  /* 0x0000009d9ca77223 */ /* 0x001fe20000000015 */
[----:B------:R-:W-:Y:S01]  /*31f0*/  IMAD.U32 R157, RZ, RZ, UR17 ;  /* 0x00000011ff9d7e24 */ /* 0x000fe2000f8e00ff */
[----:B------:R-:W-:Y:S01]  /*3200*/  FADD R101, R101, 1 ;  /* 0x3f80000065657421 */ /* 0x000fe20000000000 */
[----:B------:R-:W-:Y:S01]  /*3210*/  IMAD.U32 R156, RZ, RZ, UR18 ;  /* 0x00000012ff9c7e24 */ /* 0x000fe2000f8e00ff */
[----:B------:R-:W-:Y:S01]  /*3220*/  FADD R81, R81, -R174 ;  /* 0x800000ae51517221 */ /* 0x000fe20000000000 */
[----:B------:R-:W-:Y:S01]  /*3230*/  FADD R157, R157, 1 ;  /* 0x3f8000009d9d7421 */ /* 0x000fe20000000000 */
[----:B------:R-:W-:Y:S01]  /*3240*/  FFMA R84, R84, R80, R119 ;  /* 0x0000005054547223 */ /* 0x000fe20000000077 */
[----:B------:R0:W-:Y:S01]  /*3250*/  MUFU.RCP R87, R165 ;  /* 0x000000a500577308 */ /* 0x0001e20000001000 */
[----:B-1----:R-:W-:Y:S01]  /*3260*/  FFMA R166, R103, R158, R20 ;  /* 0x0000009e67a67223 */ /* 0x002fe20000000014 */
[----:B------:R-:W-:Y:S01]  /*3270*/  IMAD.U32 R158, RZ, RZ, UR16 ;  /* 0x00000010ff9e7e24 */ /* 0x000fe2000f8e00ff */
[----:B------:R-:W-:Y:S01]  /*3280*/  FADD R156, R156, 1 ;  /* 0x3f8000009c9c7421 */ /* 0x000fe20000000000 */
[----:B------:R-:W-:Y:S01]  /*3290*/  IMAD.U32 R103, RZ, RZ, UR25 ;  /* 0x00000019ff677e24 */ /* 0x000fe2000f8e00ff */
[----:B------:R-:W-:Y:S01]  /*32a0*/  FFMA R79, R79, R81, R120 ;  /* 0x000000514f4f7223 */ /* 0x000fe20000000078 */
[----:B------:R-:W-:Y:S01]  /*32b0*/  FADD R158, R158, 1 ;  /* 0x3f8000009e9e7421 */ /* 0x000fe20000000000 */
[----:B------:R-:W-:Y:S01]  /*32c0*/  FMUL R223, R156, 0.25 ;  /* 0x3e8000009cdf7820 */ /* 0x000fe20000400000 */
[----:B------:R-:W1:Y:S01]  /*32d0*/  MUFU.RCP R99, R99 ;  /* 0x0000006300637308 */ /* 0x000e620000001000 */
[----:B0-----:R-:W-:Y:S01]  /*32e0*/  FFMA R165, R160, R159, R19 ;  /* 0x0000009fa0a57223 */ /* 0x001fe20000000013 */
[----:B------:R-:W-:Y:S01]  /*32f0*/  IMAD.U32 R160, RZ, RZ, UR14 ;  /* 0x0000000effa07e24 */ /* 0x000fe2000f8e00ff */
[----:B--2---:R-:W-:Y:S01]  /*3300*/  FFMA R172, R95, R102, R26 ;  /* 0x000000665fac7223 */ /* 0x004fe2000000001a */
[----:B------:R-:W-:Y:S01]  /*3310*/  IMAD.U32 R159, RZ, RZ, UR15 ;  /* 0x0000000fff9f7e24 */ /* 0x000fe2000f8e00ff */
[----:B------:R-:W-:Y:S01]  /*3320*/  FMUL R95, R218, 0.25 ;  /* 0x3e800000da5f7820 */ /* 0x000fe20000400000 */
[----:B------:R-:W-:Y:S01]  /*3330*/  FADD R160, R160, 1 ;  /* 0x3f800000a0a07421 */ /* 0x000fe20000000000 */
[----:B------:R-:W-:Y:S01]  /*3340*/  IMAD.U32 R102, RZ, RZ, UR26 ;  /* 0x0000001aff667e24 */ /* 0x000fe2000f8e00ff */
[----:B------:R-:W-:Y:S01]  /*3350*/  FADD R159, R159, 1 ;  /* 0x3f8000009f9f7421 */ /* 0x000fe20000000000 */
[----:B------:R0:W-:Y:S01]  /*3360*/  MUFU.RCP R204, R164 ;  /* 0x000000a400cc7308 */ /* 0x0001e20000001000 */
[----:B------:R-:W-:Y:S01]  /*3370*/  FADD R103, R103, 1 ;  /* 0x3f80000067677421 */ /* 0x000fe20000000000 */
[----:B------:R-:W-:Y:S01]  /*3380*/  FSETP.GEU.AND P5, PT, |R160|, 1.175494350822287508e-38, PT ;  /* 0x00800000a000780b */ /* 0x000fe20003fae200 */
[C---:B------:R-:W-:Y:S01]  /*3390*/  FMUL R92, R159.reuse, 0.25 ;  /* 0x3e8000009f5c7820 */ /* 0x040fe20000400000 */
[----:B------:R-:W-:Y:S01]  /*33a0*/  FSETP.GEU.AND P3, PT, |R159|, 1.175494350822287508e-38, PT ;  /* 0x008000009f00780b */ /* 0x000fe20003f6e200 */
[----:B------:R-:W-:Y:S01]  /*33b0*/  FADD R102, R102, 1 ;  /* 0x3f80000066667421 */ /* 0x000fe20000000000 */
[----:B------:R-:W-:Y:S01]  /*33c0*/  FSETP.GT.AND P0, PT, |R160|, 8.50705917302346158658e+37, PT ;  /* 0x7e800000a000780b */ /* 0x000fe20003f04200 */
[----:B-1----:R-:W-:Y:S01]  /*33d0*/  FFMA R168, R99, R154, R22 ;  /* 0x0000009a63a87223 */ /* 0x002fe20000000016 */
[----:B------:R-:W1:Y:S01]  /*33e0*/  MUFU.RCP R106, R106 ;  /* 0x0000006a006a7308 */ /* 0x000e620000001000 */
[----:B0-----:R-:W-:Y:S01]  /*33f0*/  FFMA R164, R161, R162, R18 ;  /* 0x000000a2a1a47223 */ /* 0x001fe20000000012 */
[----:B------:R-:W-:Y:S01]  /*3400*/  FFMA R162, R88, R89, R15 ;  /* 0x0000005958a27223 */ /* 0x000fe2000000000f */
[----:B------:R-:W-:Y:S01]  /*3410*/  FMUL R89, R160, 0.25 ;  /* 0x3e800000a0597820 */ /* 0x000fe20000400000 */
[----:B------:R-:W-:Y:S01]  /*3420*/  FSETP.GT.AND P6, PT, |R159|, 8.50705917302346158658e+37, PT ;  /* 0x7e8000009f00780b */ /* 0x000fe20003fc4200 */
[----:B------:R-:W-:Y:S01]  /*3430*/  IMAD.U32 R154, RZ, RZ, UR20 ;  /* 0x00000014ff9a7e24 */ /* 0x000fe2000f8e00ff */
[----:B------:R-:W-:Y:S01]  /*3440*/  FSEL R99, R90, R217, P0 ;  /* 0x000000d95a637208 */ /* 0x000fe20000000000 */
[----:B------:R-:W-:Y:S01]  /*3450*/  FMUL R88, R209, 0.25 ;  /* 0x3e800000d1587820 */ /* 0x000fe20000400000 */
[----:B------:R-:W-:Y:S01]  /*3460*/  FSEL R91, R89, R160, P0 ;  /* 0x000000a0595b7208 */ /* 0x000fe20000000000 */
[----:B------:R-:W-:Y:S01]  /*3470*/  FMUL R89, R158, 0.25 ;  /* 0x3e8000009e597820 */ /* 0x000fe20000400000 */
[----:B------:R-:W-:Y:S01]  /*3480*/  FSEL R90, R92, R159, P6 ;  /* 0x0000009f5c5a7208 */ /* 0x000fe20003000000 */
[----:B------:R-:W-:Y:S01]  /*3490*/  @!P5 FMUL R99, R99, 16777216 ;  /* 0x4b8000006363d820 */ /* 0x000fe20000400000 */
[----:B------:R-:W-:Y:S01]  /*34a0*/  FSEL R100, R95, R218, P6 ;  /* 0x000000da5f647208 */ /* 0x000fe20003000000 */
[----:B------:R-:W-:Y:S01]  /*34b0*/  @!P5 FMUL R91, R91, 16777216 ;  /* 0x4b8000005b5bd820 */ /* 0x000fe20000400000 */
[----:B------:R-:W-:Y:S01]  /*34c0*/  FSETP.GEU.AND P0, PT, |R158|, 1.175494350822287508e-38, PT ;  /* 0x008000009e00780b */ /* 0x000fe20003f0e200 */
[----:B------:R-:W0:Y:S01]  /*34d0*/  MUFU.RCP R107, R107 ;  /* 0x0000006b006b7308 */ /* 0x000e220000001000 */
[C---:B------:R-:W-:Y:S01]  /*34e0*/  FSETP.GEU.AND P6, PT, |R157|.reuse, 1.175494350822287508e-38, PT ;  /* 0x008000009d00780b */ /* 0x040fe20003fce200 */
[----:B------:R-:W-:Y:S01]  /*34f0*/  @!P3 FMUL R90, R90, 16777216 ;  /* 0x4b8000005a5ab820 */ /* 0x000fe20000400000 */
[----:B------:R-:W-:Y:S01]  /*3500*/  FSETP.GT.AND P5, PT, |R158|, 8.50705917302346158658e+37, PT ;  /* 0x7e8000009e00780b */ /* 0x000fe20003fa4200 */
[----:B------:R-:W-:Y:S01]  /*3510*/  @!P3 FMUL R100, R100, 16777216 ;  /* 0x4b8000006464b820 */ /* 0x000fe20000400000 */
[C---:B------:R-:W-:Y:S01]  /*3520*/  FMUL R92, R157.reuse, 0.25 ;  /* 0x3e8000009d5c7820 */ /* 0x040fe20000400000 */
[----:B------:R-:W-:Y:S01]  /*3530*/  FSETP.GT.AND P3, PT, |R157|, 8.50705917302346158658e+37, PT ;  /* 0x7e8000009d00780b */ /* 0x000fe20003f64200 */
[----:B-1----:R-:W-:Y:S01]  /*3540*/  FFMA R169, R106, R155, R23 ;  /* 0x0000009b6aa97223 */ /* 0x002fe20000000017 */
[----:B------:R-:W-:Y:S01]  /*3550*/  IMAD.U32 R155, RZ, RZ, UR19 ;  /* 0x00000013ff9b7e24 */ /* 0x000fe2000f8e00ff */
[----:B------:R-:W-:Y:S01]  /*3560*/  FSEL R95, R89, R158, P5 ;  /* 0x0000009e595f7208 */ /* 0x000fe20002800000 */
[----:B------:R-:W-:Y:S01]  /*3570*/  FADD R154, R154, 1 ;  /* 0x3f8000009a9a7421 */ /* 0x000fe20000000000 */
[----:B------:R-:W-:Y:S01]  /*3580*/  FSEL R89, R94, R219, P5 ;  /* 0x000000db5e597208 */ /* 0x000fe20002800000 */
[----:B------:R-:W-:Y:S01]  /*3590*/  FADD R155, R155, 1 ;  /* 0x3f8000009b9b7421 */ /* 0x000fe20000000000 */
[----:B------:R-:W-:Y:S01]  /*35a0*/  FSEL R94, R92, R157, P3 ;  /* 0x0000009d5c5e7208 */ /* 0x000fe20001800000 */
[----:B------:R-:W-:Y:S01]  /*35b0*/  @!P0 FMUL R95, R95, 16777216 ;  /* 0x4b8000005f5f8820 */ /* 0x000fe20000400000 */
[----:B------:R-:W-:Y:S01]  /*35c0*/  FSEL R92, R97, R220, P3 ;  /* 0x000000dc615c7208 */ /* 0x000fe20001800000 */
[----:B------:R-:W-:Y:S01]  /*35d0*/  @!P0 FMUL R89, R89, 16777216 ;  /* 0x4b80000059598820 */ /* 0x000fe20000400000 */
[----:B------:R-:W-:Y:S01]  /*35e0*/  FSETP.GT.AND P5, PT, |R156|, 8.50705917302346158658e+37, PT ;  /* 0x7e8000009c00780b */ /* 0x000fe20003fa4200 */
[----:B------:R-:W-:Y:S01]  /*35f0*/  @!P6 FMUL R94, R94, 16777216 ;  /* 0x4b8000005e5ee820 */ /* 0x000fe20000400000 */
[----:B------:R-:W-:Y:S01]  /*3600*/  FMUL R98, R155, 0.25 ;  /* 0x3e8000009b627820 */ /* 0x000fe20000400000 */
[----:B------:R-:W-:Y:S01]  /*3610*/  @!P6 FMUL R92, R92, 16777216 ;  /* 0x4b8000005c5ce820 */ /* 0x000fe20000400000 */
[----:B------:R-:W-:Y:S01]  /*3620*/  FSEL R225, R223, R156, P5 ;  /* 0x0000009cdfe17208 */ /* 0x000fe20002800000 */
[----:B------:R-:W-:Y:S01]  /*3630*/  IMAD.U32 R106, RZ, RZ, UR22 ;  /* 0x00000016ff6a7e24 */ /* 0x000fe2000f8e00ff */
[----:B------:R-:W-:Y:S01]  /*3640*/  FSETP.GEU.AND P0, PT, |R156|, 1.175494350822287508e-38, PT ;  /* 0x008000009c00780b */ /* 0x000fe20003f0e200 */
[----:B------:R-:W-:Y:S01]  /*3650*/  FFMA R163, R204, R163, R17 ;  /* 0x000000a3cca37223 */ /* 0x000fe20000000011 */
[----:B------:R-:W-:Y:S01]  /*3660*/  FSETP.GT.AND P6, PT, |R155|, 8.50705917302346158658e+37, PT ;  /* 0x7e8000009b00780b */ /* 0x000fe20003fc4200 */
[----:B0-----:R-:W-:Y:S01]  /*3670*/  FFMA R170, R107, R104, R24 ;  /* 0x000000686baa7223 */ /* 0x001fe20000000018 */
[----:B------:R-:W-:Y:S01]  /*3680*/  FSEL R223, R96, R221, P5 ;  /* 0x000000dd60df7208 */ /* 0x000fe20002800000 */
[C---:B------:R-:W-:Y:S01]  /*3690*/  FMUL R97, R154.reuse, 0.25 ;  /* 0x3e8000009a617820 */ /* 0x040fe20000400000 */
[----:B------:R-:W-:Y:S01]  /*36a0*/  FSETP.GEU.AND P3, PT, |R155|, 1.175494350822287508e-38, PT ;  /* 0x008000009b00780b */ /* 0x000fe20003f6e200 */
[----:B------:R-:W-:Y:S01]  /*36b0*/  IMAD.U32 R107, RZ, RZ, UR21 ;  /* 0x00000015ff6b7e24 */ /* 0x000fe2000f8e00ff */
[----:B------:R-:W-:Y:S01]  /*36c0*/  FSETP.GEU.AND P5, PT, |R154|, 1.175494350822287508e-38, PT ;  /* 0x008000009a00780b */ /* 0x000fe20003fae200 */
[----:B------:R-:W-:Y:S01]  /*36d0*/  FADD R106, R106, 1 ;  /* 0x3f8000006a6a7421 */ /* 0x000fe20000000000 */
[----:B------:R-:W-:Y:S01]  /*36e0*/  FSEL R98, R98, R155, P6 ;  /* 0x0000009b62627208 */ /* 0x000fe20003000000 */
[----:B------:R-:W-:Y:S01]  /*36f0*/  FADD R107, R107, 1 ;  /* 0x3f8000006b6b7421 */ /* 0x000fe20000000000 */
[----:B------:R-:W-:Y:S01]  /*3700*/  FSEL R204, R227, R222, P6 ;  /* 0x000000dee3cc7208 */ /* 0x000fe20003000000 */
[----:B------:R-:W-:Y:S01]  /*3710*/  @!P0 FMUL R225, R225, 16777216 ;  /* 0x4b800000e1e18820 */ /* 0x000fe20000400000 */
[----:B------:R-:W-:Y:S01]  /*3720*/  FSETP.GT.AND P6, PT, |R154|, 8.50705917302346158658e+37, PT ;  /* 0x7e8000009a00780b */ /* 0x000fe20003fc4200 */
[----:B------:R-:W-:Y:S01]  /*3730*/  @!P0 FMUL R223, R223, 16777216 ;  /* 0x4b800000dfdf8820 */ /* 0x000fe20000400000 */
[----:B------:R-:W-:Y:S01]  /*3740*/  FSETP.GT.AND P0, PT, |R107|, 8.50705917302346158658e+37, PT ;  /* 0x7e8000006b00780b */ /* 0x000fe20003f04200 */
[----:B------:R-:W-:Y:S01]  /*3750*/  FMUL R233, R106, 0.25 ;  /* 0x3e8000006ae97820 */ /* 0x000fe20000400000 */
[----:B------:R-:W-:Y:S01]  /*3760*/  FSEL R97, R97, R154, P6 ;  /* 0x0000009a61617208 */ /* 0x000fe20003000000 */
[----:B------:R-:W-:Y:S01]  /*3770*/  @!P3 FMUL R98, R98, 16777216 ;  /* 0x4b8000006262b820 */ /* 0x000fe20000400000 */
[----:B------:R-:W-:Y:S01]  /*3780*/  FSEL R227, R226, R215, P6 ;  /* 0x000000d7e2e37208 */ /* 0x000fe20003000000 */
[----:B------:R-:W-:Y:S01]  /*3790*/  @!P3 FMUL R204, R204, 16777216 ;  /* 0x4b800000ccccb820 */ /* 0x000fe20000400000 */
[C---:B------:R-:W-:Y:S01]  /*37a0*/  FSETP.GEU.AND P6, PT, |R106|.reuse, 1.175494350822287508e-38, PT ;  /* 0x008000006a00780b */ /* 0x040fe20003fce200 */
[----:B------:R-:W-:Y:S01]  /*37b0*/  @!P5 FMUL R97, R97, 16777216 ;  /* 0x4b8000006161d820 */ /* 0x000fe20000400000 */
[----:B------:R-:W-:Y:S01]  /*37c0*/  FSETP.GEU.AND P3, PT, |R107|, 1.175494350822287508e-38, PT ;  /* 0x008000006b00780b */ /* 0x000fe20003f6e200 */
[----:B------:R-:W-:Y:S01]  /*37d0*/  @!P5 FMUL R227, R227, 16777216 ;  /* 0x4b800000e3e3d820 */ /* 0x000fe20000400000 */
[----:B------:R-:W-:Y:S01]  /*37e0*/  FSETP.GT.AND P5, PT, |R106|, 8.50705917302346158658e+37, PT ;  /* 0x7e8000006a00780b */ /* 0x000fe20003fa4200 */
[----:B------:R-:W-:Y:S01]  /*37f0*/  IMAD.U32 R104, RZ, RZ, UR24 ;  /* 0x00000018ff687e24 */ /* 0x000fe2000f8e00ff */
[----:B------:R-:W-:Y:S01]  /*3800*/  FMUL R96, R107, 0.25 ;  /* 0x3e8000006b607820 */ /* 0x000fe20000400000 */
[----:B------:R-:W-:Y:S01]  /*3810*/  FSEL R226, R231, R214, P0 ;  /* 0x000000d6e7e27208 */ /* 0x000fe20000000000 */
[----:B------:R0:W-:Y:S01]  /*3820*/  MUFU.RCP R224, R98 ;  /* 0x0000006200e07308 */ /* 0x0001e20000001000 */
[----:B------:R-:W-:Y:S01]  /*3830*/  FSEL R233, R233, R106, P5 ;  /* 0x0000006ae9e97208 */ /* 0x000fe20002800000 */
[----:B------:R-:W-:Y:S01]  /*3840*/  FADD R104, R104, 1 ;  /* 0x3f80000068687421 */ /* 0x000fe20000000000 */
[----:B------:R-:W-:Y:S01]  /*3850*/  FSEL R231, R228, R213, P5 ;  /* 0x000000d5e4e77208 */ /* 0x000fe20002800000 */
[----:B------:R-:W-:Y:S01]  /*3860*/  FFMA R161, R87, R205, R16 ;  /* 0x000000cd57a17223 */ /* 0x000fe20000000010 */
[----:B------:R-:W-:Y:S01]  /*3870*/  FSEL R96, R96, R107, P0 ;  /* 0x0000006b60607208 */ /* 0x000fe20000000000 */
[----:B------:R-:W-:Y:S01]  /*3880*/  @!P6 FMUL R233, R233, 16777216 ;  /* 0x4b800000e9e9e820 */ /* 0x000fe20000400000 */
[----:B------:R-:W-:Y:S01]  /*3890*/  FSETP.GEU.AND P0, PT, |R105|, 1.175494350822287508e-38, PT ;  /* 0x008000006900780b */ /* 0x000fe20003f0e200 */
[----:B------:R-:W-:Y:S01]  /*38a0*/  @!P6 FMUL R231, R231, 16777216 ;  /* 0x4b800000e7e7e820 */ /* 0x000fe20000400000 */
[C---:B0-----:R-:W-:Y:S01]  /*38b0*/  FMUL R98, R105.reuse, 0.25 ;  /* 0x3e80000069627820 */ /* 0x041fe20000400000 */
[----:B------:R-:W-:Y:S01]  /*38c0*/  FSETP.GEU.AND P6, PT, |R104|, 1.175494350822287508e-38, PT ;  /* 0x008000006800780b */ /* 0x000fe20003fce200 */
[----:B------:R0:W-:Y:S01]  /*38d0*/  MUFU.RCP R229, R97 ;  /* 0x0000006100e57308 */ /* 0x0001e20000001000 */
[----:B------:R-:W-:Y:S01]  /*38e0*/  FSETP.GT.AND P5, PT, |R105|, 8.50705917302346158658e+37, PT ;  /* 0x7e8000006900780b */ /* 0x000fe20003fa4200 */
[----:B------:R-:W-:Y:S01]  /*38f0*/  @!P3 FMUL R96, R96, 16777216 ;  /* 0x4b8000006060b820 */ /* 0x000fe20000400000 */
[----:B------:R-:W-:Y:S01]  /*3900*/  @!P3 FMUL R226, R226, 16777216 ;  /* 0x4b800000e2e2b820 */ /* 0x000fe20000400000 */
[----:B------:R-:W-:Y:S01]  /*3910*/  FSETP.GT.AND P3, PT, |R104|, 8.50705917302346158658e+37, PT ;  /* 0x7e8000006800780b */ /* 0x000fe20003f64200 */
[----:B------:R-:W-:Y:S01]  /*3920*/  FADD R205, R57, -R2 ;  /* 0x8000000239cd7221 */ /* 0x000fe20000000000 */
[----:B------:R-:W-:Y:S01]  /*3930*/  FSEL R98, R98, R105, P5 ;  /* 0x0000006962627208 */ /* 0x000fe20002800000 */
[----:B------:R-:W-:Y:S01]  /*3940*/  FMUL R87, R208, 0.25 ;  /* 0x3e800000d0577820 */ /* 0x000fe20000400000 */
[----:B------:R-:W-:Y:S01]  /*3950*/  FSEL R230, R93, R210, P5 ;  /* 0x000000d25de67208 */ /* 0x000fe20002800000 */
[----:B0-----:R-:W-:Y:S01]  /*3960*/  FMUL R97, R104, 0.25 ;  /* 0x3e80000068617820 */ /* 0x001fe20000400000 */
[----:B------:R-:W-:Y:S01]  /*3970*/  FSEL R235, R88, R209, P3 ;  /* 0x000000d158eb7208 */ /* 0x000fe20001800000 */
[----:B------:R0:W-:Y:S01]  /*3980*/  MUFU.RCP R228, R96 ;  /* 0x0000006000e47308 */ /* 0x0001e20000001000 */
[----:B------:R-:W-:Y:S01]  /*3990*/  FSETP.GEU.AND P5, PT, |R103|, 1.175494350822287508e-38, PT ;  /* 0x008000006700780b */ /* 0x000fe20003fae200 */
[----:B------:R-:W-:Y:S01]  /*39a0*/  @!P0 FMUL R98, R98, 16777216 ;  /* 0x4b80000062628820 */ /* 0x000fe20000400000 */
[----:B------:R-:W-:Y:S01]  /*39b0*/  FSEL R97, R97, R104, P3 ;  /* 0x0000006861617208 */ /* 0x000fe20001800000 */
[----:B------:R-:W-:Y:S01]  /*39c0*/  @!P0 FMUL R230, R230, 16777216 ;  /* 0x4b800000e6e68820 */ /* 0x000fe20000400000 */
[C---:B------:R-:W-:Y:S01]  /*39d0*/  FSETP.GEU.AND P3, PT, |R102|.reuse, 1.175494350822287508e-38, PT ;  /* 0x008000006600780b */ /* 0x040fe20003f6e200 */
[C---:B------:R-:W-:Y:S01]  /*39e0*/  FMUL R93, R102.reuse, 0.25 ;  /* 0x3e800000665d7820 */ /* 0x040fe20000400000 */
[----:B------:R-:W-:Y:S01]  /*39f0*/  FSETP.GT.AND P0, PT, |R103|, 8.50705917302346158658e+37, PT ;  /* 0x7e8000006700780b */ /* 0x000fe20003f04200 */
[----:B------:R-:W-:Y:S01]  /*3a00*/  @!P6 FMUL R97, R97, 16777216 ;  /* 0x4b8000006161e820 */ /* 0x000fe20000400000 */
[----:B0-----:R-:W-:Y:S01]  /*3a10*/  FMUL R96, R103, 0.25 ;  /* 0x3e80000067607820 */ /* 0x001fe20000400000 */
[----:B------:R-:W-:Y:S01]  /*3a20*/  @!P6 FMUL R235, R235, 16777216 ;  /* 0x4b800000ebebe820 */ /* 0x000fe20000400000 */
[----:B------:R-:W0:Y:S01]  /*3a30*/  MUFU.RCP R95, R95 ;  /* 0x0000005f005f7308 */ /* 0x000e220000001000 */
[----:B------:R-:W-:Y:S01]  /*3a40*/  FMUL R234, R205, 0.25 ;  /* 0x3e800000cdea7820 */ /* 0x000fe20000400000 */
[----:B------:R-:W-:Y:S01]  /*3a50*/  FSETP.GT.AND P6, PT, |R102|, 8.50705917302346158658e+37, PT ;  /* 0x7e8000006600780b */ /* 0x000fe20003fc4200 */
[----:B------:R-:W-:Y:S01]  /*3a60*/  FADD R80, R60, -R175 ;  /* 0x800000af3c507221 */ /* 0x000fe20000000000 */
[----:B------:R-:W-:Y:S01]  /*3a70*/  FSEL R96, R96, R103, P0 ;  /* 0x0000006760607208 */ /* 0x000fe20000000000 */
[----:B------:R-:W-:Y:S01]  /*3a80*/  FADD R81, R61, -R176 ;  /* 0x800000b03d517221 */ /* 0x000fe20000000000 */
[----:B------:R-:W-:Y:S01]  /*3a90*/  FSEL R88, R87, R208, P0 ;  /* 0x000000d057587208 */ /* 0x000fe20000000000 */
[----:B------:R-:W-:Y:S01]  /*3aa0*/  FFMA R78, R78, R80, R121 ;  /* 0x000000504e4e7223 */ /* 0x000fe20000000079 */
[----:B------:R-:W-:Y:S01]  /*3ab0*/  MUFU.RCP R225, R225 ;  /* 0x000000e100e17308 */ /* 0x000fe20000001000 */
[----:B------:R-:W-:Y:S01]  /*3ac0*/  FSETP.GEU.AND P0, PT, |R101|, 1.175494350822287508e-38, PT ;  /* 0x008000006500780b */ /* 0x000fe20003f0e200 */
[----:B------:R-:W-:Y:S01]  /*3ad0*/  @!P5 FMUL R96, R96, 16777216 ;  /* 0x4b8000006060d820 */ /* 0x000fe20000400000 */
[----:B------:R-:W-:Y:S01]  /*3ae0*/  FSEL R93, R93, R102, P6 ;  /* 0x000000665d5d7208 */ /* 0x000fe20003000000 */
[----:B------:R-:W-:Y:S01]  /*3af0*/  @!P5 FMUL R88, R88, 16777216 ;  /* 0x4b8000005858d820 */ /* 0x000fe20000400000 */
[----:B------:R-:W-:Y:S01]  /*3b00*/  FSEL R87, R234, R205, P6 ;  /* 0x000000cdea577208 */ /* 0x000fe20003000000 */
[----:B------:R-:W-:Y:S01]  /*3b10*/  FADD R234, R56, -R141 ;  /* 0x8000008d38ea7221 */ /* 0x000fe20000000000 */
[----:B------:R-:W-:Y:S01]  /*3b20*/  FSETP.GT.AND P6, PT, |R101|, 8.50705917302346158658e+37, PT ;  /* 0x7e8000006500780b */ /* 0x000fe20003fc4200 */
[----:B------:R1:W-:Y:S01]  /*3b30*/  MUFU.RCP R232, R98 ;  /* 0x0000006200e87308 */ /* 0x0003e20000001000 */
[----:B------:R-:W-:Y:S01]  /*3b40*/  @!P3 FMUL R93, R93, 16777216 ;  /* 0x4b8000005d5db820 */ /* 0x000fe20000400000 */
[----:B------:R-:W-:Y:S01]  /*3b50*/  @!P3 FMUL R87, R87, 16777216 ;  /* 0x4b8000005757b820 */ /* 0x000fe20000400000 */
[----:B------:R-:W-:-:S05]  /*3b60*/  FFMA R77, R77, R81, R122 ;  /* 0x000000514d4d7223 */ /* 0x000fca000000007a */
[----:B------:R-:W2:Y:S01]  /*3b70*/  MUFU.RCP R237, R97 ;  /* 0x0000006100ed7308 */ /* 0x000ea20000001000 */
[----:B-1----:R-:W-:-:S05]  /*3b80*/  FMUL R98, R101, 0.25 ;  /* 0x3e80000065627820 */ /* 0x002fca0000400000 */
[----:B------:R-:W-:Y:S01]  /*3b90*/  FSEL R238, R98, R101, P6 ;  /* 0x0000006562ee7208 */ /* 0x000fe20003000000 */
[----:B0-----:R-:W-:Y:S01]  /*3ba0*/  FFMA R98, R95, R89, R12 ;  /* 0x000000595f627223 */ /* 0x001fe2000000000c */
[----:B------:R-:W0:Y:S01]  /*3bb0*/  MUFU.RCP R90, R90 ;  /* 0x0000005a005a7308 */ /* 0x000e220000001000 */
[----:B------:R-:W-:Y:S01]  /*3bc0*/  FMUL R89, R234, 0.25 ;  /* 0x3e800000ea597820 */ /* 0x000fe20000400000 */
[----:B------:R-:W-:Y:S01]  /*3bd0*/  FFMA R95, R224, R204, R9 ;  /* 0x000000cce05f7223 */ /* 0x000fe20000000009 */
[----:B------:R-:W-:-:S03]  /*3be0*/  @!P0 FMUL R238, R238, 16777216 ;  /* 0x4b800000eeee8820 */ /* 0x000fc60000400000 */
[----:B------:R-:W-:Y:S02]  /*3bf0*/  FSEL R204, R89, R234, P6 ;  /* 0x000000ea59cc7208 */ /* 0x000fe40003000000 */
[----:B------:R-:W1:Y:S01]  /*3c00*/  MUFU.RCP R94, R94 ;  /* 0x0000005e005e7308 */ /* 0x000e620000001000 */
[----:B--2---:R-:W-:Y:S02]  /*3c10*/  FFMA R89, R237, R235, R4 ;  /* 0x000000ebed597223 */ /* 0x004fe40000000004 */
[----:B------:R-:W-:-:S05]  /*3c20*/  @!P0 FMUL R204, R204, 16777216 ;  /* 0x4b800000cccc8820 */ /* 0x000fca0000400000 */
[----:B------:R2:W3:Y:S01]  /*3c30*/  MUFU.RCP R236, R96 ;  /* 0x0000006000ec7308 */ /* 0x0004e20000001000 */
[----:B0-----:R-:W-:-:S07]  /*3c40*/  FFMA R100, R90, R100, R13 ;  /* 0x000000645a647223 */ /* 0x001fce000000000d */
[----:B------:R0:W4:Y:S01]  /*3c50*/  MUFU.RCP R239, R93 ;  /* 0x0000005d00ef7308 */ /* 0x0001220000001000 */
[----:B--2---:R-:W-:Y:S01]  /*3c60*/  FFMA R96, R225, R223, R10 ;  /* 0x000000dfe1607223 */ /* 0x004fe2000000000a */
[----:B------:R-:W-:Y:S01]  /*3c70*/  FADD R223, R83, -R172 ;  /* 0x800000ac53df7221 */ /* 0x000fe20000000000 */
[----:B-1----:R-:W-:Y:S01]  /*3c80*/  FFMA R97, R94, R92, R11 ;  /* 0x0000005c5e617223 */ /* 0x002fe2000000000b */
[----:B------:R-:W-:Y:S01]  /*3c90*/  FFMA R94, R228, R226, R7 ;  /* 0x000000e2e45e7223 */ /* 0x000fe20000000007 */
[----:B------:R-:W-:Y:S01]  /*3ca0*/  FFMA R92, R232, R230, R5 ;  /* 0x000000e6e85c7223 */ /* 0x000fe20000000005 */
[----:B------:R-:W-:Y:S01]  /*3cb0*/  FFMA R85, R85, R223, R118 ;  /* 0x000000df55557223 */ /* 0x000fe20000000076 */
[----:B------:R-:W-:Y:S01]  /*3cc0*/  FADD R223, R63, -R178 ;  /* 0x800000b23fdf7221 */ /* 0x000fe20000000000 */
[----:B------:R-:W1:Y:S01]  /*3cd0*/  MUFU.RCP R91, R91 ;  /* 0x0000005b005b7308 */ /* 0x000e620000001000 */
[----:B---3--:R-:W-:Y:S01]  /*3ce0*/  FFMA R90, R236, R88, R3 ;  /* 0x00000058ec5a7223 */ /* 0x008fe20000000003 */
[----:B0-----:R-:W-:Y:S01]  /*3cf0*/  FFMA R93, R229, R227, R8 ;  /* 0x000000e3e55d7223 */ /* 0x001fe20000000008 */
[----:B------:R-:W-:Y:S01]  /*3d00*/  FFMA R201, R201, R223, R124 ;  /* 0x000000dfc9c97223 */ /* 0x000fe2000000007c */
[----:B------:R-:W-:Y:S01]  /*3d10*/  FADD R223, R198, -R89 ;  /* 0x80000059c6df7221 */ /* 0x000fe20000000000 */
[----:B------:R-:W-:Y:S01]  /*3d20*/  FADD R81, R197, -R90 ;  /* 0x8000005ac5517221 */ /* 0x000fe20000000000 */
[----:B------:R-:W-:Y:S01]  /*3d30*/  FADD R224, R212, -R93 ;  /* 0x8000005dd4e07221 */ /* 0x000fe20000000000 */
[----:B------:R-:W-:Y:S01]  /*3d40*/  FADD R225, R65, -R164 ;  /* 0x800000a441e17221 */ /* 0x000fe20000000000 */
[----:B------:R-:W0:Y:S01]  /*3d50*/  MUFU.RCP R233, R233 ;  /* 0x000000e900e97308 */ /* 0x000e220000001000 */
[----:B----4-:R-:W-:Y:S01]  /*3d60*/  FFMA R88, R239, R87, R2 ;  /* 0x00000057ef587223 */ /* 0x010fe20000000002 */
[----:B------:R-:W-:Y:S01]  /*3d70*/  FFMA R209, R209, R223, R36 ;  /* 0x000000dfd1d17223 */ /* 0x000fe20000000024 */
[----:B------:R-:W-:Y:S01]  /*3d80*/  FADD R223, R211, -R94 ;  /* 0x8000005ed3df7221 */ /* 0x000fe20000000000 */
[----:B------:R-:W-:Y:S01]  /*3d90*/  FFMA R208, R208, R81, R35 ;  /* 0x00000051d0d07223 */ /* 0x000fe20000000023 */
[----:B------:R-:W-:Y:S01]  /*3da0*/  FADD R80, R57, -R88 ;  /* 0x8000005839507221 */ /* 0x000fe20000000000 */
[----:B------:R-:W-:Y:S01]  /*3db0*/  FFMA R215, R215, R224, R40 ;  /* 0x000000e0d7d77223 */ /* 0x000fe20000000028 */
[----:B------:R-:W-:Y:S01]  /*3dc0*/  FFMA R214, R214, R223, R39 ;  /* 0x000000dfd6d67223 */ /* 0x000fe20000000027 */
[----:B------:R-:W2:Y:S01]  /*3dd0*/  MUFU.RCP R238, R238 ;  /* 0x000000ee00ee7308 */ /* 0x000ea20000001000 */
[----:B-1----:R-:W-:Y:S01]  /*3de0*/  FFMA R99, R91, R99, R14 ;  /* 0x000000635b637223 */ /* 0x002fe2000000000e */
[----:B------:R-:W-:Y:S01]  /*3df0*/  FFMA R205, R205, R80, R34 ;  /* 0x00000050cdcd7223 */ /* 0x000fe20000000022 */
[----:B------:R-:W-:Y:S01]  /*3e00*/  FADD R223, R74, -R97 ;  /* 0x800000614adf7221 */ /* 0x000fe20000000000 */
[----:B------:R-:W-:Y:S01]  /*3e10*/  FADD R80, R206, -R92 ;  /* 0x8000005cce507221 */ /* 0x000fe20000000000 */
[----:B------:R-:W-:Y:S01]  /*3e20*/  FADD R224, R75, -R98 ;  /* 0x800000624be07221 */ /* 0x000fe20000000000 */
[----:B------:R-:W-:Y:S01]  /*3e30*/  FADD R226, R66, -R165 ;  /* 0x800000a542e27221 */ /* 0x000fe20000000000 */
[----:B------:R-:W-:Y:S01]  /*3e40*/  FFMA R220, R220, R223, R43 ;  /* 0x000000dfdcdc7223 */ /* 0x000fe2000000002b */
[----:B0-----:R-:W-:Y:S01]  /*3e50*/  FFMA R91, R233, R231, R6 ;  /* 0x000000e7e95b7223 */ /* 0x001fe20000000006 */
[----:B------:R-:W-:Y:S01]  /*3e60*/  FFMA R210, R210, R80, R37 ;  /* 0x00000050d2d27223 */ /* 0x000fe20000000025 */
[----:B------:R-:W-:Y:S01]  /*3e70*/  FFMA R219, R219, R224, R44 ;  /* 0x000000e0dbdb7223 */ /* 0x000fe2000000002c */
[----:B------:R-:W-:Y:S01]  /*3e80*/  FADD R223, R203, -R162 ;  /* 0x800000a2cbdf7221 */ /* 0x000fe20000000000 */
[----:B------:R-:W-:Y:S01]  /*3e90*/  FADD R81, R207, -R91 ;  /* 0x8000005bcf517221 */ /* 0x000fe20000000000 */
[----:B------:R-:W-:Y:S01]  /*3ea0*/  FADD R80, R72, -R95 ;  /* 0x8000005f48507221 */ /* 0x000fe20000000000 */
[----:B------:R-:W-:Y:S01]  /*3eb0*/  FADD R224, R202, -R161 ;  /* 0x800000a1cae07221 */ /* 0x000fe20000000000 */
[----:B------:R-:W-:Y:S01]  /*3ec0*/  FFMA R216, R216, R223, R47 ;  /* 0x000000dfd8d87223 */ /* 0x000fe2000000002f */
[----:B--2---:R-:W-:Y:S01]  /*3ed0*/  FFMA R87, R238, R204, R141 ;  /* 0x000000ccee577223 */ /* 0x004fe2000000008d */
[----:B------:R-:W-:Y:S01]  /*3ee0*/  FADD R204, R82, -R171 ;  /* 0x800000ab52cc7221 */ /* 0x000fe20000000000 */
[----:B------:R-:W-:Y:S01]  /*3ef0*/  FFMA R213, R213, R81, R38 ;  /* 0x00000051d5d57223 */ /* 0x000fe20000000026 */
[----:B------:R-:W-:Y:S01]  /*3f00*/  FADD R81, R73, -R96 ;  /* 0x8000006049517221 */ /* 0x000fe20000000000 */
[----:B------:R-:W-:Y:S01]  /*3f10*/  FFMA R222, R222, R80, R41 ;  /* 0x00000050dede7223 */ /* 0x000fe20000000029 */
[----:B------:R-:W-:Y:S01]  /*3f20*/  FFMA R86, R86, R204, R117 ;  /* 0x000000cc56567223 */ /* 0x000fe20000000075 */
[----:B------:R-:W-:Y:S01]  /*3f30*/  FADD R204, R62, -R177 ;  /* 0x800000b13ecc7221 */ /* 0x000fe20000000000 */
[----:B------:R-:W-:Y:S01]  /*3f40*/  FFMA R221, R221, R81, R42 ;  /* 0x00000051dddd7223 */ /* 0x000fe2000000002a */
[----:B------:R-:W-:Y:S01]  /*3f50*/  FFMA R223, R59, R224, R108 ;  /* 0x000000e03bdf7223 */ /* 0x000fe2000000006c */
[----:B------:R-:W-:Y:S01]  /*3f60*/  FADD R80, R199, -R100 ;  /* 0x80000064c7507221 */ /* 0x000fe20000000000 */
[----:B------:R-:W-:Y:S01]  /*3f70*/  FFMA R76, R76, R204, R123 ;  /* 0x000000cc4c4c7223 */ /* 0x000fe2000000007b */
[----:B------:R-:W-:Y:S01]  /*3f80*/  FADD R204, R56, -R87 ;  /* 0x8000005738cc7221 */ /* 0x000fe20000000000 */
[----:B------:R-:W-:Y:S01]  /*3f90*/  FADD R81, R200, -R99 ;  /* 0x80000063c8517221 */ /* 0x000fe20000000000 */
[----:B------:R-:W-:Y:S01]  /*3fa0*/  FADD R224, R64, -R163 ;  /* 0x800000a340e07221 */ /* 0x000fe20000000000 */
[----:B------:R-:W-:Y:S01]  /*3fb0*/  FADD R227, R67, -R166 ;  /* 0x800000a643e37221 */ /* 0x000fe20000000000 */
[----:B------:R-:W-:Y:S01]  /*3fc0*/  FADD R228, R68, -R167 ;  /* 0x800000a744e47221 */ /* 0x000fe20000000000 */
[----:B------:R-:W-:Y:S01]  /*3fd0*/  FADD R229, R69, -R168 ;  /* 0x800000a845e57221 */ /* 0x000fe20000000000 */
[----:B------:R-:W-:Y:S01]  /*3fe0*/  FADD R230, R70, -R169 ;  /* 0x800000a946e67221 */ /* 0x000fe20000000000 */
[----:B------:R-:W-:Y:S01]  /*3ff0*/  FADD R231, R71, -R170 ;  /* 0x800000aa47e77221 */ /* 0x000fe20000000000 */
        /* <DEDUP_REMOVED lines=11> */
.L_x_0:
[----:B------:R-:W-:Y:S02]  /*40b0*/  F2FP.BF16.PACK_AB R49, R60, R61 ;  /* 0x0000003d3c31723e */ /* 0x000fe400000010ff */
[----:B------:R-:W-:Y:S01]  /*40c0*/  IADD3 R60, R147, UR30, RZ ;  /* 0x0000001e933c7c10 */ /* 0x000fe2000fffe0ff */
[----:B------:R-:W-:Y:S01]  /*40d0*/  UIADD3 UR30, UP0, UR30, 0x400, URZ ;  /* 0x000004001e1e7890 */ /* 0x000fe2000ff1e03f */
[----:B------:R-:W-:-:S02]  /*40e0*/  IADD3 R138, P5, R138, 0x800, RZ ;  /* 0x000008008a8a7810 */ /* 0x000fc40007fbe0ff */
[----:B------:R-:W-:Y:S01]  /*40f0*/  F2FP.BF16.PACK_AB R55, R64, R65 ;  /* 0x000000414037723e */ /* 0x000fe200000010ff */
[----:B------:R-:W-:Y:S01]  /*4100*/  UIADD3.X UR31, URZ, UR31, URZ, UP0, !UPT ;  /* 0x0000001f3f1f7290 */ /* 0x000fe200087fe43f */
[----:B------:R-:W-:Y:S01]  /*4110*/  F2FP.BF16.PACK_AB R54, R66, R67 ;  /* 0x000000434236723e */ /* 0x000fe200000010ff */
[----:B------:R-:W-:Y:S01]  /*4120*/  UISETP.GE.U32.AND UP0, UPT, UR30, 0x800, UPT ;  /* 0x000008001e00788c */ /* 0x000fe2000bf06070 */
[----:B------:R-:W-:Y:S01]  /*4130*/  IMAD.X R137, RZ, RZ, R137, P5 ;  /* 0x000000ffff897224 */ /* 0x000fe200028e0689 */
[----:B------:R-:W-:Y:S01]  /*4140*/  F2FP.BF16.PACK_AB R53, R68, R69 ;  /* 0x000000454435723e */ /* 0x000fe200000010ff */
[----:B------:R-:W-:Y:S01]  /*4150*/  IMAD.MOV.U32 R69, RZ, RZ, 0x2 ;  /* 0x00000002ff457424 */ /* 0x000fe200078e00ff */
[----:B------:R-:W-:Y:S01]  /*4160*/  UISETP.GE.U32.AND.EX UP0, UPT, UR31, URZ, UPT, UP0 ;  /* 0x0000003f1f00728c */ /* 0x000fe2000bf06100 */
[C---:B------:R-:W-:Y:S02]  /*4170*/  IADD3 R64, R60.reuse, 0x1000, RZ ;  /* 0x000010003c407810 */ /* 0x040fe40007ffe0ff */
[----:B------:R-:W-:-:S02]  /*4180*/  IADD3 R66, R60, 0x1c00, RZ ;  /* 0x00001c003c427810 */ /* 0x000fc40007ffe0ff */
[----:B------:R-:W-:Y:S01]  /*4190*/  IADD3 R68, R60, 0x2800, RZ ;  /* 0x000028003c447810 */ /* 0x000fe20007ffe0ff */
[----:B------:R-:W-:Y:S01]  /*41a0*/  IMAD.WIDE R64, R64, R69, c[0x0][0x1a0] ;  /* 0x0000680040407625 */ /* 0x000fe200078e0245 */
[----:B------:R-:W-:Y:S02]  /*41b0*/  PLOP3.LUT P5, PT, PT, PT, UP0, 0x80, 0x0 ;  /* 0x000000000000781c */ /* 0x000fe40003faf008 */
[----:B------:R-:W-:Y:S01]  /*41c0*/  F2FP.BF16.PACK_AB R51, R82, R83 ;  /* 0x000000535233723e */ /* 0x000fe200000010ff */
[----:B------:R-:W-:Y:S01]  /*41d0*/  IMAD.WIDE R66, R66, R69, c[0x0][0x1a0] ;  /* 0x0000680042427625 */ /* 0x000fe200078e0245 */
[----:B------:R-:W-:Y:S02]  /*41e0*/  F2FP.BF16.PACK_AB R48, R62, R63 ;  /* 0x0000003f3e30723e */ /* 0x000fe400000010ff */
[----:B------:R-:W-:Y:S01]  /*41f0*/  IADD3 R142, P3, R142, 0x800, RZ ;  /* 0x000008008e8e7810 */ /* 0x000fe20007f7e0ff */
[----:B------:R-:W-:Y:S01]  /*4200*/  IMAD.WIDE R68, R68, R69, c[0x0][0x1a0] ;  /* 0x0000680044447625 */ /* 0x000fe200078e0245 */
[----:B------:R-:W-:Y:S01]  /*4210*/  F2FP.BF16.PACK_AB R52, R70, R71 ;  /* 0x000000474634723e */ /* 0x000fe200000010ff */
[----:B------:R0:W-:Y:S01]  /*4220*/  @!P4 STG.E.128 [R144.64], R48 ;  /* 0x000000309000c986 */ /* 0x0001e2000c101d1c */
[----:B------:R-:W-:Y:S01]  /*4230*/  F2FP.BF16.PACK_AB R63, R56, R57 ;  /* 0x00000039383f723e */ /* 0x000fe200000010ff */
[----:B------:R-:W-:Y:S01]  /*4240*/  IMAD.X R143, RZ, RZ, R143, P3 ;  /* 0x000000ffff8f7224 */ /* 0x000fe200018e068f */
[----:B------:R-:W-:Y:S01]  /*4250*/  F2FP.BF16.PACK_AB R58, R74, R75 ;  /* 0x0000004b4a3a723e */ /* 0x000fe200000010ff */
[----:B------:R1:W-:Y:S01]  /*4260*/  @!P4 STG.E.128 [R64.64], R52 ;  /* 0x000000344000c986 */ /* 0x0003e2000c101d1c */
[----:B------:R-:W-:-:S02]  /*4270*/  F2FP.BF16.PACK_AB R59, R72, R73 ;  /* 0x00000049483b723e */ /* 0x000fc400000010ff */
[----:B------:R-:W-:Y:S02]  /*4280*/  F2FP.BF16.PACK_AB R56, R203, R202 ;  /* 0x000000cacb38723e */ /* 0x000fe400000010ff */
[----:B------:R-:W-:Y:S02]  /*4290*/  F2FP.BF16.PACK_AB R57, R199, R200 ;  /* 0x000000c8c739723e */ /* 0x000fe400000010ff */
[----:B------:R-:W-:Y:S02]  /*42a0*/  F2FP.BF16.PACK_AB R62, R197, R198 ;  /* 0x000000c6c53e723e */ /* 0x000fe400000010ff */
[----:B------:R-:W-:Y:S01]  /*42b0*/  F2FP.BF16.PACK_AB R60, R211, R212 ;  /* 0x000000d4d33c723e */ /* 0x000fe200000010ff */
[----:B------:R1:W-:Y:S01]  /*42c0*/  @!P4 STG.E.128 [R66.64], R56 ;  /* 0x000000384200c986 */ /* 0x0003e2000c101d1c */
[----:B------:R-:W-:Y:S02]  /*42d0*/  F2FP.BF16.PACK_AB R61, R206, R207 ;  /* 0x000000cfce3d723e */ /* 0x000fe400000010ff */
[----:B------:R-:W-:-:S02]  /*42e0*/  FSEL R188, R188, UR4, !P4 ;  /* 0x00000004bcbc7c08 */ /* 0x000fc4000e000000 */
[----:B------:R-:W-:Y:S01]  /*42f0*/  FSEL R187, R187, UR5, !P4 ;  /* 0x00000005bbbb7c08 */ /* 0x000fe2000e000000 */
[----:B------:R1:W-:Y:S01]  /*4300*/  @!P4 STG.E.128 [R68.64], R60 ;  /* 0x0000003c4400c986 */ /* 0x0003e2000c101d1c */
[----:B------:R-:W-:Y:S01]  /*4310*/  FSEL R186, R186, UR6, !P4 ;  /* 0x00000006baba7c08 */ /* 0x000fe2000e000000 */
[----:B------:R1:W2:Y:S01]  /*4320*/  R2UR UR4, R188 ;  /* 0x00000000bc0473c2 */ /* 0x0002a200000e0000 */
[----:B------:R-:W-:Y:S02]  /*4330*/  FSEL R185, R185, UR7, !P4 ;  /* 0x00000007b9b97c08 */ /* 0x000fe4000e000000 */
[----:B------:R-:W-:Y:S02]  /*4340*/  FSEL R184, R184, UR8, !P4 ;  /* 0x00000008b8b87c08 */ /* 0x000fe4000e000000 */
[----:B------:R-:W-:Y:S02]  /*4350*/  FSEL R183, R183, UR9, !P4 ;  /* 0x00000009b7b77c08 */ /* 0x000fe4000e000000 */
[----:B------:R-:W-:Y:S01]  /*4360*/  FSEL R182, R182, UR10, !P4 ;  /* 0x0000000ab6b67c08 */ /* 0x000fe2000e000000 */
[----:B------:R1:W3:Y:S01]  /*4370*/  R2UR UR5, R187 ;  /* 0x00000000bb0573c2 */ /* 0x0002e200000e0000 */
[----:B------:R-:W-:-:S02]  /*4380*/  FSEL R181, R181, UR11, !P4 ;  /* 0x0000000bb5b57c08 */ /* 0x000fc4000e000000 */
[----:B------:R-:W-:Y:S02]  /*4390*/  FSEL R180, R180, UR12, !P4 ;  /* 0x0000000cb4b47c08 */ /* 0x000fe4000e000000 */
[----:B------:R-:W-:Y:S02]  /*43a0*/  FSEL R179, R179, UR13, !P4 ;  /* 0x0000000db3b37c08 */ /* 0x000fe4000e000000 */
[----:B------:R-:W-:Y:S01]  /*43b0*/  FSEL R160, R160, UR14, !P4 ;  /* 0x0000000ea0a07c08 */ /* 0x000fe2000e000000 */
[----:B------:R1:W4:Y:S01]  /*43c0*/  R2UR UR6, R186 ;  /* 0x00000000ba0673c2 */ /* 0x00032200000e0000 */
[----:B------:R-:W-:Y:S02]  /*43d0*/  FSEL R159, R159, UR15, !P4 ;  /* 0x0000000f9f9f7c08 */ /* 0x000fe4000e000000 */
[----:B------:R-:W-:Y:S02]  /*43e0*/  FSEL R158, R158, UR16, !P4 ;  /* 0x000000109e9e7c08 */ /* 0x000fe4000e000000 */
[----:B------:R-:W-:-:S02]  /*43f0*/  FSEL R157, R157, UR17, !P4 ;  /* 0x000000119d9d7c08 */ /* 0x000fc4000e000000 */
[----:B------:R-:W-:Y:S01]  /*4400*/  FSEL R156, R156, UR18, !P4 ;  /* 0x000000129c9c7c08 */ /* 0x000fe2000e000000 */
[----:B------:R1:W1:Y:S01]  /*4410*/  R2UR UR7, R185 ;  /* 0x00000000b90773c2 */ /* 0x00026200000e0000 */
[----:B------:R-:W-:Y:S02]  /*4420*/  FSEL R155, R155, UR19, !P4 ;  /* 0x000000139b9b7c08 */ /* 0x000fe4000e000000 */
[----:B------:R-:W-:Y:S02]  /*4430*/  FSEL R154, R154, UR20, !P4 ;  /* 0x000000149a9a7c08 */ /* 0x000fe4000e000000 */
[----:B------:R-:W-:Y:S02]  /*4440*/  FSEL R107, R107, UR21, !P4 ;  /* 0x000000156b6b7c08 */ /* 0x000fe4000e000000 */
[----:B------:R-:W-:Y:S01]  /*4450*/  FSEL R106, R106, UR22, !P4 ;  /* 0x000000166a6a7c08 */ /* 0x000fe2000e000000 */
[----:B------:R0:W1:Y:S01]  /*4460*/  R2UR UR8, R184 ;  /* 0x00000000b80873c2 */ /* 0x00006200000e0000 */
[----:B------:R-:W-:-:S02]  /*4470*/  FSEL R105, R105, UR23, !P4 ;  /* 0x0000001769697c08 */ /* 0x000fc4000e000000 */
[----:B------:R-:W-:Y:S02]  /*4480*/  FSEL R104, R104, UR24, !P4 ;  /* 0x0000001868687c08 */ /* 0x000fe4000e000000 */
[----:B------:R-:W-:Y:S02]  /*4490*/  FSEL R103, R103, UR25, !P4 ;  /* 0x0000001967677c08 */ /* 0x000fe4000e000000 */
[----:B------:R-:W-:Y:S01]  /*44a0*/  FSEL R102, R102, UR26, !P4 ;  /* 0x0000001a66667c08 */ /* 0x000fe2000e000000 */
[----:B------:R1:W1:Y:S01]  /*44b0*/  R2UR UR9, R183 ;  /* 0x00000000b70973c2 */ /* 0x00026200000e0000 */
[----:B------:R-:W-:Y:S02]  /*44c0*/  FSEL R101, R101, UR27, !P4 ;  /* 0x0000001b65657c08 */ /* 0x000fe4000e000000 */
[----:B------:R-:W-:Y:S02]  /*44d0*/  IADD3 R136, P0, R136, 0x800, RZ ;  /* 0x0000080088887810 */ /* 0x000fe40007f1e0ff */
[----:B0-----:R-:W-:-:S02]  /*44e0*/  IADD3 R144, P3, R144, 0x800, RZ ;  /* 0x0000080090907810 */ /* 0x001fc40007f7e0ff */
[----:B------:R-:W-:Y:S01]  /*44f0*/  FSEL R32, R178, R32, !P4 ;  /* 0x00000020b2207208 */ /* 0x000fe20006000000 */
[----:B------:R0:W0:Y:S01]  /*4500*/  R2UR UR10, R182 ;  /* 0x00000000b60a73c2 */ /* 0x00002200000e0000 */
[----:B------:R-:W-:Y:S01]  /*4510*/  FSEL R31, R177, R31, !P4 ;  /* 0x0000001fb11f7208 */ /* 0x000fe20006000000 */
[----:B------:R-:W-:Y:S01]  /*4520*/  IMAD.X R135, RZ, RZ, R135, P0 ;  /* 0x000000ffff877224 */ /* 0x000fe200000e0687 */
[----:B------:R-:W-:Y:S01]  /*4530*/  FSEL R30, R176, R30, !P4 ;  /* 0x0000001eb01e7208 */ /* 0x000fe20006000000 */
[----:B------:R-:W-:Y:S01]  /*4540*/  IMAD.X R145, RZ, RZ, R145, P3 ;  /* 0x000000ffff917224 */ /* 0x000fe200018e0691 */
[----:B------:R-:W-:Y:S02]  /*4550*/  FSEL R29, R175, R29, !P4 ;  /* 0x0000001daf1d7208 */ /* 0x000fe40006000000 */
[----:B------:R-:W-:Y:S01]  /*4560*/  FSEL R28, R174, R28, !P4 ;  /* 0x0000001cae1c7208 */ /* 0x000fe20006000000 */
[----:B------:R0:W0:Y:S01]  /*4570*/  R2UR UR11, R181 ;  /* 0x00000000b50b73c2 */ /* 0x00002200000e0000 */
[----:B------:R-:W-:-:S02]  /*4580*/  FSEL R27, R173, R27, !P4 ;  /* 0x0000001bad1b7208 */ /* 0x000fc40006000000 */
[----:B------:R-:W-:Y:S02]  /*4590*/  FSEL R26, R172, R26, !P4 ;  /* 0x0000001aac1a7208 */ /* 0x000fe40006000000 */
[----:B------:R-:W-:Y:S02]  /*45a0*/  FSEL R25, R171, R25, !P4 ;  /* 0x00000019ab197208 */ /* 0x000fe40006000000 */
[----:B------:R-:W-:Y:S01]  /*45b0*/  FSEL R24, R170, R24, !P4 ;  /* 0x00000018aa187208 */ /* 0x000fe20006000000 */
[----:B------:R0:W0:Y:S01]  /*45c0*/  R2UR UR12, R180 ;  /* 0x00000000b40c73c2 */ /* 0x00002200000e0000 */
[----:B------:R-:W-:Y:S02]  /*45d0*/  FSEL R23, R169, R23, !P4 ;  /* 0x00000017a9177208 */ /* 0x000fe40006000000 */
[----:B------:R-:W-:Y:S02]  /*45e0*/  FSEL R22, R168, R22, !P4 ;  /* 0x00000016a8167208 */ /* 0x000fe40006000000 */
[----:B------:R-:W-:-:S02]  /*45f0*/  FSEL R21, R167, R21, !P4 ;  /* 0x00000015a7157208 */ /* 0x000fc40006000000 */
[----:B------:R-:W-:Y:S01]  /*4600*/  FSEL R20, R166, R20, !P4 ;  /* 0x00000014a6147208 */ /* 0x000fe20006000000 */
[----:B------:R0:W0:Y:S01]  /*4610*/  R2UR UR13, R179 ;  /* 0x00000000b30d73c2 */ /* 0x00002200000e0000 */
[----:B------:R-:W-:Y:S02]  /*4620*/  FSEL R19, R165, R19, !P4 ;  /* 0x00000013a5137208 */ /* 0x000fe40006000000 */
[----:B------:R-:W-:Y:S02]  /*4630*/  FSEL R18, R164, R18, !P4 ;  /* 0x00000012a4127208 */ /* 0x000fe40006000000 */
        /* <DEDUP_REMOVED lines=70> */
[----:B------:R-:W-:Y:S01]  /*4aa0*/  FSEL R125, R190, R125, !P4 ;  /* 0x0000007dbe7d7208 */ /* 0x000fe20006000000 */
[----:B-1234-:R-:W-:Y:S01]  /*4ab0*/  @P5 CALL.REL.NOINC `(.L_x_1) ;  /* 0x0000001000005944 */ /* 0x01efe20003c00000 */
[----:B------:R-:W-:Y:S05]  /*4ac0*/  BRA `(.L_x_2) ;  /* 0xffffbe9000007947 */ /* 0x000fea000383ffff */
.L_x_1:
[----:B------:R-:W-:Y:S01]  /*4ad0*/  FADD R57, R132, R131 ;  /* 0x0000008384397221 */ /* 0x000fe20000000000 */
[----:B------:R-:W-:Y:S01]  /*4ae0*/  FADD R85, R40, R39 ;  /* 0x0000002728557221 */ /* 0x000fe20000000000 */
[----:B------:R-:W-:Y:S01]  /*4af0*/  FADD R81, R108, R47 ;  /* 0x0000002f6c517221 */ /* 0x000fe20000000000 */
[C---:B------:R-:W-:Y:S01]  /*4b00*/  FMUL R47, R130.reuse, 0.25 ;  /* 0x3e800000822f7820 */ /* 0x040fe20000400000 */
[C---:B------:R-:W-:Y:S01]  /*4b10*/  FMUL R48, R57.reuse, 0.25 ;  /* 0x3e80000039307820 */ /* 0x040fe20000400000 */
[C---:B------:R-:W-:Y:S01]  /*4b20*/  FSETP.GEU.AND P5, PT, |R57|.reuse, 1.175494350822287508e-38, PT ;  /* 0x008000003900780b */ /* 0x040fe20003fae200 */
[----:B------:R-:W-:Y:S01]  /*4b30*/  FADD R52, R130, R57 ;  /* 0x0000003982347221 */ /* 0x000fe20000000000 */
[----:B------:R-:W-:Y:S01]  /*4b40*/  FSETP.GT.AND P0, PT, |R57|, 8.50705917302346158658e+37, PT ;  /* 0x7e8000003900780b */ /* 0x000fe20003f04200 */
[----:B------:R-:W-:Y:S01]  /*4b50*/  IMAD.U32 R60, RZ, RZ, UR4 ;  /* 0x00000004ff3c7e24 */ /* 0x000fe2000f8e00ff */
[----:B------:R-:W-:Y:S01]  /*4b60*/  FMUL R51, R128, 0.25 ;  /* 0x3e80000080337820 */ /* 0x000fe20000400000 */
[----:B------:R-:W-:Y:S01]  /*4b70*/  FADD R39, R129, R52 ;  /* 0x0000003481277221 */ /* 0x000fe20000000000 */
[----:B------:R-:W-:Y:S01]  /*4b80*/  FSEL R49, R48, R57, P0 ;  /* 0x0000003930317208 */ /* 0x000fe20000000000 */
[----:B------:R-:W-:Y:S01]  /*4b90*/  FMUL R48, R131, 0.25 ;  /* 0x3e80000083307820 */ /* 0x000fe20000400000 */
[----:B------:R-:W-:Y:S01]  /*4ba0*/  FSETP.GT.AND P3, PT, |R52|, 8.50705917302346158658e+37, PT ;  /* 0x7e8000003400780b */ /* 0x000fe20003f64200 */
[----:B------:R-:W-:Y:S01]  /*4bb0*/  FADD R60, R60, UR5 ;  /* 0x000000053c3c7e21 */ /* 0x000fe20008000000 */
[----:B------:R-:W-:Y:S01]  /*4bc0*/  FMUL R54, R129, 0.25 ;  /* 0x3e80000081367820 */ /* 0x000fe20000400000 */
[----:B------:R-:W-:Y:S01]  /*4bd0*/  FSETP.GEU.AND P6, PT, |R39|, 1.175494350822287508e-38, PT ;  /* 0x008000002700780b */ /* 0x000fe20003fce200 */
[----:B------:R-:W-:Y:S01]  /*4be0*/  IMAD.U32 R53, RZ, RZ, UR5 ;  /* 0x00000005ff357e24 */ /* 0x000fe2000f8e00ff */
[----:B------:R-:W-:Y:S01]  /*4bf0*/  @!P5 FMUL R49, R49, 16777216 ;  /* 0x4b8000003131d820 */ /* 0x000fe20000400000 */
[----:B------:R-:W-:Y:S01]  /*4c00*/  FSEL R40, R48, R131, P0 ;  /* 0x0000008330287208 */ /* 0x000fe20000000000 */
[----:B------:R-:W-:Y:S01]  /*4c10*/  FADD R48, R128, R39 ;  /* 0x0000002780307221 */ /* 0x000fe20000000000 */
[----:B------:R-:W-:Y:S01]  /*4c20*/  FSEL R61, R47, R130, P3 ;  /* 0x000000822f3d7208 */ /* 0x000fe20001800000 */
[----:B------:R-:W-:Y:S01]  /*4c30*/  FMUL R47, R52, 0.25 ;  /* 0x3e800000342f7820 */ /* 0x000fe20000400000 */
[----:B------:R-:W-:Y:S01]  /*4c40*/  FSETP.GT.AND P0, PT, |R39|, 8.50705917302346158658e+37, PT ;  /* 0x7e8000002700780b */ /* 0x000fe20003f04200 */
[----:B------:R-:W1:Y:S01]  /*4c50*/  MUFU.RCP R49, R49 ;  /* 0x0000003100317308 */ /* 0x000e620000001000 */
[----:B------:R-:W-:Y:S01]  /*4c60*/  @!P5 FMUL R40, R40, 16777216 ;  /* 0x4b8000002828d820 */ /* 0x000fe20000400000 */
[----:B------:R-:W-:Y:S01]  /*4c70*/  FSETP.GEU.AND P5, PT, |R52|, 1.175494350822287508e-38, PT ;  /* 0x008000003400780b */ /* 0x000fe20003fae200 */
[----:B------:R-:W-:Y:S01]  /*4c80*/  FMUL R53, R53, 0.25 ;  /* 0x3e80000035357820 */ /* 0x000fe20000400000 */
[----:B------:R-:W-:Y:S01]  /*4c90*/  FSEL R50, R47, R52, P3 ;  /* 0x000000342f327208 */ /* 0x000fe20001800000 */
[C---:B------:R-:W-:Y:S01]  /*4ca0*/  FMUL R47, R48.reuse, 0.25 ;  /* 0x3e800000302f7820 */ /* 0x040fe20000400000 */
[----:B------:R-:W-:Y:S01]  /*4cb0*/  FSETP.GT.AND P3, PT, |R48|, 8.50705917302346158658e+37, PT ;  /* 0x7e8000003000780b */ /* 0x000fe20003f64200 */
[----:B------:R-:W-:Y:S01]  /*4cc0*/  IMAD.U32 R64, RZ, RZ, UR6 ;  /* 0x00000006ff407e24 */ /* 0x000fe2000f8e00ff */
[----:B------:R-:W-:Y:S01]  /*4cd0*/  FSEL R129, R54, R129, P0 ;  /* 0x0000008136817208 */ /* 0x000fe20000000000 */
[----:B0-----:R-:W-:Y:S01]  /*4ce0*/  IMAD.U32 R54, RZ, RZ, UR20 ;  /* 0x00000014ff367e24 */ /* 0x001fe2000f8e00ff */
[----:B------:R-:W-:Y:S01]  /*4cf0*/  FSEL R63, R51, R128, P3 ;  /* 0x00000080333f7208 */ /* 0x000fe20001800000 */
[C---:B------:R-:W-:Y:S01]  /*4d00*/  FMUL R51, R60.reuse, 0.25 ;  /* 0x3e8000003c337820 */ /* 0x040fe20000400000 */
[----:B------:R-:W-:Y:S01]  /*4d10*/  FSEL R62, R47, R48, P3 ;  /* 0x000000302f3e7208 */ /* 0x000fe20001800000 */
[----:B------:R-:W-:Y:S01]  /*4d20*/  FADD R47, R60, UR6 ;  /* 0x000000063c2f7e21 */ /* 0x000fe20008000000 */
[----:B------:R-:W-:Y:S01]  /*4d30*/  @!P6 FMUL R129, R129, 16777216 ;  /* 0x4b8000008181e820 */ /* 0x000fe20000400000 */
[----:B------:R-:W-:Y:S01]  /*4d40*/  @!P5 FMUL R50, R50, 16777216 ;  /* 0x4b8000003232d820 */ /* 0x000fe20000400000 */
[----:B-1----:R-:W-:Y:S01]  /*4d50*/  FMUL R49, R49, R40 ;  /* 0x0000002831317220 */ /* 0x002fe20000400000 */
[----:B------:R-:W-:Y:S01]  /*4d60*/  FMUL R40, R39, 0.25 ;  /* 0x3e80000027287820 */ /* 0x000fe20000400000 */
[----:B------:R-:W-:Y:S01]  /*4d70*/  @!P5 FMUL R61, R61, 16777216 ;  /* 0x4b8000003d3dd820 */ /* 0x000fe20000400000 */
[----:B------:R-:W-:Y:S01]  /*4d80*/  FSETP.GEU.AND P5, PT, |R60|, 1.175494350822287508e-38, PT ;  /* 0x008000003c00780b */ /* 0x000fe20003fae200 */
[----:B------:R-:W-:Y:S01]  /*4d90*/  FMUL R64, R64, 0.25 ;  /* 0x3e80000040407820 */ /* 0x000fe20000400000 */
[----:B------:R-:W-:Y:S01]  /*4da0*/  FMUL R58, R47, 0.25 ;  /* 0x3e8000002f3a7820 */ /* 0x000fe20000400000 */
[----:B------:R-:W-:Y:S01]  /*4db0*/  FSEL R55, R40, R39, P0 ;  /* 0x0000002728377208 */ /* 0x000fe20000000000 */
[----:B------:R-:W-:Y:S01]  /*4dc0*/  FADD R40, R54, UR21 ;  /* 0x0000001536287e21 */ /* 0x000fe20008000000 */
[----:B------:R-:W-:Y:S01]  /*4dd0*/  FSETP.GT.AND P0, PT, |R60|, 8.50705917302346158658e+37, PT ;  /* 0x7e8000003c00780b */ /* 0x000fe20003f04200 */
[----:B------:R-:W-:Y:S01]  /*4de0*/  IMAD.U32 R59, RZ, RZ, UR12 ;  /* 0x0000000cff3b7e24 */ /* 0x000fe2000f8e00ff */
[----:B------:R-:W-:Y:S01]  /*4df0*/  MUFU.RCP R50, R50 ;  /* 0x0000003200327308 */ /* 0x000fe20000001000 */
[----:B------:R-:W-:Y:S01]  /*4e00*/  @!P6 FMUL R55, R55, 16777216 ;  /* 0x4b8000003737e820 */ /* 0x000fe20000400000 */
[----:B------:R-:W-:Y:S01]  /*4e10*/  FSEL R51, R51, R60, P0 ;  /* 0x0000003c33337208 */ /* 0x000fe20000000000 */
[----:B------:R-:W-:Y:S01]  /*4e20*/  IMAD.U32 R69, RZ, RZ, UR13 ;  /* 0x0000000dff457e24 */ /* 0x000fe2000f8e00ff */
[----:B------:R-:W-:Y:S01]  /*4e30*/  FSETP.NEU.AND P6, PT, R57, RZ, PT ;  /* 0x000000ff3900720b */ /* 0x000fe20003fcd000 */
[----:B------:R-:W-:Y:S01]  /*4e40*/  FADD R59, R59, UR13 ;  /* 0x0000000d3b3b7e21 */ /* 0x000fe20008000000 */
[----:B------:R-:W-:Y:S01]  /*4e50*/  FSEL R56, R53, UR5, P0 ;  /* 0x0000000535387c08 */ /* 0x000fe20008000000 */
[----:B------:R-:W-:Y:S01]  /*4e60*/  @!P5 FMUL R51, R51, 16777216 ;  /* 0x4b8000003333d820 */ /* 0x000fe20000400000 */
[----:B------:R-:W-:Y:S01]  /*4e70*/  FSETP.GEU.AND P0, PT, |R47|, 1.175494350822287508e-38, PT ;  /* 0x008000002f00780b */ /* 0x000fe20003f0e200 */
[----:B------:R-:W-:Y:S01]  /*4e80*/  FMUL R66, R59, 0.25 ;  /* 0x3e8000003b427820 */ /* 0x000fe20000400000 */
[----:B------:R-:W-:Y:S01]  /*4e90*/  FSEL R54, R49, RZ, P6 ;  /* 0x000000ff31367208 */ /* 0x000fe20003000000 */
[----:B------:R-:W-:Y:S01]  /*4ea0*/  @!P5 FMUL R56, R56, 16777216 ;  /* 0x4b8000003838d820 */ /* 0x000fe20000400000 */
[----:B------:R-:W-:Y:S01]  /*4eb0*/  FSETP.GT.AND P6, PT, |R47|, 8.50705917302346158658e+37, PT ;  /* 0x7e8000002f00780b */ /* 0x000fe20003fc4200 */
[----:B------:R-:W0:Y:S01]  /*4ec0*/  MUFU.RCP R51, R51 ;  /* 0x0000003300337308 */ /* 0x000e220000001000 */
[----:B------:R-:W-:Y:S01]  /*4ed0*/  FMUL R49, R40, 0.25 ;  /* 0x3e80000028317820 */ /* 0x000fe20000400000 */
[----:B------:R-:W-:Y:S01]  /*4ee0*/  FSETP.GT.AND P5, PT, |R59|, 8.50705917302346158658e+37, PT ;  /* 0x7e8000003b00780b */ /* 0x000fe20003fa4200 */
[----:B------:R-:W-:Y:S01]  /*4ef0*/  IMAD.U32 R53, RZ, RZ, UR14 ;  /* 0x0000000eff357e24 */ /* 0x000fe2000f8e00ff */
[----:B------:R-:W-:Y:S01]  /*4f00*/  FSEL R65, R58, R47, P6 ;  /* 0x0000002f3a417208 */ /* 0x000fe20003000000 */
[----:B------:R-:W-:Y:S01]  /*4f10*/  IMAD.U32 R71, RZ, RZ, UR21 ;  /* 0x00000015ff477e24 */ /* 0x000fe2000f8e00ff */
[----:B------:R-:W-:Y:S01]  /*4f20*/  FSEL R68, R64, UR6, P6 ;  /* 0x0000000640447c08 */ /* 0x000fe2000b000000 */
[----:B------:R-:W-:Y:S01]  /*4f30*/  FMUL R53, R53, 0.25 ;  /* 0x3e80000035357820 */ /* 0x000fe20000400000 */
[----:B------:R-:W-:Y:S01]  /*4f40*/  FSEL R66, R66, R59, P5 ;  /* 0x0000003b42427208 */ /* 0x000fe20002800000 */
[----:B------:R-:W-:Y:S01]  /*4f50*/  @!P0 FMUL R65, R65, 16777216 ;  /* 0x4b80000041418820 */ /* 0x000fe20000400000 */
[----:B------:R-:W-:Y:S01]  /*4f60*/  FSETP.GEU.AND P3, PT, |R59|, 1.175494350822287508e-38, PT ;  /* 0x008000003b00780b */ /* 0x000fe20003f6e200 */
[----:B------:R-:W-:Y:S01]  /*4f70*/  @!P0 FMUL R68, R68, 16777216 ;  /* 0x4b80000044448820 */ /* 0x000fe20000400000 */
[C---:B------:R-:W-:Y:S01]  /*4f80*/  FSETP.GT.AND P0, PT, |R40|.reuse, 8.50705917302346158658e+37, PT ;  /* 0x7e8000002800780b */ /* 0x040fe20003f04200 */
[----:B------:R-:W-:Y:S01]  /*4f90*/  FMUL R71, R71, 0.25 ;  /* 0x3e80000047477820 */ /* 0x000fe20000400000 */
[----:B------:R-:W-:Y:S01]  /*4fa0*/  FSETP.GEU.AND P6, PT, |R40|, 1.175494350822287508e-38, PT ;  /* 0x008000002800780b */ /* 0x000fe20003fce200 */
[----:B------:R-:W-:Y:S01]  /*4fb0*/  FADD R23, -R24, R23 ;  /* 0x0000001718177221 */ /* 0x000fe20000000100 */
[----:B0-----:R-:W-:Y:S01]  /*4fc0*/  FMUL R56, R51, R56 ;  /* 0x0000003833387220 */ /* 0x001fe20000400000 */
[----:B------:R-:W-:Y:S01]  /*4fd0*/  FSEL R64, R49, R40, P0 ;  /* 0x0000002831407208 */ /* 0x000fe20000000000 */
[----:B------:R-:W-:Y:S01]  /*4fe0*/  FMUL R51, R69, 0.25 ;  /* 0x3e80000045337820 */ /* 0x000fe20000400000 */
[----:B------:R-:W-:Y:S01]  /*4ff0*/  FADD R49, R59, UR14 ;  /* 0x0000000e3b317e21 */ /* 0x000fe20008000000 */
[----:B------:R-:W-:Y:S01]  /*5000*/  FSEL R73, R71, UR21, P0 ;  /* 0x0000001547497c08 */ /* 0x000fe20008000000 */
[----:B------:R-:W-:Y:S01]  /*5010*/  MUFU.RCP R65, R65 ;  /* 0x0000004100417308 */ /* 0x000fe20000001000 */
[----:B------:R-:W-:Y:S01]  /*5020*/  FADD R115, R116, R115 ;  /* 0x0000007374737221 */ /* 0x000fe20000000000 */
[----:B------:R-:W-:Y:S01]  /*5030*/  FSEL R70, R51, UR13, P5 ;  /* 0x0000000d33467c08 */ /* 0x000fe2000a800000 */
[C---:B------:R-:W-:Y:S01]  /*5040*/  FMUL R58, R49.reuse, 0.25 ;  /* 0x3e800000313a7820 */ /* 0x040fe20000400000 */
[----:B------:R-:W-:Y:S01]  /*5050*/  FSETP.GT.AND P5, PT, |R49|, 8.50705917302346158658e+37, PT ;  /* 0x7e8000003100780b */ /* 0x000fe20003fa4200 */
[----:B------:R-:W-:Y:S01]  /*5060*/  @!P3 FMUL R66, R66, 16777216 ;  /* 0x4b8000004242b820 */ /* 0x000fe20000400000 */
[----:B------:R-:W-:Y:S01]  /*5070*/  @!P6 FMUL R64, R64, 16777216 ;  /* 0x4b8000004040e820 */ /* 0x000fe20000400000 */
[----:B------:R-:W-:Y:S01]  /*5080*/  @!P3 FMUL R70, R70, 16777216 ;  /* 0x4b8000004646b820 */ /* 0x000fe20000400000 */
[----:B------:R-:W-:Y:S01]  /*5090*/  FSEL R69, R58, R49, P5 ;  /* 0x000000313a457208 */ /* 0x000fe20002800000 */
[----:B------:R-:W-:Y:S01]  /*50a0*/  FADD R51, R40, UR22 ;  /* 0x0000001628337e21 */ /* 0x000fe20008000000 */
[----:B------:R-:W-:Y:S01]  /*50b0*/  FSEL R74, R53, UR14, P5 ;  /* 0x0000000e354a7c08 */ /* 0x000fe2000a800000 */
[----:B------:R-:W-:Y:S01]  /*50c0*/  FADD R53, -R32, R31 ;  /* 0x0000001f20357221 */ /* 0x000fe20000000100 */
[----:B------:R-:W-:Y:S01]  /*50d0*/  FSETP.GEU.AND P5, PT, |R49|, 1.175494350822287508e-38, PT ;  /* 0x008000003100780b */ /* 0x000fe20003fae200 */
[----:B------:R0:W1:Y:S01]  /*50e0*/  MUFU.RCP R58, R55 ;  /* 0x00000037003a7308 */ /* 0x0000620000001000 */
[----:B------:R-:W-:Y:S01]  /*50f0*/  FSETP.NEU.AND P3, PT, R60, RZ, PT ;  /* 0x000000ff3c00720b */ /* 0x000fe20003f6d000 */
[----:B------:R-:W-:Y:S01]  /*5100*/  FADD R31, R127, R48 ;  /* 0x000000307f1f7221 */ /* 0x000fe20000000000 */
[----:B------:R-:W-:Y:S01]  /*5110*/  @!P6 FMUL R73, R73, 16777216 ;  /* 0x4b8000004949e820 */ /* 0x000fe20000400000 */
[----:B------:R-:W-:Y:S01]  /*5120*/  FSETP.GT.AND P0, PT, |R51|, 8.50705917302346158658e+37, PT ;  /* 0x7e8000003300780b */ /* 0x000fe20003f04200 */
[----:B------:R-:W-:Y:S01]  /*5130*/  FADD R123, R124, R123 ;  /* 0x0000007b7c7b7221 */ /* 0x000fe20000000000 */
[----:B------:R-:W-:Y:S01]  /*5140*/  FADD R79, -R16, R15 ;  /* 0x0000000f104f7221 */ /* 0x000fe20000000100 */
[----:B------:R-:W-:Y:S01]  /*5150*/  FSETP.GT.AND P6, PT, |R31|, 8.50705917302346158658e+37, PT ;  /* 0x7e8000001f00780b */ /* 0x000fe20003fc4200 */
[----:B------:R2:W-:Y:S01]  /*5160*/  MUFU.RCP R67, R66 ;  /* 0x0000004200437308 */ /* 0x0005e20000001000 */
[----:B0-----:R-:W-:Y:S01]  /*5170*/  FMUL R55, R53, R53 ;  /* 0x0000003535377220 */ /* 0x001fe20000400000 */
[----:B------:R-:W-:Y:S01]  /*5180*/  IMAD.U32 R77, RZ, RZ, UR9 ;  /* 0x00000009ff4d7e24 */ /* 0x000fe2000f8e00ff */
[----:B------:R-:W-:Y:S01]  /*5190*/  BAR.SYNC.DEFER_BLOCKING 0x0 ;  /* 0x0000000000007b1d */ /* 0x000fe20000010000 */
[----:B------:R-:W-:Y:S01]  /*51a0*/  @!P5 FMUL R69, R69, 16777216 ;  /* 0x4b8000004545d820 */ /* 0x000fe20000400000 */
[----:B------:R-:W-:Y:S01]  /*51b0*/  @!P5 FMUL R74, R74, 16777216 ;  /* 0x4b8000004a4ad820 */ /* 0x000fe20000400000 */
[----:B------:R-:W-:Y:S01]  /*51c0*/  FMUL R55, R132, R55 ;  /* 0x0000003784377220 */ /* 0x000fe20000400000 */
[----:B------:R-:W-:Y:S01]  /*51d0*/  FMUL R77, R77, 0.25 ;  /* 0x3e8000004d4d7820 */ /* 0x000fe20000400000 */
[----:B-1----:R-:W-:Y:S01]  /*51e0*/  FMUL R129, R58, R129 ;  /* 0x000000813a817220 */ /* 0x002fe20000400000 */
[----:B------:R-:W0:Y:S01]  /*51f0*/  MUFU.RCP R71, R69 ;  /* 0x0000004500477308 */ /* 0x000e220000001000 */
[----:B--2---:R-:W-:Y:S01]  /*5200*/  FSEL R66, R56, RZ, P3 ;  /* 0x000000ff38427208 */ /* 0x004fe20001800000 */
[C---:B------:R-:W-:Y:S01]  /*5210*/  FMUL R56, R51.reuse, 0.25 ;  /* 0x3e80000033387820 */ /* 0x040fe20000400000 */
[----:B------:R-:W-:Y:S01]  /*5220*/  FSETP.GEU.AND P3, PT, |R51|, 1.175494350822287508e-38, PT ;  /* 0x008000003300780b */ /* 0x000fe20003f6e200 */
[----:B------:R-:W-:Y:S01]  /*5230*/  FFMA R55, R54, R55, R123 ;  /* 0x0000003736377223 */ /* 0x000fe2000000007b */
[----:B------:R-:W-:Y:S01]  /*5240*/  IMAD.U32 R88, RZ, RZ, UR15 ;  /* 0x0000000fff587e24 */ /* 0x000fe2000f8e00ff */
[----:B------:R-:W-:Y:S01]  /*5250*/  UMOV UR6, 0xffffffff ;  /* 0xffffffff00067882 */ /* 0x000fe20000000000 */
[----:B------:R-:W-:Y:S01]  /*5260*/  FSEL R75, R56, R51, P0 ;  /* 0x00000033384b7208 */ /* 0x000fe20000000000 */
[----:B------:R1:W2:Y:S01]  /*5270*/  MUFU.RCP R72, R64 ;  /* 0x0000004000487308 */ /* 0x0002a20000001000 */
[----:B------:R-:W-:Y:S01]  /*5280*/  FMUL R56, R50, R61 ;  /* 0x0000003d32387220 */ /* 0x000fe20000400000 */
[C---:B------:R-:W-:Y:S01]  /*5290*/  FADD R50, R126.reuse, R31 ;  /* 0x0000001f7e327221 */ /* 0x040fe20000000000 */
[----:B------:R-:W-:Y:S01]  /*52a0*/  FFMA R61, R53, R54, R32 ;  /* 0x00000036353d7223 */ /* 0x000fe20000000020 */
[----:B------:R-:W-:Y:S01]  /*52b0*/  FMUL R53, R126, 0.25 ;  /* 0x3e8000007e357820 */ /* 0x000fe20000400000 */
[----:B------:R-:W-:Y:S01]  /*52c0*/  FMUL R32, R125, 0.25 ;  /* 0x3e8000007d207820 */ /* 0x000fe20000400000 */
[C---:B------:R-:W-:Y:S01]  /*52d0*/  FMUL R15, R50.reuse, 0.25 ;  /* 0x3e800000320f7820 */ /* 0x040fe20000400000 */
[----:B------:R-:W-:Y:S01]  /*52e0*/  FSETP.GT.AND P5, PT, |R50|, 8.50705917302346158658e+37, PT ;  /* 0x7e8000003200780b */ /* 0x000fe20003fa4200 */
[----:B0-----:R-:W-:Y:S01]  /*52f0*/  FMUL R82, R71, R74 ;  /* 0x0000004a47527220 */ /* 0x001fe20000400000 */
[----:B-1----:R-:W-:Y:S01]  /*5300*/  FMUL R64, R127, 0.25 ;  /* 0x3e8000007f407820 */ /* 0x002fe20000400000 */
[----:B------:R-:W-:Y:S01]  /*5310*/  FFMA R71, R23, R66, R24 ;  /* 0x0000004217477223 */ /* 0x000fe20000000018 */
[----:B------:R-:W-:Y:S01]  /*5320*/  FMUL R24, R31, 0.25 ;  /* 0x3e8000001f187820 */ /* 0x000fe20000400000 */
[----:B------:R-:W-:Y:S01]  /*5330*/  FMUL R23, R23, R23 ;  /* 0x0000001717177220 */ /* 0x000fe20000400000 */
[----:B------:R-:W-:Y:S01]  /*5340*/  @!P3 FMUL R75, R75, 16777216 ;  /* 0x4b8000004b4bb820 */ /* 0x000fe20000400000 */
[----:B------:R-:W-:Y:S01]  /*5350*/  FSEL R127, R64, R127, P6 ;  /* 0x0000007f407f7208 */ /* 0x000fe20003000000 */
[----:B------:R-:W-:Y:S01]  /*5360*/  IMAD.U32 R64, RZ, RZ, UR22 ;  /* 0x00000016ff407e24 */ /* 0x000fe2000f8e00ff */
[----:B------:R-:W-:Y:S01]  /*5370*/  FSEL R58, R24, R31, P6 ;  /* 0x0000001f183a7208 */ /* 0x000fe20003000000 */
[----:B--2---:R-:W-:Y:S01]  /*5380*/  FMUL R83, R72, R73 ;  /* 0x0000004948537220 */ /* 0x004fe20000400000 */
[----:B------:R-:W-:Y:S01]  /*5390*/  FSETP.GEU.AND P6, PT, |R31|, 1.175494350822287508e-38, PT ;  /* 0x008000001f00780b */ /* 0x000fe20003fce200 */
[----:B------:R-:W-:Y:S01]  /*53a0*/  FMUL R64, R64, 0.25 ;  /* 0x3e80000040407820 */ /* 0x000fe20000400000 */
[----:B------:R-:W-:Y:S01]  /*53b0*/  FSEL R69, R53, R126, P5 ;  /* 0x0000007e35457208 */ /* 0x000fe20002800000 */
[----:B------:R-:W-:Y:S01]  /*53c0*/  FMUL R53, R23, UR4 ;  /* 0x0000000417357c20 */ /* 0x000fe20008400000 */
[----:B------:R-:W-:Y:S01]  /*53d0*/  FADD R23, R125, R50 ;  /* 0x000000327d177221 */ /* 0x000fe20000000000 */
[----:B------:R-:W0:Y:S01]  /*53e0*/  MUFU.RCP R75, R75 ;  /* 0x0000004b004b7308 */ /* 0x000e220000001000 */
[----:B------:R-:W-:Y:S01]  /*53f0*/  FSEL R64, R64, UR22, P0 ;  /* 0x0000001640407c08 */ /* 0x000fe20008000000 */
[----:B------:R-:W-:Y:S01]  /*5400*/  FFMA R115, R66, R53, R115 ;  /* 0x0000003542737223 */ /* 0x000fe20000000073 */
[----:B------:R-:W-:Y:S01]  /*5410*/  FADD R53, R47, UR7 ;  /* 0x000000072f357e21 */ /* 0x000fe20008000000 */
[----:B------:R-:W-:Y:S01]  /*5420*/  FMUL R72, R65, R68 ;  /* 0x0000004441487220 */ /* 0x000fe20000400000 */
[----:B------:R-:W-:Y:S01]  /*5430*/  IMAD.U32 R54, RZ, RZ, UR7 ;  /* 0x00000007ff367e24 */ /* 0x000fe2000f8e00ff */
[----:B------:R-:W-:Y:S01]  /*5440*/  @!P3 FMUL R64, R64, 16777216 ;  /* 0x4b8000004040b820 */ /* 0x000fe20000400000 */
[----:B------:R-:W-:Y:S01]  /*5450*/  FSETP.NEU.AND P3, PT, R52, RZ, PT ;  /* 0x000000ff3400720b */ /* 0x000fe20003f6d000 */
[----:B------:R-:W-:Y:S01]  /*5460*/  @!P6 FMUL R58, R58, 16777216 ;  /* 0x4b8000003a3ae820 */ /* 0x000fe20000400000 */
[----:B------:R-:W-:Y:S01]  /*5470*/  @!P6 FMUL R127, R127, 16777216 ;  /* 0x4b8000007f7fe820 */ /* 0x000fe20000400000 */
[----:B------:R-:W-:Y:S01]  /*5480*/  FSETP.GEU.AND P6, PT, |R53|, 1.175494350822287508e-38, PT ;  /* 0x008000003500780b */ /* 0x000fe20003fce200 */
[----:B------:R-:W-:Y:S01]  /*5490*/  FMUL R80, R67, R70 ;  /* 0x0000004643507220 */ /* 0x000fe20000400000 */
[----:B------:R-:W-:Y:S01]  /*54a0*/  FSEL R65, R56, RZ, P3 ;  /* 0x000000ff38417208 */ /* 0x000fe20001800000 */
[----:B------:R-:W-:Y:S01]  /*54b0*/  FMUL R54, R54, 0.25 ;  /* 0x3e80000036367820 */ /* 0x000fe20000400000 */
[----:B------:R-:W-:Y:S01]  /*54c0*/  FSETP.GT.AND P3, PT, |R23|, 8.50705917302346158658e+37, PT ;  /* 0x7e8000001700780b */ /* 0x000fe20003f64200 */
[C---:B------:R-:W-:Y:S01]  /*54d0*/  FADD R24, R53.reuse, UR8 ;  /* 0x0000000835187e21 */ /* 0x040fe20008000000 */
[----:B------:R-:W-:Y:S01]  /*54e0*/  FSETP.GEU.AND P0, PT, |R48|, 1.175494350822287508e-38, PT ;  /* 0x008000003000780b */ /* 0x000fe20003f0e200 */
[----:B------:R-:W-:Y:S01]  /*54f0*/  IMAD.U32 R66, RZ, RZ, UR8 ;  /* 0x00000008ff427e24 */ /* 0x000fe2000f8e00ff */
[----:B------:R-:W-:Y:S01]  /*5500*/  FSEL R70, R32, R125, P3 ;  /* 0x0000007d20467208 */ /* 0x000fe20001800000 */
[----:B------:R-:W-:Y:S01]  /*5510*/  FMUL R32, R53, 0.25 ;  /* 0x3e80000035207820 */ /* 0x000fe20000400000 */
[----:B------:R-:W-:Y:S01]  /*5520*/  FSEL R67, R15, R50, P5 ;  /* 0x000000320f437208 */ /* 0x000fe20002800000 */
[----:B------:R-:W-:Y:S01]  /*5530*/  FADD R15, R24, UR9 ;  /* 0x00000009180f7e21 */ /* 0x000fe20008000000 */
[----:B------:R-:W-:Y:S01]  /*5540*/  FSETP.GT.AND P5, PT, |R53|, 8.50705917302346158658e+37, PT ;  /* 0x7e8000003500780b */ /* 0x000fe20003fa4200 */
[----:B0-----:R-:W-:Y:S01]  /*5550*/  FMUL R86, R75, R64 ;  /* 0x000000404b567220 */ /* 0x001fe20000400000 */
[----:B------:R-:W-:Y:S01]  /*5560*/  FMUL R66, R66, 0.25 ;  /* 0x3e80000042427820 */ /* 0x000fe20000400000 */
[----:B------:R-:W-:Y:S01]  /*5570*/  FMUL R75, R24, 0.25 ;  /* 0x3e800000184b7820 */ /* 0x000fe20000400000 */
[----:B------:R-:W-:Y:S01]  /*5580*/  FSEL R56, R32, R53, P5 ;  /* 0x0000003520387208 */ /* 0x000fe20002800000 */
[----:B------:R-:W-:Y:S01]  /*5590*/  FMUL R64, R23, 0.25 ;  /* 0x3e80000017407820 */ /* 0x000fe20000400000 */
[----:B------:R-:W-:Y:S01]  /*55a0*/  FSEL R73, R54, UR7, P5 ;  /* 0x0000000736497c08 */ /* 0x000fe2000a800000 */
[----:B------:R-:W-:Y:S01]  /*55b0*/  @!P0 FMUL R62, R62, 16777216 ;  /* 0x4b8000003e3e8820 */ /* 0x000fe20000400000 */
[----:B------:R-:W-:Y:S01]  /*55c0*/  FSETP.GT.AND P5, PT, |R24|, 8.50705917302346158658e+37, PT ;  /* 0x7e8000001800780b */ /* 0x000fe20003fa4200 */
[----:B------:R-:W-:Y:S01]  /*55d0*/  @!P6 FMUL R56, R56, 16777216 ;  /* 0x4b8000003838e820 */ /* 0x000fe20000400000 */
[----:B------:R-:W-:Y:S01]  /*55e0*/  @!P0 FMUL R63, R63, 16777216 ;  /* 0x4b8000003f3f8820 */ /* 0x000fe20000400000 */
[----:B------:R-:W-:Y:S01]  /*55f0*/  @!P6 FMUL R73, R73, 16777216 ;  /* 0x4b8000004949e820 */ /* 0x000fe20000400000 */
[----:B------:R-:W-:Y:S01]  /*5600*/  FSETP.GEU.AND P6, PT, |R15|, 1.175494350822287508e-38, PT ;  /* 0x008000000f00780b */ /* 0x000fe20003fce200 */
[----:B------:R-:W-:Y:S01]  /*5610*/  FADD R32, R49, UR15 ;  /* 0x0000000f31207e21 */ /* 0x000fe20008000000 */
[----:B------:R-:W-:Y:S01]  /*5620*/  FSETP.GEU.AND P0, PT, |R50|, 1.175494350822287508e-38, PT ;  /* 0x008000003200780b */ /* 0x000fe20003f0e200 */
[----:B------:R-:W-:Y:S01]  /*5630*/  FADD R54, R51, UR23 ;  /* 0x0000001733367e21 */ /* 0x000fe20008000000 */
[----:B------:R-:W-:Y:S01]  /*5640*/  FSEL R74, R66, UR8, P5 ;  /* 0x00000008424a7c08 */ /* 0x000fe2000a800000 */
[----:B------:R-:W-:Y:S01]  /*5650*/  FMUL R66, R15, 0.25 ;  /* 0x3e8000000f427820 */ /* 0x000fe20000400000 */
[----:B------:R-:W-:Y:S01]  /*5660*/  FSEL R75, R75, R24, P5 ;  /* 0x000000184b4b7208 */ /* 0x000fe20002800000 */
[----:B------:R-:W0:Y:S01]  /*5670*/  MUFU.RCP R62, R62 ;  /* 0x0000003e003e7308 */ /* 0x000e220000001000 */
[----:B------:R-:W-:Y:S01]  /*5680*/  FSETP.GT.AND P5, PT, |R15|, 8.50705917302346158658e+37, PT ;  /* 0x7e8000000f00780b */ /* 0x000fe20003fa4200 */
[----:B------:R-:W-:Y:S01]  /*5690*/  FMUL R87, R54, 0.25 ;  /* 0x3e80000036577820 */ /* 0x000fe20000400000 */
[----:B------:R-:W-:Y:S01]  /*56a0*/  FSEL R68, R64, R23, P3 ;  /* 0x0000001740447208 */ /* 0x000fe20001800000 */
[----:B------:R-:W-:Y:S01]  /*56b0*/  FADD R122, R122, R55 ;  /* 0x000000377a7a7221 */ /* 0x000fe20000000000 */
[----:B------:R-:W-:Y:S01]  /*56c0*/  FSEL R76, R66, R15, P5 ;  /* 0x0000000f424c7208 */ /* 0x000fe20002800000 */
[----:B------:R-:W-:Y:S01]  /*56d0*/  IMAD.U32 R55, RZ, RZ, UR23 ;  /* 0x00000017ff377e24 */ /* 0x000fe2000f8e00ff */
[----:B------:R-:W-:Y:S01]  /*56e0*/  FSEL R78, R77, UR9, P5 ;  /* 0x000000094d4e7c08 */ /* 0x000fe2000a800000 */
[----:B------:R-:W-:Y:S01]  /*56f0*/  @!P0 FMUL R67, R67, 16777216 ;  /* 0x4b80000043438820 */ /* 0x000fe20000400000 */
[----:B------:R-:W-:Y:S01]  /*5700*/  @!P0 FMUL R69, R69, 16777216 ;  /* 0x4b80000045458820 */ /* 0x000fe20000400000 */
[----:B------:R-:W-:Y:S01]  /*5710*/  @!P6 FMUL R76, R76, 16777216 ;  /* 0x4b8000004c4ce820 */ /* 0x000fe20000400000 */
[----:B------:R-:W-:Y:S01]  /*5720*/  FSETP.NEU.AND P0, PT, R59, RZ, PT ;  /* 0x000000ff3b00720b */ /* 0x000fe20003f0d000 */
[----:B------:R-:W-:Y:S01]  /*5730*/  @!P6 FMUL R78, R78, 16777216 ;  /* 0x4b8000004e4ee820 */ /* 0x000fe20000400000 */
[----:B------:R-:W-:Y:S01]  /*5740*/  FSETP.NEU.AND P6, PT, R40, RZ, PT ;  /* 0x000000ff2800720b */ /* 0x000fe20003fcd000 */
[----:B------:R-:W-:Y:S01]  /*5750*/  FMUL R77, R32, 0.25 ;  /* 0x3e800000204d7820 */ /* 0x000fe20000400000 */
[----:B------:R-:W-:Y:S01]  /*5760*/  FSETP.GEU.AND P3, PT, |R24|, 1.175494350822287508e-38, PT ;  /* 0x008000001800780b */ /* 0x000fe20003f6e200 */
[----:B------:R-:W1:Y:S01]  /*5770*/  MUFU.RCP R56, R56 ;  /* 0x0000003800387308 */ /* 0x000e620000001000 */
[----:B------:R-:W-:Y:S01]  /*5780*/  FSEL R66, R83, RZ, P6 ;  /* 0x000000ff53427208 */ /* 0x000fe20003000000 */
[----:B------:R-:W-:Y:S01]  /*5790*/  FADD R83, -R8, R7 ;  /* 0x0000000708537221 */ /* 0x000fe20000000100 */
[----:B------:R-:W-:Y:S01]  /*57a0*/  FSEL R80, R80, RZ, P0 ;  /* 0x000000ff50507208 */ /* 0x000fe20000000000 */
[C---:B------:R-:W-:Y:S01]  /*57b0*/  FMUL R7, R79.reuse, R79 ;  /* 0x0000004f4f077220 */ /* 0x040fe20000400000 */
[----:B------:R-:W-:Y:S01]  /*57c0*/  FSETP.GEU.AND P5, PT, |R32|, 1.175494350822287508e-38, PT ;  /* 0x008000002000780b */ /* 0x000fe20003fae200 */
[----:B------:R-:W-:Y:S01]  /*57d0*/  FADD R30, R30, -R61 ;  /* 0x8000003d1e1e7221 */ /* 0x000fe20000000000 */
[----:B------:R-:W-:Y:S01]  /*57e0*/  FSETP.GT.AND P6, PT, |R54|, 8.50705917302346158658e+37, PT ;  /* 0x7e8000003600780b */ /* 0x000fe20003fc4200 */
[----:B------:R-:W-:Y:S01]  /*57f0*/  FFMA R79, R79, R80, R16 ;  /* 0x000000504f4f7223 */ /* 0x000fe20000000010 */
[----:B------:R-:W-:Y:S01]  /*5800*/  FMUL R7, R7, UR12 ;  /* 0x0000000c07077c20 */ /* 0x000fe20008400000 */
[----:B------:R-:W-:Y:S01]  /*5810*/  FMUL R16, R83, R83 ;  /* 0x0000005353107220 */ /* 0x000fe20000400000 */
[----:B------:R-:W-:Y:S01]  /*5820*/  FSEL R84, R87, R54, P6 ;  /* 0x0000003657547208 */ /* 0x000fe20003000000 */
[----:B------:R-:W-:Y:S01]  /*5830*/  @!P3 FMUL R75, R75, 16777216 ;  /* 0x4b8000004b4bb820 */ /* 0x000fe20000400000 */
[----:B------:R-:W-:Y:S01]  /*5840*/  FFMA R7, R80, R7, R81 ;  /* 0x0000000750077223 */ /* 0x000fe20000000051 */
[----:B------:R-:W-:Y:S01]  /*5850*/  @!P3 FMUL R74, R74, 16777216 ;  /* 0x4b8000004a4ab820 */ /* 0x000fe20000400000 */
[----:B------:R-:W-:Y:S01]  /*5860*/  FMUL R80, R16, UR20 ;  /* 0x0000001410507c20 */ /* 0x000fe20008400000 */
[----:B------:R-:W-:Y:S01]  /*5870*/  FSETP.GT.AND P3, PT, |R32|, 8.50705917302346158658e+37, PT ;  /* 0x7e8000002000780b */ /* 0x000fe20003f64200 */
[----:B------:R-:W-:Y:S01]  /*5880*/  FMUL R16, R88, 0.25 ;  /* 0x3e80000058107820 */ /* 0x000fe20000400000 */
[----:B------:R-:W-:Y:S01]  /*5890*/  FFMA R87, R83, R66, R8 ;  /* 0x0000004253577223 */ /* 0x000fe20000000008 */
[----:B------:R-:W-:Y:S01]  /*58a0*/  FADD R8, R32, UR16 ;  /* 0x0000001020087e21 */ /* 0x000fe20008000000 */
[----:B------:R-:W-:Y:S01]  /*58b0*/  FSETP.GEU.AND P0, PT, |R54|, 1.175494350822287508e-38, PT ;  /* 0x008000003600780b */ /* 0x000fe20003f0e200 */
[----:B------:R-:W-:Y:S01]  /*58c0*/  FFMA R89, R66, R80, R85 ;  /* 0x0000005042597223 */ /* 0x000fe20000000055 */
[----:B------:R-:W-:Y:S01]  /*58d0*/  FSEL R77, R77, R32, P3 ;  /* 0x000000204d4d7208 */ /* 0x000fe20001800000 */
[----:B0-----:R-:W-:Y:S01]  /*58e0*/  FMUL R66, R62, R63 ;  /* 0x0000003f3e427220 */ /* 0x001fe20000400000 */
[----:B------:R-:W-:Y:S01]  /*58f0*/  FSEL R16, R16, UR15, P3 ;  /* 0x0000000f10107c08 */ /* 0x000fe20009800000 */
[C---:B------:R-:W-:Y:S01]  /*5900*/  FMUL R63, R8.reuse, 0.25 ;  /* 0x3e800000083f7820 */ /* 0x040fe20000400000 */
[----:B------:R-:W-:Y:S01]  /*5910*/  FSETP.GEU.AND P3, PT, |R8|, 1.175494350822287508e-38, PT ;  /* 0x008000000800780b */ /* 0x000fe20003f6e200 */
[----:B------:R-:W-:Y:S01]  /*5920*/  @!P5 FMUL R77, R77, 16777216 ;  /* 0x4b8000004d4dd820 */ /* 0x000fe20000400000 */
[----:B------:R-:W-:Y:S01]  /*5930*/  FMUL R62, R55, 0.25 ;  /* 0x3e800000373e7820 */ /* 0x000fe20000400000 */
[----:B------:R-:W-:Y:S01]  /*5940*/  @!P5 FMUL R16, R16, 16777216 ;  /* 0x4b8000001010d820 */ /* 0x000fe20000400000 */
[----:B------:R-:W-:Y:S01]  /*5950*/  FSETP.GT.AND P5, PT, |R8|, 8.50705917302346158658e+37, PT ;  /* 0x7e8000000800780b */ /* 0x000fe20003fa4200 */
[----:B-1----:R-:W-:Y:S01]  /*5960*/  FMUL R73, R56, R73 ;  /* 0x0000004938497220 */ /* 0x002fe20000400000 */
[----:B------:R-:W-:Y:S01]  /*5970*/  FADD R55, R54, UR24 ;  /* 0x0000001836377e21 */ /* 0x000fe20008000000 */
[----:B------:R-:W0:Y:S01]  /*5980*/  MUFU.RCP R77, R77 ;  /* 0x0000004d004d7308 */ /* 0x000e220000001000 */
[----:B------:R-:W-:Y:S01]  /*5990*/  FSEL R63, R63, R8, P5 ;  /* 0x000000083f3f7208 */ /* 0x000fe20002800000 */
[----:B------:R-:W-:Y:S01]  /*59a0*/  @!P0 FMUL R84, R84, 16777216 ;  /* 0x4b80000054548820 */ /* 0x000fe20000400000 */
[----:B------:R-:W-:Y:S01]  /*59b0*/  IMAD.U32 R56, RZ, RZ, UR16 ;  /* 0x00000010ff387e24 */ /* 0x000fe2000f8e00ff */
[----:B------:R-:W-:Y:S01]  /*59c0*/  FSEL R81, R62, UR23, P6 ;  /* 0x000000173e517c08 */ /* 0x000fe2000b000000 */
[----:B------:R-:W-:Y:S01]  /*59d0*/  FADD R83, R46, R7 ;  /* 0x000000072e537221 */ /* 0x000fe20000000000 */
[----:B------:R-:W-:Y:S01]  /*59e0*/  @!P3 FMUL R63, R63, 16777216 ;  /* 0x4b8000003f3fb820 */ /* 0x000fe20000400000 */
[----:B------:R-:W-:Y:S01]  /*59f0*/  FMUL R56, R56, 0.25 ;  /* 0x3e80000038387820 */ /* 0x000fe20000400000 */
[----:B------:R-:W1:Y:S01]  /*5a00*/  MUFU.RCP R84, R84 ;  /* 0x0000005400547308 */ /* 0x000e620000001000 */
[----:B------:R-:W-:Y:S01]  /*5a10*/  FSETP.GEU.AND P6, PT, |R55|, 1.175494350822287508e-38, PT ;  /* 0x008000003700780b */ /* 0x000fe20003fce200 */
[----:B------:R-:W-:Y:S01]  /*5a20*/  @!P0 FMUL R81, R81, 16777216 ;  /* 0x4b80000051518820 */ /* 0x000fe20000400000 */
[C---:B------:R-:W-:Y:S01]  /*5a30*/  FSETP.GT.AND P0, PT, |R55|.reuse, 8.50705917302346158658e+37, PT ;  /* 0x7e8000003700780b */ /* 0x040fe20003f04200 */
[----:B------:R-:W-:Y:S01]  /*5a40*/  FADD R91, R38, R89 ;  /* 0x00000059265b7221 */ /* 0x000fe20000000000 */
[----:B------:R-:W-:Y:S01]  /*5a50*/  FSEL R46, R56, UR16, P5 ;  /* 0x00000010382e7c08 */ /* 0x000fe2000a800000 */
[----:B------:R-:W-:Y:S01]  /*5a60*/  FADD R56, R55, UR25 ;  /* 0x0000001937387e21 */ /* 0x000fe20008000000 */
[----:B------:R-:W-:Y:S01]  /*5a70*/  IMAD.U32 R38, RZ, RZ, UR25 ;  /* 0x00000019ff267e24 */ /* 0x000fe2000f8e00ff */
[----:B------:R-:W2:Y:S01]  /*5a80*/  MUFU.RCP R75, R75 ;  /* 0x0000004b004b7308 */ /* 0x000ea20000001000 */
[----:B0-----:R-:W-:Y:S01]  /*5a90*/  FMUL R85, R77, R16 ;  /* 0x000000104d557220 */ /* 0x001fe20000400000 */
[----:B------:R-:W-:Y:S01]  /*5aa0*/  FMUL R16, R55, 0.25 ;  /* 0x3e80000037107820 */ /* 0x000fe20000400000 */
[----:B------:R-:W-:Y:S01]  /*5ab0*/  @!P3 FMUL R46, R46, 16777216 ;  /* 0x4b8000002e2eb820 */ /* 0x000fe20000400000 */
[----:B------:R-:W-:Y:S01]  /*5ac0*/  IMAD.U32 R77, RZ, RZ, UR17 ;  /* 0x00000011ff4d7e24 */ /* 0x000fe2000f8e00ff */
[----:B------:R-:W-:Y:S01]  /*5ad0*/  FMUL R38, R38, 0.25 ;  /* 0x3e80000026267820 */ /* 0x000fe20000400000 */
[----:B------:R-:W-:Y:S01]  /*5ae0*/  FADD R22, R22, -R71 ;  /* 0x8000004716167221 */ /* 0x000fe20000000000 */
[----:B------:R-:W-:Y:S01]  /*5af0*/  FSEL R62, R16, R55, P0 ;  /* 0x00000037103e7208 */ /* 0x000fe20000000000 */
[----:B------:R-:W0:Y:S01]  /*5b00*/  MUFU.RCP R63, R63 ;  /* 0x0000003f003f7308 */ /* 0x000e220000001000 */
[----:B-1----:R-:W-:Y:S01]  /*5b10*/  FMUL R95, R84, R81 ;  /* 0x00000051545f7220 */ /* 0x002fe20000400000 */
[----:B------:R-:W-:Y:S01]  /*5b20*/  FADD R16, R8, UR17 ;  /* 0x0000001108107e21 */ /* 0x000fe20008000000 */
[----:B------:R-:W-:Y:S01]  /*5b30*/  IMAD.U32 R84, RZ, RZ, UR24 ;  /* 0x00000018ff547e24 */ /* 0x000fe2000f8e00ff */
[----:B------:R-:W-:Y:S01]  /*5b40*/  @!P6 FMUL R62, R62, 16777216 ;  /* 0x4b8000003e3ee820 */ /* 0x000fe20000400000 */
[----:B------:R-:W-:Y:S01]  /*5b50*/  FMUL R77, R77, 0.25 ;  /* 0x3e8000004d4d7820 */ /* 0x000fe20000400000 */
[C---:B------:R-:W-:Y:S01]  /*5b60*/  FMUL R7, R16.reuse, 0.25 ;  /* 0x3e80000010077820 */ /* 0x040fe20000400000 */
[C---:B------:R-:W-:Y:S01]  /*5b70*/  FSETP.GT.AND P3, PT, |R16|.reuse, 8.50705917302346158658e+37, PT ;  /* 0x7e8000001000780b */ /* 0x040fe20003f64200 */
[----:B------:R-:W1:Y:S01]  /*5b80*/  MUFU.RCP R58, R58 ;  /* 0x0000003a003a7308 */ /* 0x000e620000001000 */
[----:B--2---:R-:W-:Y:S01]  /*5b90*/  FMUL R75, R75, R74 ;  /* 0x0000004a4b4b7220 */ /* 0x004fe20000400000 */
[----:B------:R-:W-:Y:S01]  /*5ba0*/  FSETP.GEU.AND P5, PT, |R16|, 1.175494350822287508e-38, PT ;  /* 0x008000001000780b */ /* 0x000fe20003fae200 */
[----:B------:R-:W-:Y:S01]  /*5bb0*/  FADD R14, R14, -R79 ;  /* 0x8000004f0e0e7221 */ /* 0x000fe20000000000 */
[----:B------:R-:W-:Y:S01]  /*5bc0*/  FSEL R77, R77, UR17, P3 ;  /* 0x000000114d4d7c08 */ /* 0x000fe20009800000 */
[----:B------:R-:W-:Y:S01]  /*5bd0*/  FADD R6, R6, -R87 ;  /* 0x8000005706067221 */ /* 0x000fe20000000000 */
[----:B------:R-:W-:Y:S01]  /*5be0*/  FADD R115, R114, R115 ;  /* 0x0000007372737221 */ /* 0x000fe20000000000 */
[----:B------:R-:W-:Y:S01]  /*5bf0*/  UMOV UR4, 0xfffffc00 ;  /* 0xfffffc0000047882 */ /* 0x000fe20000000000 */
[----:B0-----:R-:W-:Y:S01]  /*5c00*/  FMUL R74, R63, R46 ;  /* 0x0000002e3f4a7220 */ /* 0x001fe20000400000 */
[----:B------:R-:W-:Y:S01]  /*5c10*/  FMUL R46, R84, 0.25 ;  /* 0x3e800000542e7820 */ /* 0x000fe20000400000 */
[----:B------:R0:W2:Y:S04]  /*5c20*/  MUFU.RCP R80, R62 ;  /* 0x0000003e00507308 */ /* 0x0000a80000001000 */
[----:B------:R-:W-:Y:S01]  /*5c30*/  FSEL R93, R46, UR24, P0 ;  /* 0x000000182e5d7c08 */ /* 0x000fe20008000000 */
[----:B------:R-:W-:Y:S01]  /*5c40*/  @!P5 FMUL R77, R77, 16777216 ;  /* 0x4b8000004d4dd820 */ /* 0x000fe20000400000 */
[----:B------:R-:W-:Y:S01]  /*5c50*/  FSETP.GT.AND P0, PT, |R56|, 8.50705917302346158658e+37, PT ;  /* 0x7e8000003800780b */ /* 0x000fe20003f04200 */
[----:B-1----:R-:W-:Y:S01]  /*5c60*/  FMUL R81, R58, R127 ;  /* 0x0000007f3a517220 */ /* 0x002fe20000400000 */
[----:B------:R1:W-:Y:S01]  /*5c70*/  MUFU.RCP R63, R76 ;  /* 0x0000004c003f7308 */ /* 0x0003e20000001000 */
[----:B0-----:R-:W-:Y:S01]  /*5c80*/  FSEL R62, R7, R16, P3 ;  /* 0x00000010073e7208 */ /* 0x001fe20001800000 */
[C---:B------:R-:W-:Y:S01]  /*5c90*/  FMUL R7, R56.reuse, 0.25 ;  /* 0x3e80000038077820 */ /* 0x040fe20000400000 */
[----:B------:R-:W-:Y:S01]  /*5ca0*/  FSETP.GEU.AND P3, PT, |R56|, 1.175494350822287508e-38, PT ;  /* 0x008000003800780b */ /* 0x000fe20003f6e200 */
[C---:B------:R-:W-:Y:S01]  /*5cb0*/  FFMA R46, R30.reuse, R65, R61 ;  /* 0x000000411e2e7223 */ /* 0x040fe2000000003d */
[----:B------:R-:W-:Y:S01]  /*5cc0*/  FMUL R30, R30, R30 ;  /* 0x0000001e1e1e7220 */ /* 0x000fe20000400000 */
[----:B------:R-:W-:Y:S01]  /*5cd0*/  @!P5 FMUL R62, R62, 16777216 ;  /* 0x4b8000003e3ed820 */ /* 0x000fe20000400000 */
[----:B------:R-:W-:Y:S01]  /*5ce0*/  @!P6 FMUL R93, R93, 16777216 ;  /* 0x4b8000005d5de820 */ /* 0x000fe20000400000 */
[----:B------:R0:W3:Y:S01]  /*5cf0*/  MUFU.RCP R58, R67 ;  /* 0x00000043003a7308 */ /* 0x0000e20000001000 */
[----:B-1----:R-:W-:Y:S01]  /*5d00*/  FSEL R76, R38, UR25, P0 ;  /* 0x00000019264c7c08 */ /* 0x002fe20008000000 */
[----:B------:R-:W-:Y:S01]  /*5d10*/  FMUL R30, R57, R30 ;  /* 0x0000001e391e7220 */ /* 0x000fe20000400000 */
[----:B------:R-:W-:Y:S01]  /*5d20*/  FSETP.GEU.AND P6, PT, |R23|, 1.175494350822287508e-38, PT ;  /* 0x008000001700780b */ /* 0x000fe20003fce200 */
[----:B--2---:R-:W-:Y:S01]  /*5d30*/  FMUL R97, R80, R93 ;  /* 0x0000005d50617220 */ /* 0x004fe20000400000 */
[----:B------:R-:W-:Y:S01]  /*5d40*/  FADD R29, R29, -R46 ;  /* 0x8000002e1d1d7221 */ /* 0x000fe20000000000 */
[----:B------:R-:W-:Y:S01]  /*5d50*/  FFMA R122, R65, R30, R122 ;  /* 0x0000001e417a7223 */ /* 0x000fe2000000007a */
[----:B------:R-:W-:Y:S01]  /*5d60*/  IMAD.U32 R30, RZ, RZ, UR10 ;  /* 0x0000000aff1e7e24 */ /* 0x000fe2000f8e00ff */
[----:B------:R-:W-:Y:S01]  /*5d70*/  @!P3 FMUL R76, R76, 16777216 ;  /* 0x4b8000004c4cb820 */ /* 0x000fe20000400000 */
[----:B0-----:R-:W-:Y:S01]  /*5d80*/  FSEL R67, R7, R56, P0 ;  /* 0x0000003807437208 */ /* 0x001fe20000000000 */
[----:B------:R-:W-:Y:S01]  /*5d90*/  FADD R7, R15, UR10 ;  /* 0x0000000a0f077e21 */ /* 0x000fe20008000000 */
[----:B------:R-:W-:Y:S01]  /*5da0*/  FMUL R30, R30, 0.25 ;  /* 0x3e8000001e1e7820 */ /* 0x000fe20000400000 */
[----:B------:R-:W-:Y:S01]  /*5db0*/  FMUL R65, R22, R22 ;  /* 0x0000001616417220 */ /* 0x000fe20000400000 */
[----:B------:R-:W-:Y:S01]  /*5dc0*/  MUFU.RCP R62, R62 ;  /* 0x0000003e003e7308 */ /* 0x000fe20000001000 */
[C---:B------:R-:W-:Y:S01]  /*5dd0*/  FMUL R38, R7.reuse, 0.25 ;  /* 0x3e80000007267820 */ /* 0x040fe20000400000 */
[----:B------:R-:W-:Y:S01]  /*5de0*/  FSETP.GEU.AND P5, PT, |R7|, 1.175494350822287508e-38, PT ;  /* 0x008000000700780b */ /* 0x000fe20003fae200 */
[----:B------:R-:W-:Y:S01]  /*5df0*/  @!P3 FMUL R67, R67, 16777216 ;  /* 0x4b8000004343b820 */ /* 0x000fe20000400000 */
[----:B------:R-:W-:Y:S01]  /*5e00*/  FSETP.GT.AND P0, PT, |R7|, 8.50705917302346158658e+37, PT ;  /* 0x7e8000000700780b */ /* 0x000fe20003f04200 */
[----:B------:R-:W-:Y:S01]  /*5e10*/  @!P6 FMUL R68, R68, 16777216 ;  /* 0x4b8000004444e820 */ /* 0x000fe20000400000 */
[----:B------:R-:W-:Y:S01]  /*5e20*/  FSETP.NEU.AND P3, PT, R47, RZ, PT ;  /* 0x000000ff2f00720b */ /* 0x000fe20003f6d000 */
[----:B---3--:R-:W-:Y:S01]  /*5e30*/  FMUL R58, R58, R69 ;  /* 0x000000453a3a7220 */ /* 0x008fe20000400000 */
[----:B------:R-:W-:Y:S01]  /*5e40*/  FSEL R38, R38, R7, P0 ;  /* 0x0000000726267208 */ /* 0x000fe20000000000 */
[----:B------:R-:W0:Y:S01]  /*5e50*/  MUFU.RCP R57, R68 ;  /* 0x0000004400397308 */ /* 0x000e220000001000 */
[----:B------:R-:W-:Y:S01]  /*5e60*/  FSEL R72, R72, RZ, P3 ;  /* 0x000000ff48487208 */ /* 0x000fe20001800000 */
[----:B------:R-:W-:Y:S01]  /*5e70*/  @!P6 FMUL R70, R70, 16777216 ;  /* 0x4b8000004646e820 */ /* 0x000fe20000400000 */
[----:B------:R-:W-:Y:S01]  /*5e80*/  FSETP.NEU.AND P3, PT, R49, RZ, PT ;  /* 0x000000ff3100720b */ /* 0x000fe20003f6d000 */
[----:B------:R-:W-:Y:S01]  /*5e90*/  FMUL R63, R63, R78 ;  /* 0x0000004e3f3f7220 */ /* 0x000fe20000400000 */
[----:B------:R-:W-:Y:S01]  /*5ea0*/  FSEL R69, R30, UR10, P0 ;  /* 0x0000000a1e457c08 */ /* 0x000fe20008000000 */
[----:B------:R-:W-:Y:S01]  /*5eb0*/  @!P5 FMUL R38, R38, 16777216 ;  /* 0x4b8000002626d820 */ /* 0x000fe20000400000 */
[----:B------:R-:W-:Y:S01]  /*5ec0*/  FSEL R82, R82, RZ, P3 ;  /* 0x000000ff52527208 */ /* 0x000fe20001800000 */
[----:B------:R-:W-:Y:S01]  /*5ed0*/  FFMA R84, R22, R72, R71 ;  /* 0x0000004816547223 */ /* 0x000fe20000000047 */
[C---:B------:R-:W-:Y:S01]  /*5ee0*/  FMUL R22, R14.reuse, R14 ;  /* 0x0000000e0e167220 */ /* 0x040fe20000400000 */
[----:B------:R-:W-:Y:S01]  /*5ef0*/  @!P5 FMUL R69, R69, 16777216 ;  /* 0x4b8000004545d820 */ /* 0x000fe20000400000 */
[----:B------:R1:W2:Y:S01]  /*5f00*/  MUFU.RCP R61, R67 ;  /* 0x00000043003d7308 */ /* 0x0002a20000001000 */
[----:B------:R-:W-:Y:S01]  /*5f10*/  FFMA R90, R14, R82, R79 ;  /* 0x000000520e5a7223 */ /* 0x000fe2000000004f */
[----:B------:R-:W-:Y:S01]  /*5f20*/  FADD R14, R16, UR18 ;  /* 0x00000012100e7e21 */ /* 0x000fe20008000000 */
[----:B------:R-:W-:Y:S01]  /*5f30*/  IMAD.U32 R30, RZ, RZ, UR18 ;  /* 0x00000012ff1e7e24 */ /* 0x000fe2000f8e00ff */
[----:B------:R-:W-:Y:S01]  /*5f40*/  FSETP.NEU.AND P6, PT, R51, RZ, PT ;  /* 0x000000ff3300720b */ /* 0x000fe20003fcd000 */
[----:B0-----:R-:W-:Y:S01]  /*5f50*/  FMUL R57, R57, R70 ;  /* 0x0000004639397220 */ /* 0x001fe20000400000 */
[----:B------:R-:W-:Y:S01]  /*5f60*/  IMAD.U32 R68, RZ, RZ, UR26 ;  /* 0x0000001aff447e24 */ /* 0x000fe2000f8e00ff */
[----:B------:R-:W-:Y:S01]  /*5f70*/  FSETP.GEU.AND P3, PT, |R14|, 1.175494350822287508e-38, PT ;  /* 0x008000000e00780b */ /* 0x000fe20003f6e200 */
[----:B------:R-:W0:Y:S01]  /*5f80*/  MUFU.RCP R38, R38 ;  /* 0x0000002600267308 */ /* 0x000e220000001000 */
[----:B-1----:R-:W-:Y:S01]  /*5f90*/  FMUL R67, R60, R65 ;  /* 0x000000413c437220 */ /* 0x002fe20000400000 */
[----:B------:R-:W-:Y:S01]  /*5fa0*/  FSETP.GT.AND P5, PT, |R14|, 8.50705917302346158658e+37, PT ;  /* 0x7e8000000e00780b */ /* 0x000fe20003fa4200 */
[----:B------:R-:W-:Y:S01]  /*5fb0*/  FMUL R30, R30, 0.25 ;  /* 0x3e8000001e1e7820 */ /* 0x000fe20000400000 */
[----:B------:R-:W-:Y:S01]  /*5fc0*/  FMUL R62, R62, R77 ;  /* 0x0000004d3e3e7220 */ /* 0x000fe20000400000 */
[----:B------:R-:W-:Y:S01]  /*5fd0*/  FMUL R68, R68, 0.25 ;  /* 0x3e80000044447820 */ /* 0x000fe20000400000 */
[----:B------:R-:W-:Y:S01]  /*5fe0*/  FSETP.NEU.AND P0, PT, R39, RZ, PT ;  /* 0x000000ff2700720b */ /* 0x000fe20003f0d000 */
[----:B------:R-:W-:Y:S01]  /*5ff0*/  FADD R122, R121, R122 ;  /* 0x0000007a797a7221 */ /* 0x000fe20000000000 */
[----:B------:R-:W-:Y:S01]  /*6000*/  FSEL R70, R30, UR18, P5 ;  /* 0x000000121e467c08 */ /* 0x000fe2000a800000 */
[----:B--2---:R-:W-:Y:S01]  /*6010*/  FMUL R61, R61, R76 ;  /* 0x0000004c3d3d7220 */ /* 0x004fe20000400000 */
[----:B------:R-:W-:Y:S01]  /*6020*/  FSEL R76, R86, RZ, P6 ;  /* 0x000000ff564c7208 */ /* 0x000fe20003000000 */
[----:B------:R-:W-:Y:S01]  /*6030*/  FADD R30, R14, UR19 ;  /* 0x000000130e1e7e21 */ /* 0x000fe20008000000 */
[----:B------:R-:W-:Y:S01]  /*6040*/  FSEL R129, R129, RZ, P0 ;  /* 0x000000ff81817208 */ /* 0x000fe20000000000 */
[----:B------:R-:W-:Y:S01]  /*6050*/  @!P3 FMUL R70, R70, 16777216 ;  /* 0x4b8000004646b820 */ /* 0x000fe20000400000 */
[----:B------:R-:W-:Y:S01]  /*6060*/  FFMA R86, R72, R67, R115 ;  /* 0x0000004348567223 */ /* 0x000fe20000000073 */
[----:B------:R-:W-:Y:S01]  /*6070*/  FFMA R94, R6, R76, R87 ;  /* 0x0000004c065e7223 */ /* 0x000fe20000000057 */
[----:B0-----:R-:W-:Y:S01]  /*6080*/  FMUL R60, R38, R69 ;  /* 0x00000045263c7220 */ /* 0x001fe20000400000 */
[----:B------:R-:W-:Y:S01]  /*6090*/  FMUL R69, R59, R22 ;  /* 0x000000163b457220 */ /* 0x000fe20000400000 */
[----:B------:R-:W-:Y:S01]  /*60a0*/  FMUL R59, R14, 0.25 ;  /* 0x3e8000000e3b7820 */ /* 0x000fe20000400000 */
[----:B------:R-:W-:Y:S01]  /*60b0*/  FADD R38, R7, UR11 ;  /* 0x0000000b07267e21 */ /* 0x000fe20008000000 */
[----:B------:R-:W-:Y:S01]  /*60c0*/  FADD R22, R56, UR26 ;  /* 0x0000001a38167e21 */ /* 0x000fe20008000000 */
[----:B------:R-:W-:Y:S01]  /*60d0*/  FMUL R89, R30, 0.25 ;  /* 0x3e8000001e597820 */ /* 0x000fe20000400000 */
[----:B------:R-:W-:Y:S01]  /*60e0*/  FFMA R92, R82, R69, R83 ;  /* 0x00000045525c7223 */ /* 0x000fe20000000053 */
[----:B------:R-:W-:Y:S01]  /*60f0*/  FSEL R59, R59, R14, P5 ;  /* 0x0000000e3b3b7208 */ /* 0x000fe20002800000 */
[----:B------:R-:W-:Y:S01]  /*6100*/  FMUL R77, R38, 0.25 ;  /* 0x3e800000264d7820 */ /* 0x000fe20000400000 */
[C---:B------:R-:W-:Y:S01]  /*6110*/  FSETP.GT.AND P5, PT, |R22|.reuse, 8.50705917302346158658e+37, PT ;  /* 0x7e8000001600780b */ /* 0x040fe20003fa4200 */
[----:B------:R-:W-:Y:S01]  /*6120*/  FMUL R65, R22, 0.25 ;  /* 0x3e80000016417820 */ /* 0x000fe20000400000 */
[C---:B------:R-:W-:Y:S01]  /*6130*/  FSETP.GT.AND P6, PT, |R38|.reuse, 8.50705917302346158658e+37, PT ;  /* 0x7e8000002600780b */ /* 0x040fe20003fc4200 */
[----:B------:R-:W-:Y:S01]  /*6140*/  @!P3 FMUL R59, R59, 16777216 ;  /* 0x4b8000003b3bb820 */ /* 0x000fe20000400000 */
[----:B------:R-:W-:Y:S01]  /*6150*/  FSETP.GEU.AND P3, PT, |R38|, 1.175494350822287508e-38, PT ;  /* 0x008000002600780b */ /* 0x000fe20003f6e200 */
[----:B------:R-:W-:Y:S01]  /*6160*/  FFMA R83, R29, R129, R46 ;  /* 0x000000811d537223 */ /* 0x000fe2000000002e */
[----:B------:R-:W-:Y:S01]  /*6170*/  FSEL R93, R68, UR26, P5 ;  /* 0x0000001a445d7c08 */ /* 0x000fe2000a800000 */
[----:B------:R-:W-:Y:S01]  /*6180*/  IMAD.U32 R46, RZ, RZ, UR27 ;  /* 0x0000001bff2e7e24 */ /* 0x000fe2000f8e00ff */
[----:B------:R-:W-:Y:S01]  /*6190*/  FSEL R68, R77, R38, P6 ;  /* 0x000000264d447208 */ /* 0x000fe20003000000 */
[----:B------:R-:W0:Y:S01]  /*61a0*/  MUFU.RCP R59, R59 ;  /* 0x0000003b003b7308 */ /* 0x000e220000001000 */
[----:B------:R-:W-:Y:S01]  /*61b0*/  FSETP.GEU.AND P0, PT, |R22|, 1.175494350822287508e-38, PT ;  /* 0x008000001600780b */ /* 0x000fe20003f0e200 */
[----:B------:R-:W-:Y:S01]  /*61c0*/  FMUL R29, R29, R29 ;  /* 0x0000001d1d1d7220 */ /* 0x000fe20000400000 */
[----:B------:R-:W-:Y:S01]  /*61d0*/  FSEL R78, R65, R22, P5 ;  /* 0x00000016414e7208 */ /* 0x000fe20002800000 */
[----:B------:R-:W-:Y:S01]  /*61e0*/  FMUL R65, R6, R6 ;  /* 0x0000000606417220 */ /* 0x000fe20000400000 */
[----:B------:R-:W-:Y:S01]  /*61f0*/  IMAD.U32 R6, RZ, RZ, UR11 ;  /* 0x0000000bff067e24 */ /* 0x000fe2000f8e00ff */
[----:B------:R-:W-:Y:S01]  /*6200*/  FSETP.GEU.AND P5, PT, |R30|, 1.175494350822287508e-38, PT ;  /* 0x008000001e00780b */ /* 0x000fe20003fae200 */
[----:B------:R-:W-:Y:S01]  /*6210*/  FMUL R46, R46, 0.25 ;  /* 0x3e8000002e2e7820 */ /* 0x000fe20000400000 */
[----:B------:R-:W-:Y:S01]  /*6220*/  @!P3 FMUL R68, R68, 16777216 ;  /* 0x4b8000004444b820 */ /* 0x000fe20000400000 */
[----:B------:R-:W-:Y:S01]  /*6230*/  FMUL R6, R6, 0.25 ;  /* 0x3e80000006067820 */ /* 0x000fe20000400000 */
[----:B------:R-:W-:Y:S01]  /*6240*/  FMUL R80, R52, R29 ;  /* 0x0000001d34507220 */ /* 0x000fe20000400000 */
[----:B------:R-:W-:Y:S01]  /*6250*/  FADD R29, R23, R23 ;  /* 0x00000017171d7221 */ /* 0x000fe20000000000 */
[----:B------:R-:W1:Y:S01]  /*6260*/  MUFU.RCP R79, R68 ;  /* 0x00000044004f7308 */ /* 0x000e620000001000 */
[----:B------:R-:W-:Y:S01]  /*6270*/  FADD R69, R38, R38 ;  /* 0x0000002626457221 */ /* 0x000fe20000000000 */
[----:B------:R-:W-:Y:S01]  /*6280*/  @!P0 FMUL R78, R78, 16777216 ;  /* 0x4b8000004e4e8820 */ /* 0x000fe20000400000 */
[----:B------:R-:W-:Y:S01]  /*6290*/  @!P0 FMUL R93, R93, 16777216 ;  /* 0x4b8000005d5d8820 */ /* 0x000fe20000400000 */
[----:B0-----:R-:W-:Y:S01]  /*62a0*/  FMUL R59, R59, R70 ;  /* 0x000000463b3b7220 */ /* 0x001fe20000400000 */
[----:B------:R-:W-:Y:S01]  /*62b0*/  FMUL R70, R40, R65 ;  /* 0x0000004128467220 */ /* 0x000fe20000400000 */
[----:B------:R-:W-:Y:S01]  /*62c0*/  IMAD.U32 R40, RZ, RZ, UR19 ;  /* 0x00000013ff287e24 */ /* 0x000fe2000f8e00ff */
[----:B------:R-:W-:Y:S01]  /*62d0*/  FSEL R6, R6, UR11, P6 ;  /* 0x0000000b06067c08 */ /* 0x000fe2000b000000 */
[----:B------:R-:W0:Y:S01]  /*62e0*/  MUFU.RCP R78, R78 ;  /* 0x0000004e004e7308 */ /* 0x000e220000001000 */
[----:B------:R-:W-:Y:S01]  /*62f0*/  FSETP.GT.AND P0, PT, |R30|, 8.50705917302346158658e+37, PT ;  /* 0x7e8000001e00780b */ /* 0x000fe20003f04200 */
[----:B------:R-:W-:Y:S01]  /*6300*/  FMUL R40, R40, 0.25 ;  /* 0x3e80000028287820 */ /* 0x000fe20000400000 */
[----:B------:R-:W-:Y:S01]  /*6310*/  FSETP.NEU.AND P6, PT, R32, RZ, PT ;  /* 0x000000ff2000720b */ /* 0x000fe20003fcd000 */
[----:B------:R-:W-:Y:S01]  /*6320*/  @!P3 FMUL R6, R6, 16777216 ;  /* 0x4b8000000606b820 */ /* 0x000fe20000400000 */
[----:B------:R-:W-:Y:S01]  /*6330*/  FSEL R71, R89, R30, P0 ;  /* 0x0000001e59477208 */ /* 0x000fe20000000000 */
[----:B------:R-:W-:Y:S01]  /*6340*/  FFMA R96, R76, R70, R91 ;  /* 0x000000464c607223 */ /* 0x000fe2000000005b */
[----:B------:R-:W-:Y:S01]  /*6350*/  FSEL R40, R40, UR19, P0 ;  /* 0x0000001328287c08 */ /* 0x000fe20008000000 */
[----:B-1----:R-:W-:Y:S01]  /*6360*/  FMUL R79, R79, R6 ;  /* 0x000000064f4f7220 */ /* 0x002fe20000400000 */
[----:B------:R-:W-:Y:S01]  /*6370*/  FADD R6, R22, UR27 ;  /* 0x0000001b16067e21 */ /* 0x000fe20008000000 */
[----:B------:R-:W-:Y:S01]  /*6380*/  @!P5 FMUL R71, R71, 16777216 ;  /* 0x4b8000004747d820 */ /* 0x000fe20000400000 */
[----:B------:R-:W-:Y:S01]  /*6390*/  FSEL R91, R85, RZ, P6 ;  /* 0x000000ff555b7208 */ /* 0x000fe20003000000 */
[----:B------:R-:W-:Y:S01]  /*63a0*/  @!P5 FMUL R40, R40, 16777216 ;  /* 0x4b8000002828d820 */ /* 0x000fe20000400000 */
[----:B------:R-:W-:Y:S01]  /*63b0*/  FSETP.NEU.AND P5, PT, R48, RZ, PT ;  /* 0x000000ff3000720b */ /* 0x000fe20003fad000 */
[----:B------:R-:W-:Y:S01]  /*63c0*/  FMUL R99, R6, 0.25 ;  /* 0x3e80000006637820 */ /* 0x000fe20000400000 */
[----:B------:R-:W-:Y:S01]  /*63d0*/  FSETP.NEU.AND P0, PT, R31, RZ, PT ;  /* 0x000000ff1f00720b */ /* 0x000fe20003f0d000 */
[C---:B------:R-:W-:Y:S01]  /*63e0*/  FMUL R70, R29.reuse, 0.25 ;  /* 0x3e8000001d467820 */ /* 0x040fe20000400000 */
[----:B------:R-:W-:Y:S01]  /*63f0*/  FSEL R82, R66, RZ, P5 ;  /* 0x000000ff42527208 */ /* 0x000fe20002800000 */
[----:B------:R-:W-:Y:S01]  /*6400*/  FADD R66, R29, R29 ;  /* 0x0000001d1d427221 */ /* 0x000fe20000000000 */
[----:B------:R-:W-:Y:S01]  /*6410*/  FSETP.GT.AND P6, PT, |R6|, 8.50705917302346158658e+37, PT ;  /* 0x7e8000000600780b */ /* 0x000fe20003fc4200 */
[----:B------:R-:W1:Y:S01]  /*6420*/  MUFU.RCP R71, R71 ;  /* 0x0000004700477308 */ /* 0x000e620000001000 */
[----:B------:R-:W-:Y:S01]  /*6430*/  FSETP.NEU.AND P5, PT, R54, RZ, PT ;  /* 0x000000ff3600720b */ /* 0x000fe20003fad000 */
[----:B0-----:R-:W-:Y:S01]  /*6440*/  FMUL R65, R78, R93 ;  /* 0x0000005d4e417220 */ /* 0x001fe20000400000 */
[----:B------:R-:W-:Y:S01]  /*6450*/  FSEL R81, R81, RZ, P0 ;  /* 0x000000ff51517208 */ /* 0x000fe20000000000 */
[----:B------:R-:W-:Y:S01]  /*6460*/  FMUL R76, R69, 0.25 ;  /* 0x3e800000454c7820 */ /* 0x000fe20000400000 */
[----:B------:R-:W-:Y:S01]  /*6470*/  FSEL R85, R46, UR27, P6 ;  /* 0x0000001b2e557c08 */ /* 0x000fe2000b000000 */
[----:B------:R-:W-:Y:S01]  /*6480*/  FADD R68, R30, R30 ;  /* 0x0000001e1e447221 */ /* 0x000fe20000000000 */
[----:B------:R-:W-:Y:S01]  /*6490*/  FSETP.NEU.AND P3, PT, R53, RZ, PT ;  /* 0x000000ff3500720b */ /* 0x000fe20003f6d000 */
[----:B------:R-:W-:Y:S01]  /*64a0*/  FADD R67, R6, R6 ;  /* 0x0000000606437221 */ /* 0x000fe20000000000 */
[----:B------:R-:W-:Y:S01]  /*64b0*/  FSETP.NEU.AND P0, PT, R24, RZ, PT ;  /* 0x000000ff1800720b */ /* 0x000fe20003f0d000 */
[----:B------:R-:W-:Y:S01]  /*64c0*/  FMUL R127, R68, 0.25 ;  /* 0x3e800000447f7820 */ /* 0x000fe20000400000 */
[----:B------:R-:W-:Y:S01]  /*64d0*/  FSEL R95, R95, RZ, P5 ;  /* 0x000000ff5f5f7208 */ /* 0x000fe20002800000 */
[----:B------:R-:W-:Y:S01]  /*64e0*/  FMUL R134, R67, 0.25 ;  /* 0x3e80000043867820 */ /* 0x000fe20000400000 */
[----:B------:R-:W-:Y:S01]  /*64f0*/  FSEL R46, R99, R6, P6 ;  /* 0x00000006632e7208 */ /* 0x000fe20003000000 */
[----:B------:R-:W-:Y:S01]  /*6500*/  FADD R13, R13, -R90 ;  /* 0x8000005a0d0d7221 */ /* 0x000fe20000000000 */
[----:B------:R-:W-:Y:S01]  /*6510*/  FSETP.GEU.AND P5, PT, |R29|, 1.175494350822287508e-38, PT ;  /* 0x008000001d00780b */ /* 0x000fe20003fae200 */
[----:B-1----:R-:W-:Y:S01]  /*6520*/  FMUL R52, R71, R40 ;  /* 0x0000002847347220 */ /* 0x002fe20000400000 */
[----:B------:R-:W-:Y:S01]  /*6530*/  FSETP.GT.AND P6, PT, |R29|, 8.50705917302346158658e+37, PT ;  /* 0x7e8000001d00780b */ /* 0x000fe20003fc4200 */
[----:B------:R-:W-:Y:S01]  /*6540*/  FFMA R129, R129, R80, R122 ;  /* 0x0000005081817223 */ /* 0x000fe2000000007a */
[----:B------:R-:W-:Y:S01]  /*6550*/  FSEL R87, R73, RZ, P3 ;  /* 0x000000ff49577208 */ /* 0x000fe20001800000 */
[----:B------:R-:W-:Y:S01]  /*6560*/  FMUL R73, R66, 0.25 ;  /* 0x3e80000042497820 */ /* 0x000fe20000400000 */
[----:B------:R-:W-:Y:S01]  /*6570*/  FSEL R88, R75, RZ, P0 ;  /* 0x000000ff4b587208 */ /* 0x000fe20000000000 */
[----:B------:R-:W-:Y:S01]  /*6580*/  FADD R86, R113, R86 ;  /* 0x0000005671567221 */ /* 0x000fe20000000000 */
[----:B------:R-:W-:Y:S01]  /*6590*/  FSETP.NEU.AND P0, PT, R55, RZ, PT ;  /* 0x000000ff3700720b */ /* 0x000fe20003f0d000 */
[----:B------:R-:W-:Y:S01]  /*65a0*/  FADD R5, R5, -R94 ;  /* 0x8000005e05057221 */ /* 0x000fe20000000000 */
[----:B------:R-:W-:Y:S01]  /*65b0*/  FSEL R100, R70, R29, P6 ;  /* 0x0000001d46647208 */ /* 0x000fe20003000000 */
[----:B------:R-:W-:Y:S01]  /*65c0*/  FADD R92, R45, R92 ;  /* 0x0000005c2d5c7221 */ /* 0x000fe20000000000 */
[----:B------:R-:W-:Y:S01]  /*65d0*/  FSEL R102, R64, R23, P6 ;  /* 0x0000001740667208 */ /* 0x000fe20003000000 */
[C---:B------:R-:W-:Y:S01]  /*65e0*/  FADD R64, R66.reuse, R66 ;  /* 0x0000004242407221 */ /* 0x040fe20000000000 */
[----:B------:R-:W-:Y:S01]  /*65f0*/  FSETP.GT.AND P6, PT, |R66|, 8.50705917302346158658e+37, PT ;  /* 0x7e8000004200780b */ /* 0x000fe20003fc4200 */
[----:B------:R-:W-:Y:S01]  /*6600*/  @!P5 FMUL R100, R100, 16777216 ;  /* 0x4b8000006464d820 */ /* 0x000fe20000400000 */
[----:B------:R-:W-:Y:S01]  /*6610*/  FSEL R98, R97, RZ, P0 ;  /* 0x000000ff61627208 */ /* 0x000fe20000000000 */
[----:B------:R-:W-:Y:S01]  /*6620*/  @!P5 FMUL R102, R102, 16777216 ;  /* 0x4b8000006666d820 */ /* 0x000fe20000400000 */
[----:B------:R-:W-:Y:S01]  /*6630*/  FSEL R97, R73, R66, P6 ;  /* 0x0000004249617208 */ /* 0x000fe20003000000 */
[----:B------:R-:W-:Y:S01]  /*6640*/  FMUL R75, R64, 0.25 ;  /* 0x3e800000404b7820 */ /* 0x000fe20000400000 */
[----:B------:R-:W-:Y:S01]  /*6650*/  FSEL R104, R70, R29, P6 ;  /* 0x0000001d46687208 */ /* 0x000fe20003000000 */
[C---:B------:R-:W-:Y:S01]  /*6660*/  FADD R71, R64.reuse, R64 ;  /* 0x0000004040477221 */ /* 0x040fe20000000000 */
[C---:B------:R-:W-:Y:S01]  /*6670*/  FSETP.GEU.AND P6, PT, |R64|.reuse, 1.175494350822287508e-38, PT ;  /* 0x008000004000780b */ /* 0x040fe20003fce200 */
[----:B------:R-:W-:Y:S01]  /*6680*/  FADD R70, R69, R69 ;  /* 0x0000004545467221 */ /* 0x000fe20000000000 */
[----:B------:R-:W-:Y:S01]  /*6690*/  FSETP.GT.AND P5, PT, |R64|, 8.50705917302346158658e+37, PT ;  /* 0x7e8000004000780b */ /* 0x000fe20003fa4200 */
[----:B------:R-:W-:Y:S01]  /*66a0*/  FADD R136, R71, R71 ;  /* 0x0000004747887221 */ /* 0x000fe20000000000 */
[----:B------:R-:W-:Y:S01]  /*66b0*/  FSETP.GEU.AND P0, PT, |R66|, 1.175494350822287508e-38, PT ;  /* 0x008000004200780b */ /* 0x000fe20003f0e200 */
[----:B------:R-:W-:Y:S01]  /*66c0*/  FADD R72, R70, R70 ;  /* 0x0000004646487221 */ /* 0x000fe20000000000 */
[----:B------:R-:W-:Y:S01]  /*66d0*/  FSEL R103, R75, R64, P5 ;  /* 0x000000404b677208 */ /* 0x000fe20002800000 */
[----:B------:R-:W-:Y:S01]  /*66e0*/  FADD R28, R28, -R83 ;  /* 0x800000531c1c7221 */ /* 0x000fe20000000000 */
[----:B------:R-:W-:Y:S01]  /*66f0*/  FSEL R106, R73, R66, P5 ;  /* 0x00000042496a7208 */ /* 0x000fe20002800000 */
[----:B------:R-:W-:Y:S01]  /*6700*/  FMUL R73, R136, 0.25 ;  /* 0x3e80000088497820 */ /* 0x000fe20000400000 */
[----:B------:R-:W-:Y:S01]  /*6710*/  FSETP.NEU.AND P3, PT, R8, RZ, PT ;  /* 0x000000ff0800720b */ /* 0x000fe20003f6d000 */
[----:B------:R-:W-:Y:S01]  /*6720*/  FADD R96, R37, R96 ;  /* 0x0000006025607221 */ /* 0x000fe20000000000 */
[----:B------:R-:W-:Y:S01]  /*6730*/  FSETP.GT.AND P5, PT, |R71|, 8.50705917302346158658e+37, PT ;  /* 0x7e8000004700780b */ /* 0x000fe20003fa4200 */
[----:B------:R-:W-:Y:S01]  /*6740*/  @!P6 FMUL R103, R103, 16777216 ;  /* 0x4b8000006767e820 */ /* 0x000fe20000400000 */
[----:B------:R-:W-:Y:S01]  /*6750*/  @!P6 FMUL R106, R106, 16777216 ;  /* 0x4b8000006a6ae820 */ /* 0x000fe20000400000 */
[C---:B------:R-:W-:Y:S01]  /*6760*/  FSETP.GEU.AND P6, PT, |R71|.reuse, 1.175494350822287508e-38, PT ;  /* 0x008000004700780b */ /* 0x040fe20003fce200 */
[----:B------:R-:W-:Y:S01]  /*6770*/  FADD R129, R120, R129 ;  /* 0x0000008178817221 */ /* 0x000fe20000000000 */
[----:B------:R-:W-:Y:S01]  /*6780*/  FSEL R93, R74, RZ, P3 ;  /* 0x000000ff4a5d7208 */ /* 0x000fe20001800000 */
[----:B------:R-:W-:Y:S01]  /*6790*/  FMUL R74, R71, 0.25 ;  /* 0x3e800000474a7820 */ /* 0x000fe20000400000 */
[----:B------:R-:W-:Y:S01]  /*67a0*/  FSEL R108, R75, R64, P5 ;  /* 0x000000404b6c7208 */ /* 0x000fe20002800000 */
[----:B------:R-:W-:Y:S01]  /*67b0*/  @!P0 FMUL R97, R97, 16777216 ;  /* 0x4b80000061618820 */ /* 0x000fe20000400000 */
[----:B------:R-:W-:Y:S01]  /*67c0*/  FSETP.GEU.AND P3, PT, |R6|, 1.175494350822287508e-38, PT ;  /* 0x008000000600780b */ /* 0x000fe20003f6e200 */
[----:B------:R-:W-:Y:S01]  /*67d0*/  @!P0 FMUL R104, R104, 16777216 ;  /* 0x4b80000068688820 */ /* 0x000fe20000400000 */
[----:B------:R-:W-:Y:S01]  /*67e0*/  FSEL R105, R74, R71, P5 ;  /* 0x000000474a697208 */ /* 0x000fe20002800000 */
[----:B------:R-:W-:Y:S01]  /*67f0*/  FADD R75, R72, R72 ;  /* 0x00000048484b7221 */ /* 0x000fe20000000000 */
[----:B------:R-:W-:Y:S01]  /*6800*/  FSETP.GT.AND P0, PT, |R69|, 8.50705917302346158658e+37, PT ;  /* 0x7e8000004500780b */ /* 0x000fe20003f04200 */
[----:B------:R-:W0:Y:S01]  /*6810*/  MUFU.RCP R101, R97 ;  /* 0x0000006100657308 */ /* 0x000e220000001000 */
[----:B------:R-:W-:Y:S01]  /*6820*/  FSETP.GT.AND P5, PT, |R70|, 8.50705917302346158658e+37, PT ;  /* 0x7e8000004600780b */ /* 0x000fe20003fa4200 */
[----:B------:R-:W-:Y:S01]  /*6830*/  @!P6 FMUL R105, R105, 16777216 ;  /* 0x4b8000006969e820 */ /* 0x000fe20000400000 */
[----:B------:R-:W-:Y:S01]  /*6840*/  @!P6 FMUL R108, R108, 16777216 ;  /* 0x4b8000006c6ce820 */ /* 0x000fe20000400000 */
[----:B------:R-:W-:Y:S01]  /*6850*/  FSEL R115, R76, R69, P0 ;  /* 0x000000454c737208 */ /* 0x000fe20000000000 */
[----:B------:R-:W1:Y:S01]  /*6860*/  S2R R40, SR_TID.X ;  /* 0x0000000000287919 */ /* 0x000e620000002100 */
[----:B------:R-:W-:Y:S01]  /*6870*/  FSEL R116, R77, R38, P0 ;  /* 0x000000264d747208 */ /* 0x000fe20000000000 */
[----:B------:R-:W-:Y:S01]  /*6880*/  FMUL R77, R70, 0.25 ;  /* 0x3e800000464d7820 */ /* 0x000fe20000400000 */
[----:B------:R-:W-:Y:S01]  /*6890*/  FSETP.GT.AND P6, PT, |R136|, 8.50705917302346158658e+37, PT ;  /* 0x7e8000008800780b */ /* 0x000fe20003fc4200 */
[----:B------:R-:W-:Y:S01]  /*68a0*/  @!P3 FMUL R46, R46, 16777216 ;  /* 0x4b8000002e2eb820 */ /* 0x000fe20000400000 */
[----:B------:R-:W-:Y:S01]  /*68b0*/  FSETP.GEU.AND P0, PT, |R70|, 1.175494350822287508e-38, PT ;  /* 0x008000004600780b */ /* 0x000fe20003f0e200 */
[----:B------:R-:W-:Y:S01]  /*68c0*/  @!P3 FMUL R85, R85, 16777216 ;  /* 0x4b8000005555b820 */ /* 0x000fe20000400000 */
[----:B------:R-:W-:Y:S01]  /*68d0*/  FSEL R107, R73, R136, P6 ;  /* 0x00000088496b7208 */ /* 0x000fe20003000000 */
[----:B------:R-:W-:Y:S01]  /*68e0*/  FMUL R73, R72, 0.25 ;  /* 0x3e80000048497820 */ /* 0x000fe20000400000 */
[----:B------:R-:W-:Y:S01]  /*68f0*/  FSEL R114, R74, R71, P6 ;  /* 0x000000474a727208 */ /* 0x000fe20003000000 */
[----:B------:R-:W2:Y:S01]  /*6900*/  MUFU.RCP R78, R46 ;  /* 0x0000002e004e7308 */ /* 0x000ea20000001000 */
[----:B------:R-:W-:Y:S01]  /*6910*/  FSETP.GEU.AND P6, PT, |R72|, 1.175494350822287508e-38, PT ;  /* 0x008000004800780b */ /* 0x000fe20003fce200 */
[----:B------:R-:W-:Y:S01]  /*6920*/  FMUL R74, R75, 0.25 ;  /* 0x3e8000004b4a7820 */ /* 0x000fe20000400000 */
[----:B------:R-:W-:Y:S01]  /*6930*/  FSEL R121, R77, R70, P5 ;  /* 0x000000464d797208 */ /* 0x000fe20002800000 */
[----:B0-----:R-:W-:Y:S01]  /*6940*/  FMUL R37, R101, R104 ;  /* 0x0000006865257220 */ /* 0x001fe20000400000 */
[----:B------:R-:W-:Y:S01]  /*6950*/  FSEL R124, R76, R69, P5 ;  /* 0x000000454c7c7208 */ /* 0x000fe20002800000 */
[----:B------:R-:W-:Y:S01]  /*6960*/  IMAD.MOV.U32 R104, RZ, RZ, 0x7f800000 ;  /* 0x7f800000ff687424 */ /* 0x000fe200078e00ff */
[----:B------:R-:W-:Y:S01]  /*6970*/  FSETP.GT.AND P5, PT, |R72|, 8.50705917302346158658e+37, PT ;  /* 0x7e8000004800780b */ /* 0x000fe20003fa4200 */
[----:B------:R-:W-:Y:S01]  /*6980*/  @!P0 FMUL R121, R121, 16777216 ;  /* 0x4b80000079798820 */ /* 0x000fe20000400000 */
[----:B------:R-:W-:Y:S01]  /*6990*/  FSETP.GEU.AND P3, PT, |R69|, 1.175494350822287508e-38, PT ;  /* 0x008000004500780b */ /* 0x000fe20003f6e200 */
[----:B------:R-:W-:Y:S01]  /*69a0*/  @!P0 FMUL R124, R124, 16777216 ;  /* 0x4b8000007c7c8820 */ /* 0x000fe20000400000 */
[----:B------:R-:W-:Y:S01]  /*69b0*/  FSEL R123, R73, R72, P5 ;  /* 0x00000048497b7208 */ /* 0x000fe20002800000 */
[----:B------:R-:W-:Y:S01]  /*69c0*/  MUFU.RCP R103, R103 ;  /* 0x0000006700677308 */ /* 0x000fe20000001000 */
[----:B------:R-:W-:-:S02]  /*69d0*/  FSEL R126, R77, R70, P5 ;  /* 0x000000464d7e7208 */ /* 0x000fc40002800000 */
[----:B------:R-:W-:Y:S01]  /*69e0*/  FSETP.GEU.AND P0, PT, |R68|, 1.175494350822287508e-38, PT ;  /* 0x008000004400780b */ /* 0x000fe20003f0e200 */
[----:B------:R-:W-:Y:S01]  /*69f0*/  @!P6 FMUL R123, R123, 16777216 ;  /* 0x4b8000007b7be820 */ /* 0x000fe20000400000 */
[----:B------:R-:W-:Y:S01]  /*6a00*/  FSETP.GT.AND P5, PT, |R75|, 8.50705917302346158658e+37, PT ;  /* 0x7e8000004b00780b */ /* 0x000fe20003fa4200 */
[----:B------:R-:W-:Y:S01]  /*6a10*/  @!P6 FMUL R126, R126, 16777216 ;  /* 0x4b8000007e7ee820 */ /* 0x000fe20000400000 */
[----:B------:R-:W-:Y:S01]  /*6a20*/  FSETP.GT.AND P6, PT, |R68|, 8.50705917302346158658e+37, PT ;  /* 0x7e8000004400780b */ /* 0x000fe20003fc4200 */
[----:B--2---:R-:W-:Y:S01]  /*6a30*/  FMUL R78, R78, R85 ;  /* 0x000000554e4e7220 */ /* 0x004fe20000400000 */
[----:B------:R-:W-:Y:S01]  /*6a40*/  FSEL R125, R74, R75, P5 ;  /* 0x0000004b4a7d7208 */ /* 0x000fe20002800000 */
[--C-:B------:R-:W-:Y:S01]  /*6a50*/  FADD R85, R21, -R84.reuse ;  /* 0x8000005415557221 */ /* 0x100fe20000000000 */
[----:B------:R-:W-:Y:S01]  /*6a60*/  FSEL R130, R127, R68, P6 ;  /* 0x000000447f827208 */ /* 0x000fe20003000000 */
[----:B------:R-:W-:Y:S01]  /*6a70*/  FADD R21, R67, R67 ;  /* 0x0000004343157221 */ /* 0x000fe20000000000 */
[----:B------:R-:W-:Y:S01]  /*6a80*/  FSEL R131, R89, R30, P6 ;  /* 0x0000001e59837208 */ /* 0x000fe20003000000 */
[----:B------:R-:W0:Y:S01]  /*6a90*/  MUFU.RCP R77, R100 ;  /* 0x00000064004d7308 */ /* 0x000e220000001000 */
[----:B------:R-:W-:Y:S01]  /*6aa0*/  FSEL R128, R73, R72, P5 ;  /* 0x0000004849807208 */ /* 0x000fe20002800000 */
[----:B------:R-:W-:Y:S01]  /*6ab0*/  @!P0 FMUL R130, R130, 16777216 ;  /* 0x4b80000082828820 */ /* 0x000fe20000400000 */
[----:B------:R-:W-:Y:S01]  /*6ac0*/  FSETP.GEU.AND P5, PT, |R67|, 1.175494350822287508e-38, PT ;  /* 0x008000004300780b */ /* 0x000fe20003fae200 */
[----:B------:R-:W-:Y:S01]  /*6ad0*/  @!P0 FMUL R131, R131, 16777216 ;  /* 0x4b80000083838820 */ /* 0x000fe20000400000 */
[----:B------:R-:W-:Y:S01]  /*6ae0*/  FSETP.GT.AND P0, PT, |R67|, 8.50705917302346158658e+37, PT ;  /* 0x7e8000004300780b */ /* 0x000fe20003f04200 */
[C---:B------:R-:W-:Y:S01]  /*6af0*/  FFMA R89, R85.reuse, R87, R84 ;  /* 0x0000005755597223 */ /* 0x040fe20000000054 */
[----:B------:R-:W-:Y:S01]  /*6b00*/  FMUL R80, R85, R85 ;  /* 0x0000005555507220 */ /* 0x000fe20000400000 */
[----:B------:R-:W-:Y:S01]  /*6b10*/  FMUL R122, R21, 0.25 ;  /* 0x3e800000157a7820 */ /* 0x000fe20000400000 */
[----:B------:R-:W-:Y:S01]  /*6b20*/  FSEL R97, R134, R67, P0 ;  /* 0x0000004386617208 */ /* 0x000fe20000000000 */
[----:B------:R-:W-:Y:S01]  /*6b30*/  FFMA R85, R13, R91, R90 ;  /* 0x0000005b0d557223 */ /* 0x000fe2000000005a */
[----:B------:R-:W-:Y:S01]  /*6b40*/  FSEL R99, R99, R6, P0 ;  /* 0x0000000663637208 */ /* 0x000fe20000000000 */
[----:B------:R-:W-:Y:S01]  /*6b50*/  FMUL R84, R13, R13 ;  /* 0x0000000d0d547220 */ /* 0x000fe20000400000 */
[C---:B------:R-:W-:Y:S01]  /*6b60*/  FSETP.GEU.AND P0, PT, |R21|.reuse, 1.175494350822287508e-38, PT ;  /* 0x008000001500780b */ /* 0x040fe20003f0e200 */
[----:B------:R-:W-:Y:S01]  /*6b70*/  FADD R13, R21, R21 ;  /* 0x00000015150d7221 */ /* 0x000fe20000000000 */
[----:B------:R-:W-:Y:S01]  /*6b80*/  FMUL R80, R47, R80 ;  /* 0x000000502f507220 */ /* 0x000fe20000400000 */
[----:B------:R-:W-:Y:S01]  /*6b90*/  @!P5 FMUL R97, R97, 16777216 ;  /* 0x4b8000006161d820 */ /* 0x000fe20000400000 */
[----:B------:R-:W-:Y:S01]  /*6ba0*/  @!P5 FMUL R99, R99, 16777216 ;  /* 0x4b8000006363d820 */ /* 0x000fe20000400000 */
[----:B------:R-:W-:Y:S01]  /*6bb0*/  FSETP.GT.AND P5, PT, |R21|, 8.50705917302346158658e+37, PT ;  /* 0x7e8000001500780b */ /* 0x000fe20003fa4200 */
[----:B------:R-:W-:Y:S01]  /*6bc0*/  FFMA R87, R87, R80, R86 ;  /* 0x0000005057577223 */ /* 0x000fe20000000056 */
[----:B------:R-:W-:Y:S01]  /*6bd0*/  FMUL R80, R13, 0.25 ;  /* 0x3e8000000d507820 */ /* 0x000fe20000400000 */
[----:B0-----:R-:W-:Y:S01]  /*6be0*/  FMUL R77, R77, R102 ;  /* 0x000000664d4d7220 */ /* 0x001fe20000400000 */
[----:B------:R-:W-:Y:S01]  /*6bf0*/  FSEL R113, R122, R21, P5 ;  /* 0x000000157a717208 */ /* 0x000fe20002800000 */
[----:B------:R0:W2:Y:S01]  /*6c00*/  MUFU.RCP R102, R97 ;  /* 0x0000006100667308 */ /* 0x0000a20000001000 */
[----:B------:R-:W-:Y:S01]  /*6c10*/  FSEL R134, R134, R67, P5 ;  /* 0x0000004386867208 */ /* 0x000fe20002800000 */
[----:B------:R-:W-:Y:S01]  /*6c20*/  FMUL R90, R5, R5 ;  /* 0x00000005055a7220 */ /* 0x000fe20000400000 */
[----:B------:R-:W-:Y:S01]  /*6c30*/  FSETP.GEU.AND P5, PT, |R13|, 1.175494350822287508e-38, PT ;  /* 0x008000000d00780b */ /* 0x000fe20003fae200 */
[----:B------:R-:W-:Y:S01]  /*6c40*/  @!P0 FMUL R113, R113, 16777216 ;  /* 0x4b80000071718820 */ /* 0x000fe20000400000 */
[----:B------:R-:W-:Y:S01]  /*6c50*/  FMUL R84, R49, R84 ;  /* 0x0000005431547220 */ /* 0x000fe20000400000 */
[----:B------:R-:W-:Y:S01]  /*6c60*/  @!P0 FMUL R134, R134, 16777216 ;  /* 0x4b80000086868820 */ /* 0x000fe20000400000 */
[----:B------:R-:W-:Y:S01]  /*6c70*/  FSETP.GT.AND P0, PT, |R13|, 8.50705917302346158658e+37, PT ;  /* 0x7e8000000d00780b */ /* 0x000fe20003f04200 */
[----:B------:R-:W-:Y:S01]  /*6c80*/  FMUL R90, R51, R90 ;  /* 0x0000005a335a7220 */ /* 0x000fe20000400000 */
[----:B0-----:R-:W-:Y:S01]  /*6c90*/  FFMA R97, R5, R95, R94 ;  /* 0x0000005f05617223 */ /* 0x001fe2000000005e */
[----:B------:R-:W-:Y:S01]  /*6ca0*/  FFMA R91, R91, R84, R92 ;  /* 0x000000545b5b7223 */ /* 0x000fe2000000005c */
[----:B------:R-:W-:Y:S01]  /*6cb0*/  FSEL R94, R80, R13, P0 ;  /* 0x0000000d505e7208 */ /* 0x000fe20000000000 */
[C---:B------:R-:W-:Y:S01]  /*6cc0*/  FFMA R84, R28.reuse, R82, R83 ;  /* 0x000000521c547223 */ /* 0x040fe20000000053 */
[----:B------:R-:W-:Y:S01]  /*6cd0*/  FMUL R28, R28, R28 ;  /* 0x0000001c1c1c7220 */ /* 0x000fe20000400000 */
[--C-:B------:R-:W-:Y:S01]  /*6ce0*/  FADD R20, R20, -R89.reuse ;  /* 0x8000005914147221 */ /* 0x100fe20000000000 */
[----:B------:R-:W-:Y:S01]  /*6cf0*/  FADD R73, R68, R68 ;  /* 0x0000004444497221 */ /* 0x000fe20000000000 */
[----:B------:R-:W-:Y:S01]  /*6d00*/  @!P5 FMUL R94, R94, 16777216 ;  /* 0x4b8000005e5ed820 */ /* 0x000fe20000400000 */
[----:B------:R-:W-:Y:S01]  /*6d10*/  FFMA R95, R95, R90, R96 ;  /* 0x0000005a5f5f7223 */ /* 0x000fe20000000060 */
[----:B------:R-:W-:Y:S01]  /*6d20*/  FMUL R83, R39, R28 ;  /* 0x0000001c27537220 */ /* 0x000fe20000400000 */
[C---:B------:R-:W-:Y:S01]  /*6d30*/  FFMA R86, R20.reuse, R88, R89 ;  /* 0x0000005814567223 */ /* 0x040fe20000000059 */
[----:B------:R-:W0:Y:S01]  /*6d40*/  MUFU.RCP R96, R94 ;  /* 0x0000005e00607308 */ /* 0x000e220000001000 */
[----:B------:R-:W-:Y:S01]  /*6d50*/  FMUL R20, R20, R20 ;  /* 0x0000001414147220 */ /* 0x000fe20000400000 */
[----:B------:R-:W-:Y:S01]  /*6d60*/  FADD R76, R73, R73 ;  /* 0x00000049494c7221 */ /* 0x000fe20000000000 */
[----:B------:R-:W-:Y:S01]  /*6d70*/  FFMA R82, R82, R83, R129 ;  /* 0x0000005352527223 */ /* 0x000fe20000000081 */
[----:B--2---:R-:W-:Y:S01]  /*6d80*/  FMUL R5, R102, R99 ;  /* 0x0000006366057220 */ /* 0x004fe20000400000 */
[----:B------:R-:W-:Y:S01]  /*6d90*/  FMUL R83, R53, R20 ;  /* 0x0000001435537220 */ /* 0x000fe20000400000 */
[--C-:B------:R-:W-:Y:S01]  /*6da0*/  FADD R12, R12, -R85.reuse ;  /* 0x800000550c0c7221 */ /* 0x100fe20000000000 */
[----:B------:R-:W-:Y:S01]  /*6db0*/  FADD R20, R76, R76 ;  /* 0x0000004c4c147221 */ /* 0x000fe20000000000 */
[----:B------:R-:W-:Y:S01]  /*6dc0*/  FSEL R99, R122, R21, P0 ;  /* 0x000000157a637208 */ /* 0x000fe20000000000 */
[----:B------:R-:W-:Y:S01]  /*6dd0*/  FMUL R133, R76, 0.25 ;  /* 0x3e8000004c857820 */ /* 0x000fe20000400000 */
[C---:B------:R-:W-:Y:S01]  /*6de0*/  FFMA R90, R12.reuse, R93, R85 ;  /* 0x0000005d0c5a7223 */ /* 0x040fe20000000055 */
[----:B------:R-:W-:Y:S01]  /*6df0*/  FMUL R85, R12, R12 ;  /* 0x0000000c0c557220 */ /* 0x000fe20000400000 */
[C---:B------:R-:W-:Y:S01]  /*6e00*/  FSETP.GEU.AND P0, PT, |R20|.reuse, 1.175494350822287508e-38, PT ;  /* 0x008000001400780b */ /* 0x040fe20003f0e200 */
[C---:B------:R-:W-:Y:S01]  /*6e10*/  FMUL R53, R20.reuse, 0.25 ;  /* 0x3e80000014357820 */ /* 0x040fe20000400000 */
[----:B------:R-:W-:Y:S01]  /*6e20*/  @!P5 FMUL R99, R99, 16777216 ;  /* 0x4b8000006363d820 */ /* 0x000fe20000400000 */
[----:B------:R-:W-:Y:S01]  /*6e30*/  FSETP.GT.AND P5, PT, |R20|, 8.50705917302346158658e+37, PT ;  /* 0x7e8000001400780b */ /* 0x000fe20003fa4200 */
[----:B------:R-:W-:Y:S01]  /*6e40*/  FMUL R85, R32, R85 ;  /* 0x0000005520557220 */ /* 0x000fe20000400000 */
[----:B------:R-:W-:Y:S01]  /*6e50*/  FADD R87, R112, R87 ;  /* 0x0000005770577221 */ /* 0x000fe20000000000 */
[----:B------:R-:W-:Y:S01]  /*6e60*/  FADD R92, R44, R91 ;  /* 0x0000005b2c5c7221 */ /* 0x000fe20000000000 */
[----:B0-----:R-:W-:Y:S01]  /*6e70*/  FMUL R32, R96, R99 ;  /* 0x0000006360207220 */ /* 0x001fe20000400000 */
[----:B------:R-:W-:Y:S01]  /*6e80*/  FSEL R91, R53, R20, P5 ;  /* 0x00000014355b7208 */ /* 0x000fe20002800000 */
[--C-:B------:R-:W-:Y:S01]  /*6e90*/  FADD R27, R27, -R84.reuse ;  /* 0x800000541b1b7221 */ /* 0x100fe20000000000 */
[----:B------:R-:W-:Y:S01]  /*6ea0*/  FSEL R96, R133, R76, P5 ;  /* 0x0000004c85607208 */ /* 0x000fe20002800000 */
[----:B------:R-:W-:Y:S01]  /*6eb0*/  FFMA R88, R88, R83, R87 ;  /* 0x0000005358587223 */ /* 0x000fe20000000057 */
[----:B------:R-:W-:Y:S01]  /*6ec0*/  FSETP.NEU.AND P5, PT, R15, RZ, PT ;  /* 0x000000ff0f00720b */ /* 0x000fe20003fad000 */
[----:B------:R-:W-:Y:S01]  /*6ed0*/  FFMA R83, R27, R81, R84 ;  /* 0x000000511b537223 */ /* 0x000fe20000000054 */
[----:B------:R-:W-:Y:S01]  /*6ee0*/  @!P0 FMUL R91, R91, 16777216 ;  /* 0x4b8000005b5b8820 */ /* 0x000fe20000400000 */
[----:B------:R-:W-:Y:S01]  /*6ef0*/  @!P0 FMUL R96, R96, 16777216 ;  /* 0x4b80000060608820 */ /* 0x000fe20000400000 */
[----:B------:R-:W-:Y:S01]  /*6f00*/  FSEL R84, R63, RZ, P5 ;  /* 0x000000ff3f547208 */ /* 0x000fe20002800000 */
[----:B------:R-:W-:Y:S01]  /*6f10*/  FADD R63, R19, -R86 ;  /* 0x80000056133f7221 */ /* 0x000fe20000000000 */
[----:B------:R-:W-:Y:S01]  /*6f20*/  FFMA R92, R93, R85, R92 ;  /* 0x000000555d5c7223 */ /* 0x000fe2000000005c */
[----:B------:R-:W-:Y:S01]  /*6f30*/  FSETP.NEU.AND P0, PT, R16, RZ, PT ;  /* 0x000000ff1000720b */ /* 0x000fe20003f0d000 */
[----:B------:R-:W-:Y:S01]  /*6f40*/  FADD R12, R4, -R97 ;  /* 0x80000061040c7221 */ /* 0x000fe20000000000 */
[C---:B------:R-:W-:Y:S01]  /*6f50*/  FFMA R85, R63.reuse, R84, R86 ;  /* 0x000000543f557223 */ /* 0x040fe20000000056 */
[----:B------:R-:W-:Y:S01]  /*6f60*/  FMUL R63, R63, R63 ;  /* 0x0000003f3f3f7220 */ /* 0x000fe20000400000 */
[----:B------:R-:W-:Y:S01]  /*6f70*/  FSETP.NEU.AND P5, PT, R56, RZ, PT ;  /* 0x000000ff3800720b */ /* 0x000fe20003fad000 */
[----:B------:R-:W-:Y:S01]  /*6f80*/  FADD R11, R11, -R90 ;  /* 0x8000005a0b0b7221 */ /* 0x000fe20000000000 */
[----:B------:R-:W-:Y:S01]  /*6f90*/  FSEL R62, R62, RZ, P0 ;  /* 0x000000ff3e3e7208 */ /* 0x000fe20000000000 */
[----:B------:R-:W-:Y:S01]  /*6fa0*/  FMUL R63, R24, R63 ;  /* 0x0000003f183f7220 */ /* 0x000fe20000400000 */
[----:B------:R-:W-:Y:S01]  /*6fb0*/  FSETP.NEU.AND P0, PT, R50, RZ, PT ;  /* 0x000000ff3200720b */ /* 0x000fe20003f0d000 */
[----:B------:R-:W-:Y:S01]  /*6fc0*/  FMUL R89, R12, R12 ;  /* 0x0000000c0c597220 */ /* 0x000fe20000400000 */
[----:B------:R-:W-:Y:S01]  /*6fd0*/  FSEL R24, R61, RZ, P5 ;  /* 0x000000ff3d187208 */ /* 0x000fe20002800000 */
[----:B------:R-:W-:Y:S01]  /*6fe0*/  FMUL R27, R27, R27 ;  /* 0x0000001b1b1b7220 */ /* 0x000fe20000400000 */
[----:B------:R-:W-:Y:S01]  /*6ff0*/  FADD R61, R43, R92 ;  /* 0x0000005c2b3d7221 */ /* 0x000fe20000000000 */
[C---:B------:R-:W-:Y:S01]  /*7000*/  FFMA R43, R11.reuse, R62, R90 ;  /* 0x0000003e0b2b7223 */ /* 0x040fe2000000005a */
[----:B------:R-:W-:Y:S01]  /*7010*/  FSETP.NEU.AND P5, PT, R14, RZ, PT ;  /* 0x000000ff0e00720b */ /* 0x000fe20003fad000 */
[----:B------:R-:W-:Y:S01]  /*7020*/  FMUL R11, R11, R11 ;  /* 0x0000000b0b0b7220 */ /* 0x000fe20000400000 */
[----:B------:R-:W-:Y:S01]  /*7030*/  FSEL R58, R58, RZ, P0 ;  /* 0x000000ff3a3a7208 */ /* 0x000fe20000000000 */
[----:B------:R-:W-:Y:S01]  /*7040*/  FMUL R89, R54, R89 ;  /* 0x0000005936597220 */ /* 0x000fe20000400000 */
[----:B------:R-:W-:Y:S01]  /*7050*/  FADD R26, R26, -R83 ;  /* 0x800000531a1a7221 */ /* 0x000fe20000000000 */
[----:B------:R-:W-:Y:S01]  /*7060*/  FADD R82, R119, R82 ;  /* 0x0000005277527221 */ /* 0x000fe20000000000 */
[----:B------:R-:W-:Y:S01]  /*7070*/  FMUL R54, R48, R27 ;  /* 0x0000001b30367220 */ /* 0x000fe20000400000 */
[----:B------:R-:W-:Y:S01]  /*7080*/  FSEL R59, R59, RZ, P5 ;  /* 0x000000ff3b3b7208 */ /* 0x000fe20002800000 */
[----:B------:R-:W-:Y:S01]  /*7090*/  FFMA R94, R12, R98, R97 ;  /* 0x000000620c5e7223 */ /* 0x000fe20000000061 */
[----:B------:R-:W-:Y:S01]  /*70a0*/  FMUL R11, R8, R11 ;  /* 0x0000000b080b7220 */ /* 0x000fe20000400000 */
[----:B------:R-:W-:Y:S01]  /*70b0*/  FSETP.NEU.AND P5, PT, R23, RZ, PT ;  /* 0x000000ff1700720b */ /* 0x000fe20003fad000 */
[C---:B------:R-:W-:Y:S01]  /*70c0*/  FFMA R8, R26.reuse, R58, R83 ;  /* 0x0000003a1a087223 */ /* 0x040fe20000000053 */
[----:B------:R-:W-:Y:S01]  /*70d0*/  FFMA R81, R81, R54, R82 ;  /* 0x0000003651517223 */ /* 0x000fe20000000052 */
[----:B------:R-:W-:Y:S01]  /*70e0*/  FMUL R26, R26, R26 ;  /* 0x0000001a1a1a7220 */ /* 0x000fe20000400000 */
[----:B------:R-:W-:Y:S01]  /*70f0*/  FADD R95, R36, R95 ;  /* 0x0000005f245f7221 */ /* 0x000fe20000000000 */
[----:B------:R-:W-:Y:S01]  /*7100*/  FADD R87, R3, -R94 ;  /* 0x8000005e03577221 */ /* 0x000fe20000000000 */
[----:B------:R-:W-:Y:S01]  /*7110*/  FSEL R57, R57, RZ, P5 ;  /* 0x000000ff39397208 */ /* 0x000fe20002800000 */
[--C-:B------:R-:W-:Y:S01]  /*7120*/  FADD R25, R25, -R8.reuse ;  /* 0x8000000819197221 */ /* 0x100fe20000000000 */
[----:B------:R-:W-:Y:S01]  /*7130*/  FADD R81, R118, R81 ;  /* 0x0000005176517221 */ /* 0x000fe20000000000 */
[----:B------:R-:W-:Y:S01]  /*7140*/  FMUL R26, R31, R26 ;  /* 0x0000001a1f1a7220 */ /* 0x000fe20000400000 */
[----:B------:R-:W-:Y:S01]  /*7150*/  FFMA R98, R98, R89, R95 ;  /* 0x0000005962627223 */ /* 0x000fe2000000005f */
[----:B------:R-:W-:Y:S01]  /*7160*/  FMUL R54, R87, R87 ;  /* 0x0000005757367220 */ /* 0x000fe20000400000 */
[C---:B------:R-:W-:Y:S01]  /*7170*/  FFMA R8, R25.reuse, R57, R8 ;  /* 0x0000003919087223 */ /* 0x040fe20000000008 */
[----:B------:R-:W-:Y:S01]  /*7180*/  FFMA R26, R58, R26, R81 ;  /* 0x0000001a3a1a7223 */ /* 0x000fe20000000051 */
[----:B------:R-:W-:Y:S01]  /*7190*/  FMUL R25, R25, R25 ;  /* 0x0000001919197220 */ /* 0x000fe20000400000 */
[----:B------:R-:W-:Y:S01]  /*71a0*/  FSETP.NEU.AND P0, PT, R7, RZ, PT ;  /* 0x000000ff0700720b */ /* 0x000fe20003f0d000 */
[----:B------:R-:W-:Y:S01]  /*71b0*/  FADD R35, R35, R98 ;  /* 0x0000006223237221 */ /* 0x000fe20000000000 */
[----:B------:R-:W-:Y:S01]  /*71c0*/  FMUL R54, R55, R54 ;  /* 0x0000003637367220 */ /* 0x000fe20000400000 */
[----:B------:R-:W-:Y:S01]  /*71d0*/  FFMA R11, R62, R11, R61 ;  /* 0x0000000b3e0b7223 */ /* 0x000fe2000000003d */
[----:B------:R-:W-:Y:S01]  /*71e0*/  FADD R10, R10, -R43 ;  /* 0x8000002b0a0a7221 */ /* 0x000fe20000000000 */
[----:B------:R-:W-:Y:S01]  /*71f0*/  FADD R26, R117, R26 ;  /* 0x0000001a751a7221 */ /* 0x000fe20000000000 */
[----:B------:R-:W-:Y:S01]  /*7200*/  FMUL R25, R50, R25 ;  /* 0x0000001932197220 */ /* 0x000fe20000400000 */
[----:B------:R-:W-:Y:S01]  /*7210*/  FSEL R60, R60, RZ, P0 ;  /* 0x000000ff3c3c7208 */ /* 0x000fe20000000000 */
[----:B------:R-:W-:Y:S01]  /*7220*/  FADD R18, R18, -R85 ;  /* 0x8000005512127221 */ /* 0x000fe20000000000 */
[----:B------:R-:W-:Y:S01]  /*7230*/  FFMA R35, R24, R54, R35 ;  /* 0x0000003618237223 */ /* 0x000fe20000000023 */
[----:B------:R-:W-:Y:S01]  /*7240*/  FADD R54, R42, R11 ;  /* 0x0000000b2a367221 */ /* 0x000fe20000000000 */
[----:B------:R-:W-:Y:S01]  /*7250*/  FSETP.NEU.AND P0, PT, R22, RZ, PT ;  /* 0x000000ff1600720b */ /* 0x000fe20003f0d000 */
[----:B------:R-:W-:Y:S01]  /*7260*/  FMUL R11, R10, R10 ;  /* 0x0000000a0a0b7220 */ /* 0x000fe20000400000 */
[----:B------:R-:W-:Y:S01]  /*7270*/  FFMA R25, R57, R25, R26 ;  /* 0x0000001939197223 */ /* 0x000fe2000000001a */
[----:B------:R-:W-:Y:S01]  /*7280*/  FFMA R89, R87, R24, R94 ;  /* 0x0000001857597223 */ /* 0x000fe2000000005e */
[----:B------:R-:W-:Y:S01]  /*7290*/  FADD R111, R111, R88 ;  /* 0x000000586f6f7221 */ /* 0x000fe20000000000 */
[----:B------:R-:W-:Y:S01]  /*72a0*/  FFMA R24, R18, R60, R85 ;  /* 0x0000003c12187223 */ /* 0x000fe20000000055 */
[----:B------:R-:W-:Y:S01]  /*72b0*/  FSEL R65, R65, RZ, P0 ;  /* 0x000000ff41417208 */ /* 0x000fe20000000000 */
[----:B------:R-:W-:Y:S01]  /*72c0*/  FMUL R11, R16, R11 ;  /* 0x0000000b100b7220 */ /* 0x000fe20000400000 */
[----:B------:R-:W-:Y:S01]  /*72d0*/  FSETP.NEU.AND P0, PT, R38, RZ, PT ;  /* 0x000000ff2600720b */ /* 0x000fe20003f0d000 */
[----:B------:R-:W0:Y:S01]  /*72e0*/  SHFL.BFLY PT, R16, R25, 0x10, 0x1f ;  /* 0x0e001f0019107f89 */ /* 0x000e2200000e0000 */
[----:B------:R-:W-:Y:S01]  /*72f0*/  FFMA R63, R84, R63, R111 ;  /* 0x0000003f543f7223 */ /* 0x000fe2000000006f */
[----:B------:R-:W-:Y:S01]  /*7300*/  FMUL R18, R18, R18 ;  /* 0x0000001212127220 */ /* 0x000fe20000400000 */
[----:B------:R-:W-:Y:S01]  /*7310*/  FADD R17, R17, -R24 ;  /* 0x8000001811117221 */ /* 0x000fe20000000000 */
[----:B------:R-:W-:Y:S01]  /*7320*/  FFMA R42, R10, R59, R43 ;  /* 0x0000003b0a2a7223 */ /* 0x000fe2000000002b */
[----:B------:R-:W-:Y:S01]  /*7330*/  FSEL R79, R79, RZ, P0 ;  /* 0x000000ff4f4f7208 */ /* 0x000fe20000000000 */
[----:B------:R-:W-:Y:S01]  /*7340*/  FADD R63, R110, R63 ;  /* 0x0000003f6e3f7221 */ /* 0x000fe20000000000 */
[----:B------:R-:W-:Y:S01]  /*7350*/  FMUL R18, R15, R18 ;  /* 0x000000120f127220 */ /* 0x000fe20000400000 */
[----:B------:R-:W-:Y:S01]  /*7360*/  FMUL R10, R17, R17 ;  /* 0x00000011110a7220 */ /* 0x000fe20000400000 */
[----:B------:R-:W-:Y:S01]  /*7370*/  FSETP.NEU.AND P0, PT, R30, RZ, PT ;  /* 0x000000ff1e00720b */ /* 0x000fe20003f0d000 */
[----:B------:R-:W-:Y:S01]  /*7380*/  FADD R58, R2, -R89 ;  /* 0x80000059023a7221 */ /* 0x000fe20000000000 */
[----:B------:R-:W-:Y:S01]  /*7390*/  FADD R9, R9, -R42 ;  /* 0x8000002a09097221 */ /* 0x000fe20000000000 */
[----:B------:R-:W-:Y:S01]  /*73a0*/  FFMA R18, R60, R18, R63 ;  /* 0x000000123c127223 */ /* 0x000fe2000000003f */
[----:B------:R-:W-:Y:S01]  /*73b0*/  FMUL R10, R7, R10 ;  /* 0x0000000a070a7220 */ /* 0x000fe20000400000 */
[----:B------:R-:W-:Y:S01]  /*73c0*/  FSEL R52, R52, RZ, P0 ;  /* 0x000000ff34347208 */ /* 0x000fe20000000000 */
[C---:B------:R-:W-:Y:S01]  /*73d0*/  FFMA R62, R58.reuse, R65, R89 ;  /* 0x000000413a3e7223 */ /* 0x040fe20000000059 */
[----:B------:R-:W-:Y:S01]  /*73e0*/  FMUL R15, R58, R58 ;  /* 0x0000003a3a0f7220 */ /* 0x000fe20000400000 */
[----:B------:R-:W-:Y:S01]  /*73f0*/  FFMA R54, R59, R11, R54 ;  /* 0x0000000b3b367223 */ /* 0x000fe20000000036 */
[----:B------:R-:W-:Y:S01]  /*7400*/  FMUL R7, R9, R9 ;  /* 0x0000000909077220 */ /* 0x000fe20000400000 */
[----:B------:R-:W-:Y:S01]  /*7410*/  FSETP.NEU.AND P0, PT, R6, RZ, PT ;  /* 0x000000ff0600720b */ /* 0x000fe20003f0d000 */
[----:B------:R-:W-:Y:S01]  /*7420*/  FFMA R24, R17, R79, R24 ;  /* 0x0000004f11187223 */ /* 0x000fe20000000018 */
[----:B------:R-:W-:Y:S01]  /*7430*/  FADD R18, R109, R18 ;  /* 0x000000126d127221 */ /* 0x000fe20000000000 */
[----:B------:R-:W-:Y:S01]  /*7440*/  FADD R34, R34, R35 ;  /* 0x0000002322227221 */ /* 0x000fe20000000000 */
[----:B------:R-:W-:Y:S01]  /*7450*/  FMUL R15, R56, R15 ;  /* 0x0000000f380f7220 */ /* 0x000fe20000400000 */
[----:B------:R-:W2:Y:S01]  /*7460*/  SHFL.BFLY PT, R17, R8, 0x10, 0x1f ;  /* 0x0e001f0008117f89 */ /* 0x000ea200000e0000 */
[----:B------:R-:W-:Y:S01]  /*7470*/  FADD R41, R41, R54 ;  /* 0x0000003629297221 */ /* 0x000fe20000000000 */
[----:B------:R-:W-:Y:S01]  /*7480*/  FMUL R7, R14, R7 ;  /* 0x000000070e077220 */ /* 0x000fe20000400000 */
[----:B------:R-:W-:Y:S01]  /*7490*/  FFMA R9, R9, R52, R42 ;  /* 0x0000003409097223 */ /* 0x000fe2000000002a */
[----:B------:R-:W-:Y:S01]  /*74a0*/  FADD R141, R141, -R62 ;  /* 0x8000003e8d8d7221 */ /* 0x000fe20000000000 */
[----:B------:R-:W-:Y:S01]  /*74b0*/  @!P3 FMUL R115, R115, 16777216 ;  /* 0x4b8000007373b820 */ /* 0x000fe20000400000 */
[----:B------:R-:W-:Y:S01]  /*74c0*/  FSEL R78, R78, RZ, P0 ;  /* 0x000000ff4e4e7208 */ /* 0x000fe20000000000 */
[----:B------:R-:W3:Y:S01]  /*74d0*/  SHFL.BFLY PT, R31, R24, 0x10, 0x1f ;  /* 0x0e001f00181f7f89 */ /* 0x000ee200000e0000 */
[----:B------:R-:W-:Y:S01]  /*74e0*/  FFMA R10, R79, R10, R18 ;  /* 0x0000000a4f0a7223 */ /* 0x000fe20000000012 */
[----:B------:R-:W-:Y:S01]  /*74f0*/  FFMA R34, R65, R15, R34 ;  /* 0x0000000f41227223 */ /* 0x000fe20000000022 */
[----:B------:R-:W-:Y:S01]  /*7500*/  FFMA R7, R52, R7, R41 ;  /* 0x0000000734077223 */ /* 0x000fe20000000029 */
[C---:B------:R-:W-:Y:S01]  /*7510*/  FMUL R11, R141.reuse, R141 ;  /* 0x0000008d8d0b7220 */ /* 0x040fe20000400000 */
[----:B------:R-:W4:Y:S01]  /*7520*/  SHFL.BFLY PT, R18, R9, 0x10, 0x1f ;  /* 0x0e001f0009127f89 */ /* 0x000f2200000e0000 */
[----:B------:R-:W-:Y:S01]  /*7530*/  FFMA R62, R141, R78, R62 ;  /* 0x0000004e8d3e7223 */ /* 0x000fe2000000003e */
[----:B------:R-:W-:Y:S01]  /*7540*/  @!P3 FMUL R116, R116, 16777216 ;  /* 0x4b8000007474b820 */ /* 0x000fe20000400000 */
[----:B------:R-:W5:Y:S01]  /*7550*/  MUFU.RCP R115, R115 ;  /* 0x0000007300737308 */ /* 0x000f620000001000 */
[----:B------:R-:W-:Y:S01]  /*7560*/  FSETP.GEU.AND P3, PT, |R136|, 1.175494350822287508e-38, PT ;  /* 0x008000008800780b */ /* 0x000fe20003f6e200 */
[----:B------:R-:W1:Y:S01]  /*7570*/  SHFL.BFLY PT, R15, R10, 0x10, 0x1f ;  /* 0x0e001f000a0f7f89 */ /* 0x000e6200000e0000 */
[----:B------:R-:W-:Y:S01]  /*7580*/  FADD R33, R33, R34 ;  /* 0x0000002221217221 */ /* 0x000fe20000000000 */
[----:B------:R-:W-:Y:S01]  /*7590*/  FMUL R11, R22, R11 ;  /* 0x0000000b160b7220 */ /* 0x000fe20000400000 */
[----:B0-----:R-:W-:Y:S01]  /*75a0*/  FADD R16, R25, R16 ;  /* 0x0000001019107221 */ /* 0x001fe20000000000 */
[----:B------:R-:W0:Y:S01]  /*75b0*/  SHFL.BFLY PT, R26, R7, 0x10, 0x1f ;  /* 0x0e001f00071a7f89 */ /* 0x000e2200000e0000 */
[----:B------:R-:W-:Y:S01]  /*75c0*/  FSETP.NEU.AND P5, PT, R29, RZ, PT ;  /* 0x000000ff1d00720b */ /* 0x000fe20003fad000 */
[----:B------:R-:W4:Y:S01]  /*75d0*/  MUFU.RCP R130, R130 ;  /* 0x0000008200827308 */ /* 0x000f220000001000 */
[----:B------:R-:W-:Y:S01]  /*75e0*/  FFMA R11, R78, R11, R33 ;  /* 0x0000000b4e0b7223 */ /* 0x000fe20000000021 */
[----:B------:R-:W0:Y:S01]  /*75f0*/  SHFL.BFLY PT, R25, R62, 0x10, 0x1f ;  /* 0x0e001f003e197f89 */ /* 0x000e2200000e0000 */
[----:B------:R-:W-:Y:S01]  /*7600*/  FSEL R77, R77, RZ, P5 ;  /* 0x000000ff4d4d7208 */ /* 0x000fe20002800000 */
[----:B--2---:R-:W-:Y:S01]  /*7610*/  FADD R17, -R8, R17 ;  /* 0x0000001108117221 */ /* 0x004fe20000000100 */
[----:B------:R-:W-:Y:S01]  /*7620*/  FSETP.NEU.AND P0, PT, R69, RZ, PT ;  /* 0x000000ff4500720b */ /* 0x000fe20003f0d000 */
[----:B------:R-:W2:Y:S01]  /*7630*/  SHFL.BFLY PT, R22, R11, 0x10, 0x1f ;  /* 0x0e001f000b167f89 */ /* 0x000ea200000e0000 */
[----:B------:R-:W-:Y:S01]  /*7640*/  @!P3 FMUL R107, R107, 16777216 ;  /* 0x4b8000006b6bb820 */ /* 0x000fe20000400000 */
[----:B------:R-:W-:Y:S01]  /*7650*/  @!P3 FMUL R114, R114, 16777216 ;  /* 0x4b8000007272b820 */ /* 0x000fe20000400000 */
[----:B------:R-:W-:Y:S01]  /*7660*/  FSETP.GEU.AND P3, PT, |R75|, 1.175494350822287508e-38, PT ;  /* 0x008000004b00780b */ /* 0x000fe20003f6e200 */
[----:B-----5:R-:W-:Y:S01]  /*7670*/  FMUL R47, R115, R116 ;  /* 0x00000074732f7220 */ /* 0x020fe20000400000 */
[----:B------:R-:W-:Y:S01]  /*7680*/  FSETP.NEU.AND P5, PT, R68, RZ, PT ;  /* 0x000000ff4400720b */ /* 0x000fe20003fad000 */
[----:B---3--:R-:W-:Y:S01]  /*7690*/  FADD R31, -R24, R31 ;  /* 0x0000001f181f7221 */ /* 0x008fe20000000100 */
[C---:B------:R-:W-:Y:S01]  /*76a0*/  FMUL R14, R17.reuse, R17 ;  /* 0x00000011110e7220 */ /* 0x040fe20000400000 */
[----:B------:R-:W-:Y:S01]  /*76b0*/  FFMA R8, R17, R77, R8 ;  /* 0x0000004d11087223 */ /* 0x000fe20000000008 */
[----:B------:R-:W-:Y:S01]  /*76c0*/  FSEL R47, R47, RZ, P0 ;  /* 0x000000ff2f2f7208 */ /* 0x000fe20000000000 */
[----:B----4-:R-:W-:Y:S01]  /*76d0*/  FMUL R45, R130, R131 ;  /* 0x00000083822d7220 */ /* 0x010fe20000400000 */
[----:B------:R-:W-:Y:S01]  /*76e0*/  FSETP.NEU.AND P0, PT, R66, RZ, PT ;  /* 0x000000ff4200720b */ /* 0x000fe20003f0d000 */
[----:B------:R-:W-:Y:S01]  /*76f0*/  FADD R33, R13, R13 ;  /* 0x0000000d0d217221 */ /* 0x000fe20000000000 */
[----:B------:R-:W-:Y:S01]  /*7700*/  FADD R18, -R9, R18 ;  /* 0x0000001209127221 */ /* 0x000fe20000000100 */
[----:B------:R-:W-:Y:S01]  /*7710*/  FMUL R17, R31, R31 ;  /* 0x0000001f1f117220 */ /* 0x000fe20000400000 */
[----:B------:R-:W-:Y:S01]  /*7720*/  FSEL R45, R45, RZ, P5 ;  /* 0x000000ff2d2d7208 */ /* 0x000fe20002800000 */
[----:B------:R-:W-:Y:S01]  /*7730*/  FMUL R14, R23, R14 ;  /* 0x0000000e170e7220 */ /* 0x000fe20000400000 */
[----:B------:R-:W-:Y:S01]  /*7740*/  FSETP.NEU.AND P5, PT, R67, RZ, PT ;  /* 0x000000ff4300720b */ /* 0x000fe20003fad000 */
[----:B-1----:R-:W-:Y:S01]  /*7750*/  FADD R10, R10, R15 ;  /* 0x0000000f0a0a7221 */ /* 0x002fe20000000000 */
[----:B------:R-:W-:Y:S01]  /*7760*/  FSETP.GEU.AND P6, PT, |R73|, 1.175494350822287508e-38, PT ;  /* 0x008000004900780b */ /* 0x000fe20003fce200 */
[----:B0-----:R-:W-:Y:S01]  /*7770*/  FADD R26, R7, R26 ;  /* 0x0000001a071a7221 */ /* 0x001fe20000000000 */
[----:B------:R-:W-:Y:S01]  /*7780*/  FSEL R37, R37, RZ, P0 ;  /* 0x000000ff25257208 */ /* 0x000fe20000000000 */
[C---:B------:R-:W-:Y:S01]  /*7790*/  FFMA R15, R18.reuse, R45, R9 ;  /* 0x0000002d120f7223 */ /* 0x040fe20000000009 */
[----:B------:R-:W-:Y:S01]  /*77a0*/  FMUL R23, R18, R18 ;  /* 0x0000001212177220 */ /* 0x000fe20000400000 */
[----:B------:R-:W0:Y:S01]  /*77b0*/  SHFL.BFLY PT, R7, R8, 0x8, 0x1f ;  /* 0x0d001f0008077f89 */ /* 0x000e2200000e0000 */
[----:B------:R-:W-:Y:S01]  /*77c0*/  FSETP.GEU.AND P0, PT, |R33|, 1.175494350822287508e-38, PT ;  /* 0x008000002100780b */ /* 0x000fe20003f0e200 */
[----:B------:R-:W-:Y:S01]  /*77d0*/  @!P3 FMUL R125, R125, 16777216 ;  /* 0x4b8000007d7db820 */ /* 0x000fe20000400000 */
[----:B------:R-:W-:Y:S01]  /*77e0*/  FSEL R18, R5, RZ, P5 ;  /* 0x000000ff05127208 */ /* 0x000fe20002800000 */
[----:B------:R-:W-:Y:S01]  /*77f0*/  @!P3 FMUL R128, R128, 16777216 ;  /* 0x4b8000008080b820 */ /* 0x000fe20000400000 */
[C---:B------:R-:W-:Y:S01]  /*7800*/  FMUL R46, R73.reuse, 0.25 ;  /* 0x3e800000492e7820 */ /* 0x040fe20000400000 */
[----:B------:R-:W-:Y:S01]  /*7810*/  FMUL R17, R38, R17 ;  /* 0x0000001126117220 */ /* 0x000fe20000400000 */
[----:B------:R-:W-:Y:S01]  /*7820*/  FADD R25, -R62, R25 ;  /* 0x000000193e197221 */ /* 0x000fe20000000100 */
[----:B------:R-:W-:Y:S01]  /*7830*/  FSETP.GT.AND P3, PT, |R73|, 8.50705917302346158658e+37, PT ;  /* 0x7e8000004900780b */ /* 0x000fe20003f64200 */
[----:B------:R-:W-:Y:S01]  /*7840*/  FFMA R14, R77, R14, R16 ;  /* 0x0000000e4d0e7223 */ /* 0x000fe20000000010 */
[C---:B------:R-:W-:Y:S01]  /*7850*/  FMUL R34, R33.reuse, 0.25 ;  /* 0x3e80000021227820 */ /* 0x040fe20000400000 */
[----:B------:R-:W-:Y:S01]  /*7860*/  FSETP.GT.AND P5, PT, |R33|, 8.50705917302346158658e+37, PT ;  /* 0x7e8000002100780b */ /* 0x000fe20003fa4200 */
[----:B------:R-:W-:Y:S01]  /*7870*/  FFMA R24, R31, R47, R24 ;  /* 0x0000002f1f187223 */ /* 0x000fe20000000018 */
[----:B------:R-:W-:Y:S01]  /*7880*/  FFMA R10, R47, R17, R10 ;  /* 0x000000112f0a7223 */ /* 0x000fe2000000000a */
[C---:B------:R-:W-:Y:S01]  /*7890*/  FFMA R62, R25.reuse, R18, R62 ;  /* 0x00000012193e7223 */ /* 0x040fe2000000003e */
[----:B------:R-:W-:Y:S01]  /*78a0*/  FSEL R100, R46, R73, P3 ;  /* 0x000000492e647208 */ /* 0x000fe20001800000 */
[----:B------:R-:W-:Y:S01]  /*78b0*/  FMUL R25, R25, R25 ;  /* 0x0000001919197220 */ /* 0x000fe20000400000 */
[----:B--2---:R-:W-:Y:S01]  /*78c0*/  FADD R31, R11, R22 ;  /* 0x000000160b1f7221 */ /* 0x004fe20000000000 */
[----:B------:R-:W1:Y:S01]  /*78d0*/  MUFU.RCP R121, R121 ;  /* 0x0000007900797308 */ /* 0x000e620000001000 */
[----:B------:R-:W2:Y:S01]  /*78e0*/  SHFL.BFLY PT, R9, R14, 0x8, 0x1f ;  /* 0x0d001f000e097f89 */ /* 0x000ea200000e0000 */
[----:B------:R-:W-:Y:S01]  /*78f0*/  FSEL R22, R34, R33, P5 ;  /* 0x0000002122167208 */ /* 0x000fe20002800000 */
[----:B------:R-:W-:Y:S01]  /*7900*/  FMUL R25, R6, R25 ;  /* 0x0000001906197220 */ /* 0x000fe20000400000 */
[----:B------:R-:W-:Y:S01]  /*7910*/  @!P6 FMUL R100, R100, 16777216 ;  /* 0x4b8000006464e820 */ /* 0x000fe20000400000 */
[----:B------:R-:W3:Y:S01]  /*7920*/  SHFL.BFLY PT, R5, R24, 0x8, 0x1f ;  /* 0x0d001f0018057f89 */ /* 0x000ee200000e0000 */
[----:B------:R-:W-:Y:S01]  /*7930*/  FMUL R23, R30, R23 ;  /* 0x000000171e177220 */ /* 0x000fe20000400000 */
[----:B------:R-:W-:Y:S01]  /*7940*/  @!P0 FMUL R22, R22, 16777216 ;  /* 0x4b80000016168820 */ /* 0x000fe20000400000 */
[----:B------:R-:W4:Y:S01]  /*7950*/  MUFU.RCP R49, R113 ;  /* 0x0000007100317308 */ /* 0x000f220000001000 */
[----:B------:R-:W5:Y:S01]  /*7960*/  SHFL.BFLY PT, R11, R10, 0x8, 0x1f ;  /* 0x0d001f000a0b7f89 */ /* 0x000f6200000e0000 */
[----:B------:R-:W-:Y:S01]  /*7970*/  FFMA R25, R18, R25, R31 ;  /* 0x0000001912197223 */ /* 0x000fe2000000001f */
[----:B------:R-:W-:Y:S01]  /*7980*/  FFMA R23, R45, R23, R26 ;  /* 0x000000172d177223 */ /* 0x000fe2000000001a */
[----:B------:R-:W-:Y:S01]  /*7990*/  FSEL R127, R127, R68, P3 ;  /* 0x000000447f7f7208 */ /* 0x000fe20001800000 */
[----:B------:R-:W5:Y:S01]  /*79a0*/  SHFL.BFLY PT, R17, R62, 0x8, 0x1f ;  /* 0x0d001f003e117f89 */ /* 0x000f6200000e0000 */
[----:B0-----:R-:W-:Y:S01]  /*79b0*/  FADD R7, -R8, R7 ;  /* 0x0000000708077221 */ /* 0x001fe20000000100 */
[----:B------:R-:W-:Y:S01]  /*79c0*/  FSEL R31, R80, R13, P5 ;  /* 0x0000000d501f7208 */ /* 0x000fe20002800000 */
[----:B------:R-:W0:Y:S01]  /*79d0*/  MUFU.RCP R100, R100 ;  /* 0x0000006400647308 */ /* 0x000e220000001000 */
[----:B------:R-:W5:Y:S01]  /*79e0*/  SHFL.BFLY PT, R16, R15, 0x8, 0x1f ;  /* 0x0d001f000f107f89 */ /* 0x000f6200000e0000 */
[----:B-1----:R-:W-:Y:S01]  /*79f0*/  FMUL R51, R121, R124 ;  /* 0x0000007c79337220 */ /* 0x002fe20000400000 */
[----:B------:R-:W-:Y:S01]  /*7a00*/  FSETP.NEU.AND P5, PT, R70, RZ, PT ;  /* 0x000000ff4600720b */ /* 0x000fe20003fad000 */
[----:B------:R-:W-:Y:S01]  /*7a10*/  FMUL R6, R7, R7 ;  /* 0x0000000707067220 */ /* 0x000fe20000400000 */
[----:B------:R-:W-:Y:S01]  /*7a20*/  SHFL.BFLY PT, R18, R23, 0x8, 0x1f ;  /* 0x0d001f0017127f89 */ /* 0x000fe200000e0000 */
[----:B------:R-:W-:Y:S01]  /*7a30*/  @!P6 FMUL R127, R127, 16777216 ;  /* 0x4b8000007f7fe820 */ /* 0x000fe20000400000 */
[----:B------:R-:W-:Y:S01]  /*7a40*/  FSEL R51, R51, RZ, P5 ;  /* 0x000000ff33337208 */ /* 0x000fe20002800000 */
[----:B------:R1:W-:Y:S01]  /*7a50*/  MUFU.RCP R26, R22 ;  /* 0x00000016001a7308 */ /* 0x0003e20000001000 */
[----:B----4-:R-:W-:Y:S01]  /*7a60*/  FMUL R49, R49, R134 ;  /* 0x0000008631317220 */ /* 0x010fe20000400000 */
[----:B------:R-:W-:Y:S01]  /*7a70*/  FSETP.GEU.AND P6, PT, |R76|, 1.175494350822287508e-38, PT ;  /* 0x008000004c00780b */ /* 0x000fe20003fce200 */
[----:B--2---:R-:W-:Y:S01]  /*7a80*/  FADD R14, R14, R9 ;  /* 0x000000090e0e7221 */ /* 0x004fe20000000000 */
[----:B------:R-:W-:Y:S01]  /*7a90*/  FSETP.NEU.AND P5, PT, R21, RZ, PT ;  /* 0x000000ff1500720b */ /* 0x000fe20003fad000 */
[----:B------:R-:W-:Y:S01]  /*7aa0*/  FMUL R6, R29, R6 ;  /* 0x000000061d067220 */ /* 0x000fe20000400000 */
[----:B------:R-:W-:Y:S01]  /*7ab0*/  @!P0 FMUL R31, R31, 16777216 ;  /* 0x4b8000001f1f8820 */ /* 0x000fe20000400000 */
[----:B------:R-:W-:Y:S01]  /*7ac0*/  FSETP.GT.AND P3, PT, |R76|, 8.50705917302346158658e+37, PT ;  /* 0x7e8000004c00780b */ /* 0x000fe20003f64200 */
[----:B0-----:R-:W-:Y:S01]  /*7ad0*/  FMUL R39, R100, R127 ;  /* 0x0000007f64277220 */ /* 0x001fe20000400000 */
[----:B-1----:R-:W0:Y:S01]  /*7ae0*/  SHFL.BFLY PT, R22, R25, 0x8, 0x1f ;  /* 0x0d001f0019167f89 */ /* 0x002e2200000e0000 */
[----:B------:R-:W-:Y:S01]  /*7af0*/  FSETP.NEU.AND P0, PT, R73, RZ, PT ;  /* 0x000000ff4900720b */ /* 0x000fe20003f0d000 */
[----:B---3--:R-:W-:Y:S01]  /*7b00*/  FADD R9, -R24, R5 ;  /* 0x0000000518097221 */ /* 0x008fe20000000100 */
[----:B-----5:R-:W-:Y:S01]  /*7b10*/  FADD R10, R10, R11 ;  /* 0x0000000b0a0a7221 */ /* 0x020fe20000000000 */
[----:B------:R-:W-:Y:S01]  /*7b20*/  FSEL R49, R49, RZ, P5 ;  /* 0x000000ff31317208 */ /* 0x000fe20002800000 */
[----:B------:R-:W1:Y:S01]  /*7b30*/  MUFU.RCP R123, R123 ;  /* 0x0000007b007b7308 */ /* 0x000e620000001000 */
[----:B------:R-:W-:Y:S01]  /*7b40*/  FADD R11, -R62, R17 ;  /* 0x000000113e0b7221 */ /* 0x000fe20000000100 */
[----:B------:R-:W-:Y:S01]  /*7b50*/  FFMA R6, R37, R6, R14 ;  /* 0x0000000625067223 */ /* 0x000fe2000000000e */
[----:B------:R-:W-:Y:S01]  /*7b60*/  FSEL R132, R133, R76, P3 ;  /* 0x0000004c85847208 */ /* 0x000fe20001800000 */
[----:B------:R-:W-:Y:S01]  /*7b70*/  FFMA R7, R7, R37, R8 ;  /* 0x0000002507077223 */ /* 0x000fe20000000008 */
[----:B------:R-:W-:Y:S01]  /*7b80*/  FSEL R39, R39, RZ, P0 ;  /* 0x000000ff27277208 */ /* 0x000fe20000000000 */
[----:B------:R-:W-:Y:S01]  /*7b90*/  FMUL R14, R9, R9 ;  /* 0x00000009090e7220 */ /* 0x000fe20000400000 */
[----:B------:R-:W-:Y:S01]  /*7ba0*/  FADD R16, -R15, R16 ;  /* 0x000000100f107221 */ /* 0x000fe20000000100 */
[----:B------:R-:W-:Y:S01]  /*7bb0*/  FFMA R62, R11, R49, R62 ;  /* 0x000000310b3e7223 */ /* 0x000fe2000000003e */
[----:B------:R-:W2:Y:S01]  /*7bc0*/  MUFU.RCP R125, R125 ;  /* 0x0000007d007d7308 */ /* 0x000ea20000001000 */
[----:B------:R-:W3:Y:S01]  /*7bd0*/  SHFL.BFLY PT, R5, R6, 0x4, 0x1f ;  /* 0x0c801f0006057f89 */ /* 0x000ee200000e0000 */
[----:B------:R-:W-:Y:S01]  /*7be0*/  FMUL R14, R69, R14 ;  /* 0x0000000e450e7220 */ /* 0x000fe20000400000 */
[----:B------:R-:W-:Y:S01]  /*7bf0*/  @!P6 FMUL R132, R132, 16777216 ;  /* 0x4b8000008484e820 */ /* 0x000fe20000400000 */
[----:B------:R-:W-:Y:S01]  /*7c00*/  FFMA R24, R9, R51, R24 ;  /* 0x0000003309187223 */ /* 0x000fe20000000018 */
[----:B------:R-:W4:Y:S01]  /*7c10*/  SHFL.BFLY PT, R8, R7, 0x4, 0x1f ;  /* 0x0c801f0007087f89 */ /* 0x000f2200000e0000 */
[C---:B------:R-:W-:Y:S01]  /*7c20*/  FFMA R17, R16.reuse, R39, R15 ;  /* 0x0000002710117223 */ /* 0x040fe2000000000f */
[----:B------:R-:W-:Y:S01]  /*7c30*/  FMUL R9, R16, R16 ;  /* 0x0000001010097220 */ /* 0x000fe20000400000 */
[----:B------:R-:W5:Y:S01]  /*7c40*/  MUFU.RCP R105, R105 ;  /* 0x0000006900697308 */ /* 0x000f620000001000 */
[----:B------:R-:W-:Y:S01]  /*7c50*/  FMUL R28, R103, R106 ;  /* 0x0000006a671c7220 */ /* 0x000fe20000400000 */
[----:B0-----:R-:W-:Y:S01]  /*7c60*/  FADD R22, R25, R22 ;  /* 0x0000001619167221 */ /* 0x001fe20000000000 */
[----:B------:R-:W-:Y:S01]  /*7c70*/  FMUL R16, R11, R11 ;  /* 0x0000000b0b107220 */ /* 0x000fe20000400000 */
[----:B------:R-:W0:Y:S01]  /*7c80*/  SHFL.BFLY PT, R25, R62, 0x4, 0x1f ;  /* 0x0c801f003e197f89 */ /* 0x000e2200000e0000 */
[----:B------:R-:W-:Y:S01]  /*7c90*/  FFMA R10, R51, R14, R10 ;  /* 0x0000000e330a7223 */ /* 0x000fe2000000000a */
[----:B------:R-:W-:Y:S01]  /*7ca0*/  FSETP.NEU.AND P5, PT, R64, RZ, PT ;  /* 0x000000ff4000720b */ /* 0x000fe20003fad000 */
[----:B------:R-:W-:Y:S01]  /*7cb0*/  FADD R18, R23, R18 ;  /* 0x0000001217127221 */ /* 0x000fe20000000000 */
[----:B------:R-:W3:Y:S01]  /*7cc0*/  MUFU.RCP R91, R91 ;  /* 0x0000005b005b7308 */ /* 0x000ee20000001000 */
[----:B------:R-:W0:Y:S01]  /*7cd0*/  SHFL.BFLY PT, R11, R24, 0x4, 0x1f ;  /* 0x0c801f00180b7f89 */ /* 0x000e2200000e0000 */
[----:B------:R-:W-:Y:S01]  /*7ce0*/  FMUL R9, R68, R9 ;  /* 0x0000000944097220 */ /* 0x000fe20000400000 */
[----:B-1----:R-:W-:Y:S01]  /*7cf0*/  FMUL R36, R123, R126 ;  /* 0x0000007e7b247220 */ /* 0x002fe20000400000 */
[----:B------:R-:W-:Y:S01]  /*7d00*/  FSEL R28, R28, RZ, P5 ;  /* 0x000000ff1c1c7208 */ /* 0x000fe20002800000 */
[----:B------:R-:W1:Y:S01]  /*7d10*/  SHFL.BFLY PT, R14, R17, 0x4, 0x1f ;  /* 0x0c801f00110e7f89 */ /* 0x000e6200000e0000 */
[----:B------:R-:W-:Y:S01]  /*7d20*/  FSETP.NEU.AND P5, PT, R72, RZ, PT ;  /* 0x000000ff4800720b */ /* 0x000fe20003fad000 */
[----:B------:R-:W-:Y:S01]  /*7d30*/  FFMA R18, R39, R9, R18 ;  /* 0x0000000927127223 */ /* 0x000fe20000000012 */
[----:B------:R-:W4:Y:S01]  /*7d40*/  MUFU.RCP R132, R132 ;  /* 0x0000008400847308 */ /* 0x000f220000001000 */
[----:B------:R-:W-:Y:S01]  /*7d50*/  FSEL R135, R46, R73, P3 ;  /* 0x000000492e877208 */ /* 0x000fe20001800000 */
[----:B--2---:R-:W-:Y:S01]  /*7d60*/  FMUL R27, R125, R128 ;  /* 0x000000807d1b7220 */ /* 0x004fe20000400000 */
[----:B------:R-:W-:Y:S01]  /*7d70*/  FSEL R36, R36, RZ, P5 ;  /* 0x000000ff24247208 */ /* 0x000fe20002800000 */
[----:B------:R-:W-:Y:S01]  /*7d80*/  FMUL R16, R67, R16 ;  /* 0x0000001043107220 */ /* 0x000fe20000400000 */
[----:B------:R-:W-:Y:S01]  /*7d90*/  FSETP.NEU.AND P5, PT, R75, RZ, PT ;  /* 0x000000ff4b00720b */ /* 0x000fe20003fad000 */
[----:B------:R-:W2:Y:S01]  /*7da0*/  SHFL.BFLY PT, R23, R18, 0x4, 0x1f ;  /* 0x0c801f0012177f89 */ /* 0x000ea200000e0000 */
[----:B-----5:R-:W-:Y:S01]  /*7db0*/  FMUL R44, R105, R108 ;  /* 0x0000006c692c7220 */ /* 0x020fe20000400000 */
[----:B------:R-:W5:Y:S01]  /*7dc0*/  MUFU.RCP R107, R107 ;  /* 0x0000006b006b7308 */ /* 0x000f620000001000 */
[----:B------:R-:W-:Y:S01]  /*7dd0*/  @!P6 FMUL R135, R135, 16777216 ;  /* 0x4b8000008787e820 */ /* 0x000fe20000400000 */
[----:B------:R-:W1:Y:S01]  /*7de0*/  SHFL.BFLY PT, R15, R10, 0x4, 0x1f ;  /* 0x0c801f000a0f7f89 */ /* 0x000e6200000e0000 */
[----:B---3--:R-:W-:Y:S01]  /*7df0*/  FMUL R19, R91, R96 ;  /* 0x000000605b137220 */ /* 0x008fe20000400000 */
[----:B------:R-:W-:Y:S01]  /*7e00*/  FFMA R49, R49, R16, R22 ;  /* 0x0000001031317223 */ /* 0x000fe20000000016 */
[----:B------:R-:W-:Y:S01]  /*7e10*/  FSETP.NEU.AND P0, PT, R71, RZ, PT ;  /* 0x000000ff4700720b */ /* 0x000fe20003f0d000 */
[----:B------:R-:W-:Y:S01]  /*7e20*/  FADD R29, R75, R75 ;  /* 0x0000004b4b1d7221 */ /* 0x000fe20000000000 */
[----:B------:R-:W-:Y:S01]  /*7e30*/  FSEL R27, R27, RZ, P5 ;  /* 0x000000ff1b1b7208 */ /* 0x000fe20002800000 */
[----:B----4-:R-:W-:Y:S01]  /*7e40*/  FMUL R12, R132, R135 ;  /* 0x00000087840c7220 */ /* 0x010fe20000400000 */
[----:B------:R-:W-:Y:S01]  /*7e50*/  FSETP.NEU.AND P5, PT, R20, RZ, PT ;  /* 0x000000ff1400720b */ /* 0x000fe20003fad000 */
[----:B------:R-:W-:Y:S01]  /*7e60*/  FMUL R31, R26, R31 ;  /* 0x0000001f1a1f7220 */ /* 0x000fe20000400000 */
[----:B------:R-:W-:Y:S01]  /*7e70*/  FADD R5, R6, R5 ;  /* 0x0000000506057221 */ /* 0x000fe20000000000 */
[----:B------:R-:W-:Y:S01]  /*7e80*/  FSEL R44, R44, RZ, P0 ;  /* 0x000000ff2c2c7208 */ /* 0x000fe20000000000 */
[----:B------:R-:W3:Y:S01]  /*7e90*/  SHFL.BFLY PT, R26, R49, 0x4, 0x1f ;  /* 0x0c801f00311a7f89 */ /* 0x000ee200000e0000 */
[----:B------:R-:W-:Y:S01]  /*7ea0*/  FSETP.NEU.AND P6, PT, R136, RZ, PT ;  /* 0x000000ff8800720b */ /* 0x000fe20003fcd000 */
[----:B------:R-:W-:Y:S01]  /*7eb0*/  FMUL R6, R29, 0.25 ;  /* 0x3e8000001d067820 */ /* 0x000fe20000400000 */
[----:B-----5:R-:W-:Y:S01]  /*7ec0*/  FMUL R48, R107, R114 ;  /* 0x000000726b307220 */ /* 0x020fe20000400000 */
[----:B------:R-:W-:Y:S01]  /*7ed0*/  FSETP.NEU.AND P0, PT, R76, RZ, PT ;  /* 0x000000ff4c00720b */ /* 0x000fe20003f0d000 */
[----:B------:R-:W-:Y:S01]  /*7ee0*/  FADD R8, -R7, R8 ;  /* 0x0000000807087221 */ /* 0x000fe20000000100 */
[----:B------:R-:W-:Y:S01]  /*7ef0*/  FSEL R22, R19, RZ, P5 ;  /* 0x000000ff13167208 */ /* 0x000fe20002800000 */
[----:B0-----:R-:W-:Y:S01]  /*7f00*/  FADD R25, -R62, R25 ;  /* 0x000000193e197221 */ /* 0x001fe20000000100 */
[----:B------:R-:W-:Y:S01]  /*7f10*/  FSETP.GT.AND P5, PT, |R29|, 8.50705917302346158658e+37, PT ;  /* 0x7e8000001d00780b */ /* 0x000fe20003fa4200 */
[----:B------:R-:W-:Y:S01]  /*7f20*/  FMUL R9, R8, R8 ;  /* 0x0000000808097220 */ /* 0x000fe20000400000 */
[----:B------:R-:W-:Y:S01]  /*7f30*/  FSEL R48, R48, RZ, P6 ;  /* 0x000000ff30307208 */ /* 0x000fe20003000000 */
[----:B------:R-:W-:Y:S01]  /*7f40*/  FADD R11, -R24, R11 ;  /* 0x0000000b180b7221 */ /* 0x000fe20000000100 */
[----:B------:R-:W-:Y:S01]  /*7f50*/  FSEL R16, R12, RZ, P0 ;  /* 0x000000ff0c107208 */ /* 0x000fe20000000000 */
[----:B-1----:R-:W-:Y:S01]  /*7f60*/  FADD R14, -R17, R14 ;  /* 0x0000000e110e7221 */ /* 0x002fe20000000100 */
[----:B------:R-:W-:Y:S01]  /*7f70*/  FSETP.NEU.AND P6, PT, R13, RZ, PT ;  /* 0x000000ff0d00720b */ /* 0x000fe20003fcd000 */
[----:B------:R-:W-:Y:S01]  /*7f80*/  FFMA R7, R8, R28, R7 ;  /* 0x0000001c08077223 */ /* 0x000fe20000000007 */
[----:B------:R-:W-:Y:S01]  /*7f90*/  FSEL R12, R6, R29, P5 ;  /* 0x0000001d060c7208 */ /* 0x000fe20002800000 */
[----:B------:R-:W-:Y:S01]  /*7fa0*/  FMUL R6, R25, R25 ;  /* 0x0000001919067220 */ /* 0x000fe20000400000 */
[----:B------:R-:W-:Y:S01]  /*7fb0*/  FMUL R9, R66, R9 ;  /* 0x0000000942097220 */ /* 0x000fe20000400000 */
[----:B------:R-:W-:Y:S01]  /*7fc0*/  FSEL R32, R32, RZ, P6 ;  /* 0x000000ff20207208 */ /* 0x000fe20003000000 */
[----:B------:R-:W-:Y:S01]  /*7fd0*/  FFMA R24, R11, R36, R24 ;  /* 0x000000240b187223 */ /* 0x000fe20000000018 */
[----:B------:R-:W-:Y:S01]  /*7fe0*/  FSETP.GEU.AND P6, PT, |R29|, 1.175494350822287508e-38, PT ;  /* 0x008000001d00780b */ /* 0x000fe20003fce200 */
[C---:B------:R-:W-:Y:S01]  /*7ff0*/  FFMA R19, R14.reuse, R16, R17 ;  /* 0x000000100e137223 */ /* 0x040fe20000000011 */
[----:B------:R-:W-:Y:S01]  /*8000*/  FMUL R17, R21, R6 ;  /* 0x0000000615117220 */ /* 0x000fe20000400000 */
[----:B------:R-:W-:Y:S01]  /*8010*/  FMUL R14, R14, R14 ;  /* 0x0000000e0e0e7220 */ /* 0x000fe20000400000 */
[----:B------:R-:W0:Y:S01]  /*8020*/  SHFL.BFLY PT, R6, R7, 0x2, 0x1f ;  /* 0x0c401f0007067f89 */ /* 0x000e2200000e0000 */
[----:B------:R-:W-:Y:S01]  /*8030*/  FFMA R5, R28, R9, R5 ;  /* 0x000000091c057223 */ /* 0x000fe20000000005 */
[----:B------:R-:W-:Y:S01]  /*8040*/  FMUL R11, R11, R11 ;  /* 0x0000000b0b0b7220 */ /* 0x000fe20000400000 */
[----:B------:R-:W-:Y:S01]  /*8050*/  LOP3.LUT P3, RZ, R40, 0x1f, RZ, 0xc0, !PT ;  /* 0x0000001f28ff7812 */ /* 0x000fe2000786c0ff */
[----:B------:R-:W-:Y:S01]  /*8060*/  FADD R28, R20, R20 ;  /* 0x00000014141c7221 */ /* 0x000fe20000000000 */
[----:B------:R-:W-:Y:S01]  /*8070*/  SHFL.BFLY PT, R9, R24, 0x2, 0x1f ;  /* 0x0c401f0018097f89 */ /* 0x000fe200000e0000 */
[----:B--2---:R-:W-:Y:S01]  /*8080*/  FADD R23, R18, R23 ;  /* 0x0000001712177221 */ /* 0x004fe20000000000 */
[----:B------:R-:W-:Y:S01]  /*8090*/  FMUL R14, R73, R14 ;  /* 0x0000000e490e7220 */ /* 0x000fe20000400000 */
[----:B------:R-:W-:Y:S01]  /*80a0*/  FADD R15, R10, R15 ;  /* 0x0000000f0a0f7221 */ /* 0x000fe20000000000 */
[----:B------:R-:W-:Y:S01]  /*80b0*/  FMUL R11, R70, R11 ;  /* 0x0000000b460b7220 */ /* 0x000fe20000400000 */
[----:B------:R-:W-:Y:S01]  /*80c0*/  FSEL R74, R74, R75, P5 ;  /* 0x0000004b4a4a7208 */ /* 0x000fe20002800000 */
[----:B------:R-:W-:Y:S01]  /*80d0*/  FFMA R62, R25, R32, R62 ;  /* 0x00000020193e7223 */ /* 0x000fe2000000003e */
[----:B------:R-:W-:Y:S01]  /*80e0*/  SHF.R.U32.HI R46, RZ, 0x3, R40 ;  /* 0x00000003ff2e7819 */ /* 0x000fe20000011628 */
[----:B------:R-:W-:Y:S01]  /*80f0*/  FFMA R14, R16, R14, R23 ;  /* 0x0000000e100e7223 */ /* 0x000fe20000000017 */
[----:B------:R-:W-:Y:S01]  /*8100*/  FSETP.GEU.AND P5, PT, |R28|, 1.175494350822287508e-38, PT ;  /* 0x008000001c00780b */ /* 0x000fe20003fae200 */
[----:B------:R-:W1:Y:S01]  /*8110*/  SHFL.BFLY PT, R8, R5, 0x2, 0x1f ;  /* 0x0c401f0005087f89 */ /* 0x000e6200000e0000 */
[----:B------:R-:W-:Y:S01]  /*8120*/  FFMA R11, R36, R11, R15 ;  /* 0x0000000b240b7223 */ /* 0x000fe2000000000f */
[----:B------:R-:W-:Y:S01]  /*8130*/  LOP3.LUT R46, R46, 0xc, RZ, 0xc0, !PT ;  /* 0x0000000c2e2e7812 */ /* 0x000fe200078ec0ff */
[----:B------:R-:W-:Y:S01]  /*8140*/  FMUL R15, R28, 0.25 ;  /* 0x3e8000001c0f7820 */ /* 0x000fe20000400000 */
[----:B------:R-:W2:Y:S01]  /*8150*/  SHFL.BFLY PT, R16, R19, 0x2, 0x1f ;  /* 0x0c401f0013107f89 */ /* 0x000ea200000e0000 */
[----:B------:R-:W-:Y:S01]  /*8160*/  FSETP.NEU.AND P0, PT, R33, RZ, PT ;  /* 0x000000ff2100720b */ /* 0x000fe20003f0d000 */
[----:B------:R-:W-:Y:S01]  /*8170*/  @!P6 FMUL R12, R12, 16777216 ;  /* 0x4b8000000c0ce820 */ /* 0x000fe20000400000 */
[----:B------:R-:W-:Y:S01]  /*8180*/  @!P6 FMUL R74, R74, 16777216 ;  /* 0x4b8000004a4ae820 */ /* 0x000fe20000400000 */
[----:B---3--:R-:W-:Y:S01]  /*8190*/  FADD R49, R49, R26 ;  /* 0x0000001a31317221 */ /* 0x008fe20000000000 */
[----:B------:R-:W-:Y:S01]  /*81a0*/  FSETP.GT.AND P6, PT, |R28|, 8.50705917302346158658e+37, PT ;  /* 0x7e8000001c00780b */ /* 0x000fe20003fc4200 */
[----:B------:R-:W3:Y:S01]  /*81b0*/  SHFL.BFLY PT, R23, R62, 0x2, 0x1f ;  /* 0x0c401f003e177f89 */ /* 0x000ee200000e0000 */
[----:B------:R-:W-:Y:S01]  /*81c0*/  FSEL R31, R31, RZ, P0 ;  /* 0x000000ff1f1f7208 */ /* 0x000fe20000000000 */
[----:B------:R-:W-:Y:S01]  /*81d0*/  FFMA R49, R32, R17, R49 ;  /* 0x0000001120317223 */ /* 0x000fe20000000031 */
[----:B------:R-:W-:Y:S01]  /*81e0*/  FSETP.NEU.AND P0, PT, R29, RZ, PT ;  /* 0x000000ff1d00720b */ /* 0x000fe20003f0d000 */
[----:B------:R4:W-:Y:S01]  /*81f0*/  @!P3 STS [R46+0x90], R29 ;  /* 0x0000901d2e00b388 */ /* 0x0009e20000000800 */
[----:B------:R-:W-:Y:S01]  /*8200*/  FSEL R18, R15, R28, P6 ;  /* 0x0000001c0f127208 */ /* 0x000fe20003000000 */
[----:B0-----:R-:W-:Y:S01]  /*8210*/  FADD R6, -R7, R6 ;  /* 0x0000000607067221 */ /* 0x001fe20000000100 */
[----:B------:R-:W-:Y:S01]  /*8220*/  FSEL R53, R53, R20, P6 ;  /* 0x0000001435357208 */ /* 0x000fe20003000000 */
[----:B------:R-:W0:Y:S01]  /*8230*/  SHFL.BFLY PT, R21, R14, 0x2, 0x1f ;  /* 0x0c401f000e157f89 */ /* 0x000e2200000e0000 */
[----:B------:R-:W-:Y:S01]  /*8240*/  FSETP.NEU.AND P6, PT, R28, RZ, PT ;  /* 0x000000ff1c00720b */ /* 0x000fe20003fcd000 */
[----:B------:R-:W-:Y:S01]  /*8250*/  @!P5 FMUL R18, R18, 16777216 ;  /* 0x4b8000001212d820 */ /* 0x000fe20000400000 */
[----:B------:R-:W-:Y:S01]  /*8260*/  FFMA R7, R6, R44, R7 ;  /* 0x0000002c06077223 */ /* 0x000fe20000000007 */
[----:B------:R-:W5:Y:S01]  /*8270*/  SHFL.BFLY PT, R10, R11, 0x2, 0x1f ;  /* 0x0c401f000b0a7f89 */ /* 0x000f6200000e0000 */
[----:B------:R-:W-:Y:S01]  /*8280*/  @!P5 FMUL R53, R53, 16777216 ;  /* 0x4b8000003535d820 */ /* 0x000fe20000400000 */
[----:B----4-:R-:W-:Y:S01]  /*8290*/  FADD R29, R33, R33 ;  /* 0x00000021211d7221 */ /* 0x010fe20000000000 */
[----:B-1----:R-:W-:Y:S01]  /*82a0*/  FADD R5, R5, R8 ;  /* 0x0000000805057221 */ /* 0x002fe20000000000 */
[----:B------:R-:W1:Y:S01]  /*82b0*/  SHFL.BFLY PT, R26, R49, 0x2, 0x1f ;  /* 0x0c401f00311a7f89 */ /* 0x000e6200000e0000 */
[----:B------:R-:W-:Y:S01]  /*82c0*/  LOP3.LUT R41, R40, 0x3, RZ, 0xc0, !PT ;  /* 0x0000000328297812 */ /* 0x000fe200078ec0ff */
[C---:B------:R-:W-:Y:S01]  /*82d0*/  FMUL R15, R29.reuse, 0.25 ;  /* 0x3e8000001d0f7820 */ /* 0x040fe20000400000 */
[----:B------:R-:W-:Y:S01]  /*82e0*/  FSETP.GT.AND P5, PT, |R29|, 8.50705917302346158658e+37, PT ;  /* 0x7e8000001d00780b */ /* 0x000fe20003fa4200 */
[----:B--2---:R-:W-:Y:S01]  /*82f0*/  FADD R16, -R19, R16 ;  /* 0x0000001013107221 */ /* 0x004fe20000000100 */
[----:B------:R-:W-:Y:S01]  /*8300*/  @!P3 STS [R46+0x80], R136 ;  /* 0x000080882e00b388 */ /* 0x000fe20000000800 */
[----:B------:R-:W-:Y:S01]  /*8310*/  IMAD.MOV.U32 R45, RZ, RZ, -0x800000 ;  /* 0xff800000ff2d7424 */ /* 0x000fe200078e00ff */
[----:B------:R-:W-:Y:S01]  /*8320*/  FSEL R25, R15, R29, P5 ;  /* 0x0000001d0f197208 */ /* 0x000fe20002800000 */
[----:B------:R-:W-:Y:S01]  /*8330*/  FADD R15, -R24, R9 ;  /* 0x00000009180f7221 */ /* 0x000fe20000000100 */
[----:B------:R-:W-:Y:S01]  /*8340*/  FMUL R9, R6, R6 ;  /* 0x0000000606097220 */ /* 0x000fe20000400000 */
[----:B------:R-:W-:Y:S01]  /*8350*/  FSEL R34, R34, R33, P5 ;  /* 0x0000002122227208 */ /* 0x000fe20002800000 */
[----:B------:R-:W2:Y:S01]  /*8360*/  SHFL.BFLY PT, R6, R7, 0x1, 0x1f ;  /* 0x0c201f0007067f89 */ /* 0x000ea200000e0000 */
[----:B------:R-:W-:Y:S01]  /*8370*/  FSETP.GEU.AND P5, PT, |R29|, 1.175494350822287508e-38, PT ;  /* 0x008000001d00780b */ /* 0x000fe20003fae200 */
[----:B------:R-:W-:Y:S01]  /*8380*/  FMUL R9, R64, R9 ;  /* 0x0000000940097220 */ /* 0x000fe20000400000 */
[----:B---3--:R-:W-:Y:S01]  /*8390*/  FADD R23, -R62, R23 ;  /* 0x000000173e177221 */ /* 0x008fe20000000100 */
[C---:B------:R-:W-:Y:S01]  /*83a0*/  FMUL R17, R15.reuse, R15 ;  /* 0x0000000f0f117220 */ /* 0x040fe20000400000 */
[----:B------:R-:W-:Y:S01]  /*83b0*/  FFMA R15, R15, R27, R24 ;  /* 0x0000001b0f0f7223 */ /* 0x000fe20000000018 */
[----:B------:R-:W-:Y:S01]  /*83c0*/  FFMA R5, R44, R9, R5 ;  /* 0x000000092c057223 */ /* 0x000fe20000000005 */
[----:B------:R-:W-:Y:S01]  /*83d0*/  FMUL R9, R16, R16 ;  /* 0x0000001010097220 */ /* 0x000fe20000400000 */
[----:B0-----:R-:W-:Y:S01]  /*83e0*/  FADD R21, R14, R21 ;  /* 0x000000150e157221 */ /* 0x001fe20000000000 */
[----:B------:R-:W-:Y:S01]  /*83f0*/  FFMA R19, R16, R22, R19 ;  /* 0x0000001610137223 */ /* 0x000fe20000000013 */
[C---:B------:R-:W-:Y:S01]  /*8400*/  FFMA R62, R23.reuse, R31, R62 ;  /* 0x0000001f173e7223 */ /* 0x040fe2000000003e */
[----:B------:R-:W-:Y:S01]  /*8410*/  FMUL R14, R23, R23 ;  /* 0x00000017170e7220 */ /* 0x000fe20000400000 */
[----:B------:R-:W-:Y:S01]  /*8420*/  FMUL R9, R76, R9 ;  /* 0x000000094c097220 */ /* 0x000fe20000400000 */
[----:B-----5:R-:W-:Y:S01]  /*8430*/  FADD R10, R11, R10 ;  /* 0x0000000a0b0a7221 */ /* 0x020fe20000000000 */
[----:B------:R-:W-:Y:S01]  /*8440*/  FMUL R17, R72, R17 ;  /* 0x0000001148117220 */ /* 0x000fe20000400000 */
[----:B------:R0:W3:Y:S01]  /*8450*/  MUFU.RCP R11, R12 ;  /* 0x0000000c000b7308 */ /* 0x0000e20000001000 */
[----:B------:R-:W4:Y:S01]  /*8460*/  SHFL.BFLY PT, R8, R5, 0x1, 0x1f ;  /* 0x0c201f0005087f89 */ /* 0x000f2200000e0000 */
[----:B-1----:R-:W-:Y:S01]  /*8470*/  FADD R26, R49, R26 ;  /* 0x0000001a311a7221 */ /* 0x002fe20000000000 */
[----:B------:R-:W-:Y:S01]  /*8480*/  FMUL R13, R13, R14 ;  /* 0x0000000e0d0d7220 */ /* 0x000fe20000400000 */
[----:B------:R-:W-:Y:S01]  /*8490*/  FFMA R9, R22, R9, R21 ;  /* 0x0000000916097223 */ /* 0x000fe20000000015 */
[----:B------:R-:W1:Y:S01]  /*84a0*/  SHFL.BFLY PT, R16, R19, 0x1, 0x1f ;  /* 0x0c201f0013107f89 */ /* 0x000e6200000e0000 */
[----:B------:R-:W-:Y:S01]  /*84b0*/  FFMA R17, R27, R17, R10 ;  /* 0x000000111b117223 */ /* 0x000fe2000000000a */
[----:B------:R-:W-:Y:S01]  /*84c0*/  @!P5 FMUL R25, R25, 16777216 ;  /* 0x4b8000001919d820 */ /* 0x000fe20000400000 */
[----:B------:R5:W4:Y:S01]  /*84d0*/  MUFU.RCP R10, R18 ;  /* 0x00000012000a7308 */ /* 0x000b220000001000 */
[----:B0-----:R-:W0:Y:S01]  /*84e0*/  SHFL.BFLY PT, R12, R15, 0x1, 0x1f ;  /* 0x0c201f000f0c7f89 */ /* 0x001e2200000e0000 */
[----:B------:R-:W-:Y:S01]  /*84f0*/  FFMA R13, R31, R13, R26 ;  /* 0x0000000d1f0d7223 */ /* 0x000fe2000000001a */
[----:B--2---:R-:W-:Y:S01]  /*8500*/  FADD R6, -R7, R6 ;  /* 0x0000000607067221 */ /* 0x004fe20000000100 */
[----:B------:R-:W-:Y:S01]  /*8510*/  @!P5 FMUL R34, R34, 16777216 ;  /* 0x4b8000002222d820 */ /* 0x000fe20000400000 */
[----:B------:R-:W2:Y:S01]  /*8520*/  SHFL.BFLY PT, R21, R62, 0x1, 0x1f ;  /* 0x0c201f003e157f89 */ /* 0x000ea200000e0000 */
[----:B------:R-:W-:Y:S01]  /*8530*/  FSETP.NEU.AND P5, PT, R29, RZ, PT ;  /* 0x000000ff1d00720b */ /* 0x000fe20003fad000 */
[----:B------:R-:W-:Y:S01]  /*8540*/  FFMA R7, R6, R48, R7 ;  /* 0x0000003006077223 */ /* 0x000fe20000000007 */
[----:B------:R-:W0:Y:S01]  /*8550*/  MUFU.RCP R25, R25 ;  /* 0x0000001900197308 */ /* 0x000e220000001000 */
[----:B------:R-:W2:Y:S01]  /*8560*/  SHFL.BFLY PT, R14, R17, 0x1, 0x1f ;  /* 0x0c201f00110e7f89 */ /* 0x000ea200000e0000 */
[----:B---3--:R-:W-:Y:S01]  /*8570*/  FMUL R11, R11, R74 ;  /* 0x0000004a0b0b7220 */ /* 0x008fe20000400000 */
[----:B------:R-:W-:Y:S01]  /*8580*/  IMAD.MOV.U32 R44, RZ, RZ, 0x7f800000 ;  /* 0x7f800000ff2c7424 */ /* 0x000fe200078e00ff */
[----:B------:R-:W-:Y:S01]  /*8590*/  LOP3.LUT R153, R153, 0x3, R40, 0xf8, !PT ;  /* 0x0000000399997812 */ /* 0x000fe200078ef828 */
[----:B-----5:R-:W3:Y:S01]  /*85a0*/  SHFL.BFLY PT, R18, R9, 0x1, 0x1f ;  /* 0x0c201f0009127f89 */ /* 0x020ee200000e0000 */
[----:B------:R-:W-:Y:S01]  /*85b0*/  IMAD.MOV.U32 R47, RZ, RZ, 0x7f800000 ;  /* 0x7f800000ff2f7424 */ /* 0x000fe200078e00ff */
[----:B------:R-:W-:Y:S01]  /*85c0*/  FSEL R11, R11, RZ, P0 ;  /* 0x000000ff0b0b7208 */ /* 0x000fe20000000000 */
[----:B----4-:R-:W-:Y:S01]  /*85d0*/  FMUL R53, R10, R53 ;  /* 0x000000350a357220 */ /* 0x010fe20000400000 */
[----:B------:R-:W4:Y:S01]  /*85e0*/  SHFL.BFLY PT, R22, R13, 0x1, 0x1f ;  /* 0x0c201f000d167f89 */ /* 0x000f2200000e0000 */
[----:B------:R-:W-:Y:S01]  /*85f0*/  FMUL R10, R6, R6 ;  /* 0x00000006060a7220 */ /* 0x000fe20000400000 */
[----:B------:R-:W-:Y:S01]  /*8600*/  FADD R5, R5, R8 ;  /* 0x0000000805057221 */ /* 0x000fe20000000000 */
[----:B------:R-:W-:Y:S01]  /*8610*/  IMAD.MOV.U32 R77, RZ, RZ, -0x800000 ;  /* 0xff800000ff4d7424 */ /* 0x000fe200078e00ff */
[----:B-1----:R-:W-:Y:S01]  /*8620*/  FADD R16, -R19, R16 ;  /* 0x0000001013107221 */ /* 0x002fe20000000100 */
[----:B------:R-:W-:Y:S01]  /*8630*/  FMUL R10, R71, R10 ;  /* 0x0000000a470a7220 */ /* 0x000fe20000400000 */
[----:B------:R-:W-:Y:S01]  /*8640*/  FSEL R53, R53, RZ, P6 ;  /* 0x000000ff35357208 */ /* 0x000fe20003000000 */
[----:B0-----:R-:W-:Y:S01]  /*8650*/  FMUL R25, R25, R34 ;  /* 0x0000002219197220 */ /* 0x001fe20000400000 */
[----:B------:R-:W-:Y:S01]  /*8660*/  FADD R12, -R15, R12 ;  /* 0x0000000c0f0c7221 */ /* 0x000fe20000000100 */
[----:B------:R-:W-:Y:S01]  /*8670*/  @!P3 STS [R46+0xa0], R28 ;  /* 0x0000a01c2e00b388 */ /* 0x000fe20000000800 */
[----:B------:R-:W-:Y:S01]  /*8680*/  IMAD.MOV.U32 R49, RZ, RZ, -0x800000 ;  /* 0xff800000ff317424 */ /* 0x000fe200078e00ff */
[----:B------:R-:W-:Y:S01]  /*8690*/  FFMA R19, R16, R53, R19 ;  /* 0x0000003510137223 */ /* 0x000fe20000000013 */
[----:B--2---:R-:W-:Y:S01]  /*86a0*/  FADD R21, -R62, R21 ;  /* 0x000000153e157221 */ /* 0x004fe20000000100 */
[----:B------:R-:W-:Y:S01]  /*86b0*/  FFMA R23, R12, R11, R15 ;  /* 0x0000000b0c177223 */ /* 0x000fe2000000000f */
[----:B------:R-:W-:Y:S01]  /*86c0*/  FFMA R15, R48, R10, R5 ;  /* 0x0000000a300f7223 */ /* 0x000fe20000000005 */
[----:B------:R-:W-:Y:S01]  /*86d0*/  FMUL R12, R12, R12 ;  /* 0x0000000c0c0c7220 */ /* 0x000fe20000400000 */
[----:B------:R-:W-:Y:S01]  /*86e0*/  FMUL R5, R16, R16 ;  /* 0x0000001010057220 */ /* 0x000fe20000400000 */
[----:B------:R-:W-:Y:S01]  /*86f0*/  FMUL R6, R21, R21 ;  /* 0x0000001515067220 */ /* 0x000fe20000400000 */
[----:B------:R-:W-:Y:S01]  /*8700*/  FSEL R25, R25, RZ, P5 ;  /* 0x000000ff19197208 */ /* 0x000fe20002800000 */
[----:B------:R-:W-:Y:S01]  /*8710*/  FADD R14, R17, R14 ;  /* 0x0000000e110e7221 */ /* 0x000fe20000000000 */
[----:B------:R-:W-:Y:S01]  /*8720*/  FMUL R12, R75, R12 ;  /* 0x0000000c4b0c7220 */ /* 0x000fe20000400000 */
[----:B---3--:R-:W-:Y:S01]  /*8730*/  FADD R18, R9, R18 ;  /* 0x0000001209127221 */ /* 0x008fe20000000000 */
[----:B------:R-:W-:Y:S01]  /*8740*/  FMUL R5, R20, R5 ;  /* 0x0000000514057220 */ /* 0x000fe20000400000 */
[----:B------:R-:W-:Y:S01]  /*8750*/  FMUL R6, R33, R6 ;  /* 0x0000000621067220 */ /* 0x000fe20000400000 */
[----:B----4-:R-:W-:Y:S01]  /*8760*/  FADD R22, R13, R22 ;  /* 0x000000160d167221 */ /* 0x010fe20000000000 */
[----:B------:R-:W-:Y:S01]  /*8770*/  FFMA R9, R21, R25, R62 ;  /* 0x0000001915097223 */ /* 0x000fe2000000003e */
[----:B------:R-:W-:Y:S01]  /*8780*/  FFMA R11, R11, R12, R14 ;  /* 0x0000000c0b0b7223 */ /* 0x000fe2000000000e */
[----:B------:R-:W-:Y:S01]  /*8790*/  FFMA R53, R53, R5, R18 ;  /* 0x0000000535357223 */ /* 0x000fe20000000012 */
[----:B------:R-:W-:Y:S01]  /*87a0*/  FFMA R25, R25, R6, R22 ;  /* 0x0000000619197223 */ /* 0x000fe20000000016 */
[----:B------:R-:W-:Y:S01]  /*87b0*/  @!P3 STS [R46+0xb0], R29 ;  /* 0x0000b01d2e00b388 */ /* 0x000fe20000000800 */
[----:B------:R-:W-:Y:S01]  /*87c0*/  ISETP.GE.AND P5, PT, R40, 0x10, PT ;  /* 0x000000102800780c */ /* 0x000fe20003fa6270 */
[----:B------:R-:W-:-:S02]  /*87d0*/  IMAD.MOV.U32 R48, RZ, RZ, -0x800000 ;  /* 0xff800000ff307424 */ /* 0x000fc400078e00ff */
[----:B------:R-:W-:Y:S01]  /*87e0*/  @!P3 STS [R46], R7 ;  /* 0x000000072e00b388 */ /* 0x000fe20000000800 */
[----:B------:R-:W-:Y:S02]  /*87f0*/  IMAD.MOV.U32 R80, RZ, RZ, -0x800000 ;  /* 0xff800000ff507424 */ /* 0x000fe400078e00ff */
[----:B------:R-:W-:Y:S01]  /*8800*/  IMAD.MOV.U32 R78, RZ, RZ, 0x7f800000 ;  /* 0x7f800000ff4e7424 */ /* 0x000fe200078e00ff */
[----:B------:R-:W-:Y:S01]  /*8810*/  @!P3 STS [R46+0x10], R23 ;  /* 0x000010172e00b388 */ /* 0x000fe20000000800 */
[----:B------:R-:W-:Y:S02]  /*8820*/  IMAD.MOV.U32 R50, RZ, RZ, -0x800000 ;  /* 0xff800000ff327424 */ /* 0x000fe400078e00ff */
[----:B------:R-:W-:Y:S01]  /*8830*/  IMAD.MOV.U32 R52, RZ, RZ, -0x800000 ;  /* 0xff800000ff347424 */ /* 0x000fe200078e00ff */
[----:B------:R-:W-:Y:S01]  /*8840*/  @!P3 STS [R46+0x20], R19 ;  /* 0x000020132e00b388 */ /* 0x000fe20000000800 */
[----:B------:R-:W-:Y:S02]  /*8850*/  IMAD.MOV.U32 R51, RZ, RZ, -0x800000 ;  /* 0xff800000ff337424 */ /* 0x000fe400078e00ff */
[----:B------:R-:W-:Y:S01]  /*8860*/  IMAD.MOV.U32 R83, RZ, RZ, 0x7f800000 ;  /* 0x7f800000ff537424 */ /* 0x000fe200078e00ff */
[----:B------:R-:W-:Y:S01]  /*8870*/  @!P3 STS [R46+0x30], R9 ;  /* 0x000030092e00b388 */ /* 0x000fe20000000800 */
[----:B------:R-:W-:-:S02]  /*8880*/  IMAD.MOV.U32 R54, RZ, RZ, -0x800000 ;  /* 0xff800000ff367424 */ /* 0x000fc400078e00ff */
[----:B------:R-:W-:Y:S01]  /*8890*/  IMAD.MOV.U32 R82, RZ, RZ, -0x800000 ;  /* 0xff800000ff527424 */ /* 0x000fe200078e00ff */
[----:B------:R0:W-:Y:S01]  /*88a0*/  @!P3 STS [R46+0x40], R15 ;  /* 0x0000400f2e00b388 */ /* 0x0001e20000000800 */
[----:B------:R-:W-:Y:S02]  /*88b0*/  IMAD.MOV.U32 R76, RZ, RZ, -0x800000 ;  /* 0xff800000ff4c7424 */ /* 0x000fe400078e00ff */
[----:B------:R-:W-:Y:S01]  /*88c0*/  IMAD.MOV.U32 R81, RZ, RZ, -0x800000 ;  /* 0xff800000ff517424 */ /* 0x000fe200078e00ff */
[----:B------:R-:W-:Y:S01]  /*88d0*/  @!P3 STS [R46+0x50], R11 ;  /* 0x0000500b2e00b388 */ /* 0x000fe20000000800 */
[----:B------:R-:W-:Y:S02]  /*88e0*/  IMAD.MOV.U32 R79, RZ, RZ, -0x800000 ;  /* 0xff800000ff4f7424 */ /* 0x000fe400078e00ff */
[----:B------:R-:W-:Y:S01]  /*88f0*/  IMAD.MOV.U32 R55, RZ, RZ, -0x800000 ;  /* 0xff800000ff377424 */ /* 0x000fe200078e00ff */
[----:B------:R1:W-:Y:S01]  /*8900*/  @!P3 STS [R46+0x60], R53 ;  /* 0x000060352e00b388 */ /* 0x0003e20000000800 */
[----:B------:R-:W-:-:S02]  /*8910*/  IMAD.MOV.U32 R84, RZ, RZ, -0x800000 ;  /* 0xff800000ff547424 */ /* 0x000fc400078e00ff */
[----:B0-----:R-:W-:Y:S01]  /*8920*/  IMAD.MOV.U32 R15, RZ, RZ, 0x20 ;  /* 0x00000020ff0f7424 */ /* 0x001fe200078e00ff */
[----:B------:R-:W-:Y:S01]  /*8930*/  @!P3 STS [R46+0x70], R25 ;  /* 0x000070192e00b388 */ /* 0x000fe20000000800 */
[----:B------:R-:W-:Y:S02]  /*8940*/  IMAD.MOV.U32 R56, RZ, RZ, -0x800000 ;  /* 0xff800000ff387424 */ /* 0x000fe400078e00ff */
[----:B------:R-:W-:Y:S01]  /*8950*/  IMAD.MOV.U32 R57, RZ, RZ, -0x800000 ;  /* 0xff800000ff397424 */ /* 0x000fe200078e00ff */
[----:B------:R-:W-:Y:S01]  /*8960*/  BAR.SYNC.DEFER_BLOCKING 0x0 ;  /* 0x0000000000007b1d */ /* 0x000fe20000010000 */
[----:B------:R-:W-:Y:S02]  /*8970*/  IMAD.MOV.U32 R58, RZ, RZ, -0x800000 ;  /* 0xff800000ff3a7424 */ /* 0x000fe400078e00ff */
[----:B-1----:R-:W-:Y:S02]  /*8980*/  IMAD.MOV.U32 R53, RZ, RZ, -0x800000 ;  /* 0xff800000ff357424 */ /* 0x002fe400078e00ff */
[----:B------:R-:W-:-:S02]  /*8990*/  IMAD.MOV.U32 R59, RZ, RZ, -0x800000 ;  /* 0xff800000ff3b7424 */ /* 0x000fc400078e00ff */
[----:B------:R-:W-:Y:S02]  /*89a0*/  IMAD.MOV.U32 R60, RZ, RZ, -0x800000 ;  /* 0xff800000ff3c7424 */ /* 0x000fe400078e00ff */
[----:B------:R-:W-:Y:S02]  /*89b0*/  IMAD.MOV.U32 R61, RZ, RZ, -0x800000 ;  /* 0xff800000ff3d7424 */ /* 0x000fe400078e00ff */
[----:B------:R-:W-:Y:S02]  /*89c0*/  IMAD.MOV.U32 R62, RZ, RZ, -0x800000 ;  /* 0xff800000ff3e7424 */ /* 0x000fe400078e00ff */
[----:B------:R-:W-:Y:S02]  /*89d0*/  IMAD.MOV.U32 R63, RZ, RZ, -0x800000 ;  /* 0xff800000ff3f7424 */ /* 0x000fe400078e00ff */
[----:B------:R-:W-:Y:S02]  /*89e0*/  IMAD.MOV.U32 R64, RZ, RZ, -0x800000 ;  /* 0xff800000ff407424 */ /* 0x000fe400078e00ff */
[----:B------:R-:W-:-:S02]  /*89f0*/  IMAD.MOV.U32 R65, RZ, RZ, -0x800000 ;  /* 0xff800000ff417424 */ /* 0x000fc400078e00ff */
[----:B------:R-:W-:Y:S02]  /*8a00*/  IMAD.MOV.U32 R66, RZ, RZ, -0x800000 ;  /* 0xff800000ff427424 */ /* 0x000fe400078e00ff */
[----:B------:R-:W-:Y:S02]  /*8a10*/  IMAD.MOV.U32 R67, RZ, RZ, -0x800000 ;  /* 0xff800000ff437424 */ /* 0x000fe400078e00ff */
[----:B------:R-:W-:Y:S01]  /*8a20*/  IMAD.MOV.U32 R68, RZ, RZ, -0x800000 ;  /* 0xff800000ff447424 */ /* 0x000fe200078e00ff */
[----:B------:R-:W0:Y:S01]  /*8a30*/  @!P5 LDS R2, [R40.X4+0x80] ;  /* 0x000080002802d984 */ /* 0x000e220000004800 */
[----:B------:R-:W-:Y:S02]  /*8a40*/  IMAD.MOV.U32 R69, RZ, RZ, -0x800000 ;  /* 0xff800000ff457424 */ /* 0x000fe400078e00ff */
[----:B------:R-:W-:Y:S01]  /*8a50*/  IMAD.MOV.U32 R70, RZ, RZ, -0x800000 ;  /* 0xff800000ff467424 */ /* 0x000fe200078e00ff */
[----:B------:R-:W-:Y:S01]  /*8a60*/  @!P5 LDS R4, [R40.X4] ;  /* 0x000000002804d984 */ /* 0x000fe20000004800 */
[----:B------:R-:W-:-:S02]  /*8a70*/  IMAD.MOV.U32 R71, RZ, RZ, -0x800000 ;  /* 0xff800000ff477424 */ /* 0x000fc400078e00ff */
[----:B------:R-:W-:Y:S01]  /*8a80*/  IMAD.MOV.U32 R86, RZ, RZ, 0x7f800000 ;  /* 0x7f800000ff567424 */ /* 0x000fe200078e00ff */
[----:B------:R-:W1:Y:S01]  /*8a90*/  @!P5 LDS R3, [R40.X4+0x40] ;  /* 0x000040002803d984 */ /* 0x000e620000004800 */
        /* <DEDUP_REMOVED lines=15> */
[----:B------:R-:W-:Y:S01]  /*8b90*/  IMAD.MOV.U32 R105, RZ, RZ, 0x7f800000 ;  /* 0x7f800000ff697424 */ /* 0x000fe200078e00ff */
[----:B0-----:R-:W0:Y:S01]  /*8ba0*/  SHFL.BFLY PT, R7, R2, 0x2, 0x1f ;  /* 0x0c401f0002077f89 */ /* 0x001e2200000e0000 */
[----:B------:R-:W-:-:S02]  /*8bb0*/  IMAD.MOV.U32 R106, RZ, RZ, 0x7f800000 ;  /* 0x7f800000ff6a7424 */ /* 0x000fc400078e00ff */
[----:B------:R-:W-:Y:S02]  /*8bc0*/  IMAD.MOV.U32 R107, RZ, RZ, 0x7f800000 ;  /* 0x7f800000ff6b7424 */ /* 0x000fe400078e00ff */
[----:B------:R-:W-:Y:S02]  /*8bd0*/  IMAD.MOV.U32 R108, RZ, RZ, 0x7f800000 ;  /* 0x7f800000ff6c7424 */ /* 0x000fe400078e00ff */
[----:B------:R-:W-:Y:S01]  /*8be0*/  IMAD.MOV.U32 R110, RZ, RZ, 0x7f800000 ;  /* 0x7f800000ff6e7424 */ /* 0x000fe200078e00ff */
[----:B-1----:R-:W1:Y:S01]  /*8bf0*/  SHFL.BFLY PT, R6, R3, 0x2, 0x1f ;  /* 0x0c401f0003067f89 */ /* 0x002e6200000e0000 */
[----:B------:R-:W-:Y:S02]  /*8c00*/  IMAD.MOV.U32 R111, RZ, RZ, 0x7f800000 ;  /* 0x7f800000ff6f7424 */ /* 0x000fe400078e00ff */
[----:B------:R-:W-:Y:S02]  /*8c10*/  IMAD.MOV.U32 R112, RZ, RZ, 0x7f800000 ;  /* 0x7f800000ff707424 */ /* 0x000fe400078e00ff */
[----:B------:R-:W-:-:S02]  /*8c20*/  IMAD.MOV.U32 R113, RZ, RZ, 0x7f800000 ;  /* 0x7f800000ff717424 */ /* 0x000fc400078e00ff */
[----:B------:R-:W-:Y:S02]  /*8c30*/  IMAD.MOV.U32 R115, RZ, RZ, 0x7f800000 ;  /* 0x7f800000ff737424 */ /* 0x000fe400078e00ff */
[----:B------:R-:W-:Y:S02]  /*8c40*/  IMAD.MOV.U32 R114, RZ, RZ, 0x7f800000 ;  /* 0x7f800000ff727424 */ /* 0x000fe400078e00ff */
[----:B------:R-:W-:Y:S01]  /*8c50*/  IMAD.MOV.U32 R117, RZ, RZ, 0x7f800000 ;  /* 0x7f800000ff757424 */ /* 0x000fe200078e00ff */
[----:B0-----:R-:W-:-:S04]  /*8c60*/  FADD R8, R2, R7 ;  /* 0x0000000702087221 */ /* 0x001fc80000000000 */
[C---:B------:R-:W-:Y:S01]  /*8c70*/  FMUL R5, R8.reuse, 0.25 ;  /* 0x3e80000008057820 */ /* 0x040fe20000400000 */
[C---:B------:R-:W-:Y:S01]  /*8c80*/  FSETP.GEU.AND P6, PT, |R8|.reuse, 1.175494350822287508e-38, PT ;  /* 0x008000000800780b */ /* 0x040fe20003fce200 */
[----:B------:R-:W0:Y:S01]  /*8c90*/  SHFL.BFLY PT, R11, R8, 0x1, 0x1f ;  /* 0x0c201f00080b7f89 */ /* 0x000e2200000e0000 */
[----:B------:R-:W-:Y:S01]  /*8ca0*/  FSETP.GT.AND P0, PT, |R8|, 8.50705917302346158658e+37, PT ;  /* 0x7e8000000800780b */ /* 0x000fe20003f04200 */
[----:B-1----:R-:W-:-:S03]  /*8cb0*/  FADD R3, R3, R6 ;  /* 0x0000000603037221 */ /* 0x002fc60000000000 */
[----:B------:R-:W-:Y:S02]  /*8cc0*/  FSEL R9, R5, R8, P0 ;  /* 0x0000000805097208 */ /* 0x000fe40000000000 */
[----:B------:R-:W1:Y:S05]  /*8cd0*/  SHFL.BFLY PT, R5, R4, 0x2, 0x1f ;  /* 0x0c401f0004057f89 */ /* 0x000e6a00000e0000 */
[----:B------:R-:W-:Y:S02]  /*8ce0*/  @!P6 FMUL R9, R9, 16777216 ;  /* 0x4b8000000909e820 */ /* 0x000fe40000400000 */
[----:B------:R-:W-:Y:S02]  /*8cf0*/  @P0 FMUL R7, R7, 0.25 ;  /* 0x3e80000007070820 */ /* 0x000fe40000400000 */
[----:B------:R-:W2:Y:S02]  /*8d00*/  MUFU.RCP R10, R9 ;  /* 0x00000009000a7308 */ /* 0x000ea40000001000 */
[----:B------:R-:W-:Y:S01]  /*8d10*/  @!P6 FMUL R7, R7, 16777216 ;  /* 0x4b8000000707e820 */ /* 0x000fe20000400000 */
[C---:B------:R-:W-:Y:S01]  /*8d20*/  FSETP.NEU.AND P6, PT, R8.reuse, RZ, PT ;  /* 0x000000ff0800720b */ /* 0x040fe20003fcd000 */
[----:B0-----:R-:W-:-:S04]  /*8d30*/  FADD R13, R8, R11 ;  /* 0x0000000b080d7221 */ /* 0x001fc80000000000 */
[C---:B------:R-:W-:Y:S01]  /*8d40*/  FMUL R12, R13.reuse, 0.25 ;  /* 0x3e8000000d0c7820 */ /* 0x040fe20000400000 */
[----:B------:R-:W-:Y:S01]  /*8d50*/  FSETP.GEU.AND P0, PT, |R13|, 1.175494350822287508e-38, PT ;  /* 0x008000000d00780b */ /* 0x000fe20003f0e200 */
[----:B-1----:R-:W-:Y:S01]  /*8d60*/  FADD R5, -R4, R5 ;  /* 0x0000000504057221 */ /* 0x002fe20000000100 */
[----:B--2---:R-:W-:-:S03]  /*8d70*/  FMUL R10, R10, R7 ;  /* 0x000000070a0a7220 */ /* 0x004fc60000400000 */
[----:B------:R-:W-:Y:S02]  /*8d80*/  FMUL R7, R5, R5 ;  /* 0x0000000505077220 */ /* 0x000fe40000400000 */
[----:B------:R-:W-:Y:S02]  /*8d90*/  FSEL R10, R10, RZ, P6 ;  /* 0x000000ff0a0a7208 */ /* 0x000fe40003000000 */
[----:B------:R-:W-:Y:S01]  /*8da0*/  FSETP.GT.AND P6, PT, |R13|, 8.50705917302346158658e+37, PT ;  /* 0x7e8000000d00780b */ /* 0x000fe20003fc4200 */
[----:B------:R-:W-:Y:S02]  /*8db0*/  FMUL R7, R2, R7 ;  /* 0x0000000702077220 */ /* 0x000fe40000400000 */
[----:B------:R-:W-:Y:S01]  /*8dc0*/  FFMA R4, R5, R10, R4 ;  /* 0x0000000a05047223 */ /* 0x000fe20000000004 */
[----:B------:R-:W-:Y:S01]  /*8dd0*/  FSEL R12, R12, R13, P6 ;  /* 0x0000000d0c0c7208 */ /* 0x000fe20003000000 */
[----:B------:R-:W-:-:S03]  /*8de0*/  FFMA R3, R10, R7, R3 ;  /* 0x000000070a037223 */ /* 0x000fc60000000003 */
[----:B------:R-:W0:Y:S01]  /*8df0*/  SHFL.BFLY PT, R5, R4, 0x1, 0x1f ;  /* 0x0c201f0004057f89 */ /* 0x000e2200000e0000 */
[----:B------:R-:W-:-:S03]  /*8e00*/  @!P0 FMUL R12, R12, 16777216 ;  /* 0x4b8000000c0c8820 */ /* 0x000fc60000400000 */
[----:B------:R-:W1:Y:S01]  /*8e10*/  SHFL.BFLY PT, R2, R3, 0x1, 0x1f ;  /* 0x0c201f0003027f89 */ /* 0x000e6200000e0000 */
[----:B------:R-:W-:Y:S01]  /*8e20*/  @P6 FMUL R11, R11, 0.25 ;  /* 0x3e8000000b0b6820 */ /* 0x000fe20000400000 */
[----:B------:R-:W-:Y:S01]  /*8e30*/  FSETP.NEU.AND P6, PT, R13, RZ, PT ;  /* 0x000000ff0d00720b */ /* 0x000fe20003fcd000 */
[----:B------:R-:W2:Y:S02]  /*8e40*/  MUFU.RCP R12, R12 ;  /* 0x0000000c000c7308 */ /* 0x000ea40000001000 */
[----:B------:R-:W-:Y:S01]  /*8e50*/  @!P0 FMUL R11, R11, 16777216 ;  /* 0x4b8000000b0b8820 */ /* 0x000fe20000400000 */
[----:B------:R-:W-:-:S04]  /*8e60*/  ISETP.NE.AND P0, PT, R41, RZ, PT ;  /* 0x000000ff2900720c */ /* 0x000fc80003f05270 */
[----:B------:R-:W-:Y:S01]  /*8e70*/  ISETP.LT.AND P0, PT, R40, 0x10, !P0 ;  /* 0x000000102800780c */ /* 0x000fe20004701270 */
[----:B--2---:R-:W-:Y:S01]  /*8e80*/  FMUL R11, R12, R11 ;  /* 0x0000000b0c0b7220 */ /* 0x004fe20000400000 */
[----:B0-----:R-:W-:-:S11]  /*8e90*/  FADD R5, -R4, R5 ;  /* 0x0000000504057221 */ /* 0x001fd60000000100 */
[----:B------:R-:W-:Y:S01]  /*8ea0*/  @P0 STS [R40.X4+0x80], R13 ;  /* 0x0000800d28000388 */ /* 0x000fe20000004800 */
[----:B------:R-:W-:Y:S01]  /*8eb0*/  FMUL R7, R5, R5 ;  /* 0x0000000505077220 */ /* 0x000fe20000400000 */
[----:B------:R-:W-:Y:S01]  /*8ec0*/  FSEL R11, R11, RZ, P6 ;  /* 0x000000ff0b0b7208 */ /* 0x000fe20003000000 */
[----:B-1----:R-:W-:Y:S02]  /*8ed0*/  FADD R2, R3, R2 ;  /* 0x0000000203027221 */ /* 0x002fe40000000000 */
[----:B------:R-:W-:Y:S02]  /*8ee0*/  FMUL R7, R8, R7 ;  /* 0x0000000708077220 */ /* 0x000fe40000400000 */
[----:B------:R-:W-:Y:S01]  /*8ef0*/  FFMA R5, R5, R11, R4 ;  /* 0x0000000b05057223 */ /* 0x000fe20000000004 */
[C---:B------:R-:W-:Y:S01]  /*8f00*/  LOP3.LUT R4, R40.reuse, 0x7f, RZ, 0xc0, !PT ;  /* 0x0000007f28047812 */ /* 0x040fe200078ec0ff */
[----:B------:R-:W-:Y:S01]  /*8f10*/  FFMA R7, R11, R7, R2 ;  /* 0x000000070b077223 */ /* 0x000fe20000000002 */
[----:B------:R-:W-:-:S02]  /*8f20*/  IMAD.SHL.U32 R11, R40, 0x10, RZ ;  /* 0x00000010280b7824 */ /* 0x000fc400078e00ff */
[----:B------:R0:W-:Y:S01]  /*8f30*/  @P0 STS [R40.X4], R5 ;  /* 0x0000000528000388 */ /* 0x0001e20000004800 */
[----:B------:R-:W-:-:S03]  /*8f40*/  IMAD.WIDE.U32 R2, R4, 0x10, RZ ;  /* 0x0000001004027825 */ /* 0x000fc600078e00ff */
[----:B------:R-:W-:Y:S04]  /*8f50*/  @P0 STS [R40.X4+0x40], R7 ;  /* 0x0000400728000388 */ /* 0x000fe80000004800 */
[----:B------:R-:W-:Y:S01]  /*8f60*/  BAR.SYNC.DEFER_BLOCKING 0x0 ;  /* 0x0000000000007b1d */ /* 0x000fe20000010000 */
[----:B------:R-:W-:Y:S01]  /*8f70*/  IADD3 R36, P6, R2, c[0x0][0x170], RZ ;  /* 0x00005c0002247a10 */ /* 0x000fe20007fde0ff */
[----:B0-----:R-:W-:Y:S01]  /*8f80*/  IMAD.WIDE.U32 R4, R4, R15, c[0x0][0x168] ;  /* 0x00005a0004047625 */ /* 0x001fe200078e000f */
[----:B------:R-:W-:Y:S02]  /*8f90*/  SHF.R.U32.HI R2, RZ, 0x6, R11 ;  /* 0x00000006ff027819 */ /* 0x000fe4000001160b */
[----:B------:R-:W-:Y:S01]  /*8fa0*/  IADD3.X R37, R3, c[0x0][0x174], RZ, P6, !PT ;  /* 0x00005d0003257a10 */ /* 0x000fe200037fe4ff */
[----:B------:R-:W-:Y:S01]  /*8fb0*/  IMAD.MOV.U32 R3, RZ, RZ, 0x39aaaaab ;  /* 0x39aaaaabff037424 */ /* 0x000fe200078e00ff */
[----:B------:R-:W-:-:S02]  /*8fc0*/  IADD3 R42, P6, R4, 0x9000, RZ ;  /* 0x00009000042a7810 */ /* 0x000fc40007fde0ff */
[----:B------:R-:W-:-:S03]  /*8fd0*/  LOP3.LUT R2, R2, 0x10, RZ, 0xc0, !PT ;  /* 0x0000001002027812 */ /* 0x000fc600078ec0ff */
[----:B------:R-:W-:Y:S01]  /*8fe0*/  IMAD.X R43, RZ, RZ, R5, P6 ;  /* 0x000000ffff2b7224 */ /* 0x000fe200030e0605 */
[----:B------:R-:W-:Y:S01]  /*8ff0*/  IADD3 R36, P6, R36, 0x4800, RZ ;  /* 0x0000480024247810 */ /* 0x000fe20007fde0ff */
[----:B------:R-:W-:-:S04]  /*9000*/  IMAD R149, R149, 0x2, R2 ;  /* 0x0000000295957824 */ /* 0x000fc800078e0202 */
[----:B------:R-:W-:Y:S01]  /*9010*/  IMAD.X R37, RZ, RZ, R37, P6 ;  /* 0x000000ffff257224 */ /* 0x000fe200030e0625 */
[----:B------:R-:W-:-:S04]  /*9020*/  IADD3 R140, P6, R140, c[0x0][0x1a8], RZ ;  /* 0x00006a008c8c7a10 */ /* 0x000fc80007fde0ff */
[----:B------:R-:W-:Y:S01]  /*9030*/  IADD3.X R141, R139, c[0x0][0x1ac], RZ, P6, !PT ;  /* 0x00006b008b8d7a10 */ /* 0x000fe200037fe4ff */
[----:B------:R-:W0:Y:S04]  /*9040*/  LDS R6, [0x40] ;  /* 0x00004000ff067984 */ /* 0x000e280000000800 */
[----:B------:R-:W1:Y:S04]  /*9050*/  LDS R8, [0x50] ;  /* 0x00005000ff087984 */ /* 0x000e680000000800 */
[----:B------:R-:W2:Y:S04]  /*9060*/  LDS R9, [0x60] ;  /* 0x00006000ff097984 */ /* 0x000ea80000000800 */
[----:B------:R-:W3:Y:S04]  /*9070*/  LDS R10, [0x70] ;  /* 0x00007000ff0a7984 */ /* 0x000ee80000000800 */
[----:B------:R-:W4:Y:S04]  /*9080*/  LDS R72, [RZ] ;  /* 0x00000000ff487984 */ /* 0x000f280000000800 */
[----:B------:R-:W4:Y:S04]  /*9090*/  LDS R73, [0x10] ;  /* 0x00001000ff497984 */ /* 0x000f280000000800 */
[----:B------:R-:W4:Y:S04]  /*90a0*/  LDS R74, [0x20] ;  /* 0x00002000ff4a7984 */ /* 0x000f280000000800 */
[----:B------:R-:W4:Y:S01]  /*90b0*/  LDS R75, [0x30] ;  /* 0x00003000ff4b7984 */ /* 0x000f220000000800 */
[-C--:B0-----:R-:W-:Y:S01]  /*90c0*/  FFMA R6, R6, R3.reuse, 9.9999999747524270788e-07 ;  /* 0x358637bd06067423 */ /* 0x081fe20000000003 */
[----:B-1----:R-:W-:-:S03]  /*90d0*/  FFMA R8, R8, R3, 9.9999999747524270788e-07 ;  /* 0x358637bd08087423 */ /* 0x002fc60000000003 */
[----:B------:R0:W1:Y:S01]  /*90e0*/  MUFU.RSQ R85, R6 ;  /* 0x0000000600557308 */ /* 0x0000620000001400 */
[-C--:B--2---:R-:W-:Y:S01]  /*90f0*/  FFMA R9, R9, R3.reuse, 9.9999999747524270788e-07 ;  /* 0x358637bd09097423 */ /* 0x084fe20000000003 */
[----:B---3--:R-:W-:-:S06]  /*9100*/  FFMA R10, R10, R3, 9.9999999747524270788e-07 ;  /* 0x358637bd0a0a7423 */ /* 0x008fcc0000000003 */
[----:B------:R0:W2:Y:S08]  /*9110*/  MUFU.RSQ R93, R8 ;  /* 0x00000008005d7308 */ /* 0x0000b00000001400 */
[----:B------:R0:W3:Y:S08]  /*9120*/  MUFU.RSQ R101, R9 ;  /* 0x0000000900657308 */ /* 0x0000f00000001400 */
[----:B-12-4-:R0:W0:Y:S02]  /*9130*/  MUFU.RSQ R109, R10 ;  /* 0x0000000a006d7308 */ /* 0x0160240000001400 */
.L_x_4:
[----:B0-----:R-:W-:Y:S01]  /*9140*/  IADD3 R13, R0, UR4, RZ ;  /* 0x00000004000d7c10 */ /* 0x001fe2000fffe0ff */
[----:B------:R-:W-:Y:S01]  /*9150*/  IMAD.MOV.U32 R116, RZ, RZ, 0x2 ;  /* 0x00000002ff747424 */ /* 0x000fe200078e00ff */
[----:B------:R-:W-:Y:S01]  /*9160*/  CS2R R20, SRZ ;  /* 0x0000000000147805 */ /* 0x000fe2000001ff00 */
[----:B------:R-:W-:Y:S01]  /*9170*/  CS2R R22, SRZ ;  /* 0x0000000000167805 */ /* 0x000fe2000001ff00 */
[C---:B------:R-:W-:Y:S01]  /*9180*/  IADD3 R3, R13.reuse, 0x400, RZ ;  /* 0x000004000d037810 */ /* 0x040fe20007ffe0ff */
[----:B------:R-:W-:Y:S01]  /*9190*/  CS2R R32, SRZ ;  /* 0x0000000000207805 */ /* 0x000fe2000001ff00 */
[----:B------:R-:W-:Y:S01]  /*91a0*/  IADD3 R5, R13, 0x408, RZ ;  /* 0x000004080d057810 */ /* 0x000fe20007ffe0ff */
[----:B------:R-:W-:-:S02]  /*91b0*/  CS2R R34, SRZ ;  /* 0x0000000000227805 */ /* 0x000fc4000001ff00 */
[----:B------:R-:W-:-:S04]  /*91c0*/  IMAD.WIDE R2, R3, R116, c[0x0][0x1a0] ;  /* 0x0000680003027625 */ /* 0x000fc800078e0274 */
[----:B------:R-:W-:Y:S01]  /*91d0*/  IMAD.WIDE R4, R5, R116, c[0x0][0x1a0] ;  /* 0x0000680005047625 */ /* 0x000fe200078e0274 */
[----:B------:R1:W2:Y:S01]  /*91e0*/  @!P1 LDG.E.EF.128 R20, [R2.64] ;  /* 0x0000001c02149981 */ /* 0x0002a2000c0e1d00 */
[----:B------:R-:W-:-:S03]  /*91f0*/  CS2R R24, SRZ ;  /* 0x0000000000187805 */ /* 0x000fc6000001ff00 */
[----:B------:R-:W4:Y:S01]  /*9200*/  @!P1 LDG.E.EF.128 R32, [R4.64] ;  /* 0x0000001c04209981 */ /* 0x000f22000c0e1d00 */
[C---:B------:R-:W-:Y:S01]  /*9210*/  IADD3 R7, R13.reuse, 0x1c00, RZ ;  /* 0x00001c000d077810 */ /* 0x040fe20007ffe0ff */
[----:B------:R-:W-:Y:S01]  /*9220*/  CS2R R26, SRZ ;  /* 0x00000000001a7805 */ /* 0x000fe2000001ff00 */
[----:B------:R-:W-:Y:S01]  /*9230*/  IADD3 R13, R13, 0x1c08, RZ ;  /* 0x00001c080d0d7810 */ /* 0x000fe20007ffe0ff */
[----:B------:R-:W-:Y:S01]  /*9240*/  CS2R R28, SRZ ;  /* 0x00000000001c7805 */ /* 0x000fe2000001ff00 */
[----:B------:R-:W-:Y:S01]  /*9250*/  CS2R R30, SRZ ;  /* 0x00000000001e7805 */ /* 0x000fe2000001ff00 */
[----:B-1----:R-:W-:-:S04]  /*9260*/  IMAD.WIDE R2, R7, R116, c[0x0][0x1a0] ;  /* 0x0000680007027625 */ /* 0x002fc800078e0274 */
[----:B------:R-:W-:Y:S01]  /*9270*/  IMAD.WIDE R12, R13, R116, c[0x0][0x1a0] ;  /* 0x000068000d0c7625 */ /* 0x000fe200078e0274 */
[----:B------:R1:W5:Y:S04]  /*9280*/  @!P2 LDG.E.EF.128 R28, [R2.64] ;  /* 0x0000001c021ca981 */ /* 0x000368000c0e1d00 */
[----:B---3--:R-:W3:Y:S04]  /*9290*/  @!P2 LDG.E.EF.128 R24, [R12.64] ;  /* 0x0000001c0c18a981 */ /* 0x008ee8000c0e1d00 */
[----:B------:R-:W-:Y:S01]  /*92a0*/  BAR.SYNC.DEFER_BLOCKING 0x0 ;  /* 0x0000000000007b1d */ /* 0x000fe20000010000 */
[----:B-1----:R-:W-:-:S02]  /*92b0*/  IMAD.MOV.U32 R2, RZ, RZ, R36 ;  /* 0x000000ffff027224 */ /* 0x002fc400078e0024 */
[----:B------:R-:W-:Y:S01]  /*92c0*/  IMAD.MOV.U32 R3, RZ, RZ, R37 ;  /* 0x000000ffff037224 */ /* 0x000fe200078e0025 */
[----:B------:R-:W-:Y:S02]  /*92d0*/  UIADD3 UR5, UP0, UR4, 0x400, URZ ;  /* 0x0000040004057890 */ /* 0x000fe4000ff1e03f */
[----:B--2---:R1:W-:Y:S04]  /*92e0*/  STS.128 [R149], R20 ;  /* 0x0000001495007388 */ /* 0x0043e80000000c00 */
[----:B----4-:R2:W-:Y:S04]  /*92f0*/  STS.128 [R149+0x10], R32 ;  /* 0x0000102095007388 */ /* 0x0105e80000000c00 */
[----:B------:R-:W-:Y:S06]  /*9300*/  BAR.SYNC.DEFER_BLOCKING 0x0 ;  /* 0x0000000000007b1d */ /* 0x000fec0000010000 */
[----:B0-----:R-:W-:Y:S04]  /*9310*/  LDS.128 R4, [R148] ;  /* 0x0000000094047984 */ /* 0x001fe80000000c00 */
[----:B------:R-:W0:Y:S04]  /*9320*/  LDS.128 R8, [R148+0x810] ;  /* 0x0008100094087984 */ /* 0x000e280000000c00 */
[----:B------:R-:W-:Y:S06]  /*9330*/  BAR.SYNC.DEFER_BLOCKING 0x0 ;  /* 0x0000000000007b1d */ /* 0x000fec0000010000 */
[----:B-----5:R4:W-:Y:S04]  /*9340*/  STS.128 [R149], R28 ;  /* 0x0000001c95007388 */ /* 0x0209e80000000c00 */
[----:B---3--:R3:W-:Y:S04]  /*9350*/  STS.128 [R149+0x10], R24 ;  /* 0x0000101895007388 */ /* 0x0087e80000000c00 */
[----:B------:R-:W-:Y:S06]  /*9360*/  BAR.SYNC.DEFER_BLOCKING 0x0 ;  /* 0x0000000000007b1d */ /* 0x000fec0000010000 */
[----:B------:R-:W5:Y:S04]  /*9370*/  LDG.E.EL.128 R12, [R2.64+0x1800] ;  /* 0x0018001c020c7981 */ /* 0x000f68000c2e1d00 */
[----:B------:R-:W5:Y:S04]  /*9380*/  LDG.E.EL.128 R16, [R2.64] ;  /* 0x0000001c02107981 */ /* 0x000f68000c2e1d00 */
[----:B------:R-:W5:Y:S04]  /*9390*/  LDG.E.EL.128 R36, [R42.64+0x3000] ;  /* 0x0030001c2a247981 */ /* 0x000f68000c2e1d00 */
[----:B-1----:R-:W5:Y:S01]  /*93a0*/  LDG.E.EL.128 R20, [R42.64] ;  /* 0x0000001c2a147981 */ /* 0x002f62000c2e1d00 */
[----:B--2---:R-:W-:-:S02]  /*93b0*/  IMAD.U32 R35, RZ, RZ, UR5 ;  /* 0x00000005ff237e24 */ /* 0x004fc4000f8e00ff */
[----:B------:R-:W-:-:S03]  /*93c0*/  IMAD.MOV.U32 R33, RZ, RZ, 0x4 ;  /* 0x00000004ff217424 */ /* 0x000fc600078e00ff */
[----:B----4-:R-:W-:-:S05]  /*93d0*/  LOP3.LUT R28, R35, 0x3004, R152, 0xfe, !PT ;  /* 0x00003004231c7812 */ /* 0x010fca00078efe98 */
[----:B---3--:R-:W-:Y:S02]  /*93e0*/  IMAD.WIDE.U32 R24, R28, R33, c[0x0][0x168] ;  /* 0x00005a001c187625 */ /* 0x008fe400078e0021 */
[----:B------:R-:W2:Y:S04]  /*93f0*/  LDG.E.EL.128 R28, [R42.64+0x10] ;  /* 0x0000101c2a1c7981 */ /* 0x000ea8000c2e1d00 */
[----:B------:R-:W3:Y:S04]  /*9400*/  LDG.E.EL.128 R24, [R24.64] ;  /* 0x0000001c18187981 */ /* 0x000ee8000c2e1d00 */
[----:B------:R-:W1:Y:S01]  /*9410*/  LDS.128 R32, [R148] ;  /* 0x0000000094207984 */ /* 0x000e620000000c00 */
[----:B0-----:R-:W-:-:S04]  /*9420*/  IMAD.U32 R118, R8, 0x10000, RZ ;  /* 0x0001000008767824 */ /* 0x001fc800078e00ff */
[----:B------:R-:W-:Y:S01]  /*9430*/  FADD R118, -R73, R118 ;  /* 0x0000007649767221 */ /* 0x000fe20000000100 */
[----:B------:R-:W-:-:S05]  /*9440*/  PRMT R8, R8, 0x7632, R8 ;  /* 0x0000763208087816 */ /* 0x000fca0000000008 */
[----:B------:R-:W-:Y:S02]  /*9450*/  IMAD.U32 R8, R8, 0x10000, RZ ;  /* 0x0001000008087824 */ /* 0x000fe400078e00ff */
[C---:B-----5:R-:W-:Y:S01]  /*9460*/  IMAD.U32 R119, R12.reuse, 0x10000, RZ ;  /* 0x000100000c777824 */ /* 0x060fe200078e00ff */
[----:B------:R-:W-:Y:S01]  /*9470*/  PRMT R12, R12, 0x7632, R12 ;  /* 0x000076320c0c7816 */ /* 0x000fe2000000000c */
[----:B------:R-:W-:Y:S02]  /*9480*/  IMAD.U32 R121, R16, 0x10000, RZ ;  /* 0x0001000010797824 */ /* 0x000fe400078e00ff */
[----:B------:R-:W-:Y:S02]  /*9490*/  FADD R119, R36, R119 ;  /* 0x0000007724777221 */ /* 0x000fe40000000000 */
[----:B------:R-:W-:Y:S01]  /*94a0*/  IMAD.U32 R12, R12, 0x10000, RZ ;  /* 0x000100000c0c7824 */ /* 0x000fe200078e00ff */
[----:B------:R-:W-:Y:S01]  /*94b0*/  FADD R20, R20, R121 ;  /* 0x0000007914147221 */ /* 0x000fe20000000000 */
[----:B------:R-:W-:Y:S01]  /*94c0*/  FMUL R121, R93, R118 ;  /* 0x000000765d797220 */ /* 0x000fe20000400000 */
[----:B------:R-:W-:Y:S01]  /*94d0*/  FADD R119, R119, 1 ;  /* 0x3f80000077777421 */ /* 0x000fe20000000000 */
[C---:B------:R-:W-:Y:S01]  /*94e0*/  IMAD.U32 R123, R13.reuse, 0x10000, RZ ;  /* 0x000100000d7b7824 */ /* 0x040fe200078e00ff */
[----:B------:R-:W-:Y:S01]  /*94f0*/  PRMT R13, R13, 0x7632, R13 ;  /* 0x000076320d0d7816 */ /* 0x000fe2000000000d */
[----:B------:R-:W-:Y:S01]  /*9500*/  FADD R37, R37, R12 ;  /* 0x0000000c25257221 */ /* 0x000fe20000000000 */
[----:B------:R-:W-:Y:S01]  /*9510*/  PRMT R16, R16, 0x7632, R16 ;  /* 0x0000763210107816 */ /* 0x000fe20000000010 */
[----:B------:R-:W-:Y:S01]  /*9520*/  FFMA R12, R121, R119, R20 ;  /* 0x00000077790c7223 */ /* 0x000fe20000000014 */
[----:B------:R-:W-:Y:S01]  /*9530*/  FADD R122, R38, R123 ;  /* 0x0000007b267a7221 */ /* 0x000fe20000000000 */
[----:B------:R-:W-:-:S02]  /*9540*/  IMAD.U32 R36, R13, 0x10000, RZ ;  /* 0x000100000d247824 */ /* 0x000fc400078e00ff */
[----:B------:R-:W-:Y:S01]  /*9550*/  IMAD.U32 R38, R16, 0x10000, RZ ;  /* 0x0001000010267824 */ /* 0x000fe200078e00ff */
[CC--:B------:R-:W-:Y:S01]  /*9560*/  FSETP.GEU.AND P6, PT, R98.reuse, R12.reuse, PT ;  /* 0x0000000c6200720b */ /* 0x0c0fe20003fce000 */
[----:B------:R-:W-:Y:S01]  /*9570*/  FADD R16, -R73, R8 ;  /* 0x0000000849107221 */ /* 0x000fe20000000100 */
[----:B------:R-:W-:Y:S01]  /*9580*/  FADD R120, R39, R36 ;  /* 0x0000002427787221 */ /* 0x000fe20000000000 */
[----:B------:R-:W-:Y:S01]  /*9590*/  FADD R8, R21, R38 ;  /* 0x0000002615087221 */ /* 0x000fe20000000000 */
[----:B------:R-:W-:Y:S01]  /*95a0*/  FADD R121, R37, 1 ;  /* 0x3f80000025797421 */ /* 0x000fe20000000000 */
[C---:B------:R-:W-:Y:S01]  /*95b0*/  FSEL R13, R98.reuse, R12, !P6 ;  /* 0x0000000c620d7208 */ /* 0x040fe20007000000 */
[----:B------:R-:W0:Y:S01]  /*95c0*/  LDS.128 R36, [R148+0x810] ;  /* 0x0008100094247984 */ /* 0x000e220000000c00 */
[----:B------:R-:W-:Y:S01]  /*95d0*/  FSETP.NAN.AND P6, PT, R98, R98, PT ;  /* 0x000000626200720b */ /* 0x000fe20003fc8000 */
[----:B-1----:R-:W-:-:S03]  /*95e0*/  IMAD.U32 R21, R32, 0x10000, RZ ;  /* 0x0001000020157824 */ /* 0x002fc600078e00ff */
[----:B------:R-:W-:Y:S01]  /*95f0*/  @!P4 FSEL R98, R98, R13, P6 ;  /* 0x0000000d6262c208 */ /* 0x000fe20003000000 */
[----:B------:R-:W-:Y:S01]  /*9600*/  FMUL R13, R93, R16 ;  /* 0x000000105d0d7220 */ /* 0x000fe20000400000 */
[----:B------:R-:W-:-:S03]  /*9610*/  FADD R16, -R74, R21 ;  /* 0x000000154a107221 */ /* 0x000fc60000000100 */
[----:B------:R-:W-:Y:S01]  /*9620*/  FFMA R13, R13, R121, R8 ;  /* 0x000000790d0d7223 */ /* 0x000fe20000000008 */
[----:B------:R-:W-:Y:S01]  /*9630*/  PRMT R32, R32, 0x7632, R32 ;  /* 0x0000763220207816 */ /* 0x000fe20000000020 */
[----:B------:R-:W-:Y:S01]  /*9640*/  FMUL R21, R101, R16 ;  /* 0x0000001065157220 */ /* 0x000fe20000400000 */
[----:B------:R-:W-:Y:S02]  /*9650*/  PRMT R118, R17, 0x7632, R118 ;  /* 0x0000763211767816 */ /* 0x000fe40000000076 */
[-C--:B------:R-:W-:Y:S01]  /*9660*/  FSETP.GEU.AND P6, PT, R97, R13.reuse, PT ;  /* 0x0000000d6100720b */ /* 0x080fe20003fce000 */
[----:B------:R-:W-:Y:S02]  /*9670*/  IMAD.U32 R123, R17, 0x10000, RZ ;  /* 0x00010000117b7824 */ /* 0x000fe400078e00ff */
[----:B------:R-:W-:Y:S01]  /*9680*/  IMAD.U32 R17, R32, 0x10000, RZ ;  /* 0x0001000020117824 */ /* 0x000fe200078e00ff */
[----:B------:R-:W-:Y:S01]  /*9690*/  FSEL R124, R97, R13, !P6 ;  /* 0x0000000d617c7208 */ /* 0x000fe20007000000 */
[----:B------:R-:W-:Y:S01]  /*96a0*/  FFMA R16, R21, R119, R20 ;  /* 0x0000007715107223 */ /* 0x000fe20000000014 */
[C---:B------:R-:W-:Y:S01]  /*96b0*/  FSETP.NAN.AND P6, PT, R97.reuse, R97, PT ;  /* 0x000000616100720b */ /* 0x040fe20003fc8000 */
[----:B------:R-:W-:Y:S01]  /*96c0*/  IMAD.U32 R32, R118, 0x10000, RZ ;  /* 0x0001000076207824 */ /* 0x000fe200078e00ff */
[----:B------:R-:W-:Y:S01]  /*96d0*/  FADD R118, R22, R123 ;  /* 0x0000007b16767221 */ /* 0x000fe20000000000 */
[----:B------:R-:W-:Y:S01]  /*96e0*/  FADD R22, -R74, R17 ;  /* 0x000000114a167221 */ /* 0x000fe20000000100 */
[----:B------:R-:W-:-:S02]  /*96f0*/  @!P4 FSEL R97, R97, R124, P6 ;  /* 0x0000007c6161c208 */ /* 0x000fc40003000000 */
[C---:B------:R-:W-:Y:S01]  /*9700*/  FSETP.GEU.AND P6, PT, R96.reuse, R16, PT ;  /* 0x000000106000720b */ /* 0x040fe20003fce000 */
[----:B------:R-:W-:Y:S01]  /*9710*/  FMUL R17, R101, R22 ;  /* 0x0000001665117220 */ /* 0x000fe20000400000 */
[----:B------:R-:W-:Y:S02]  /*9720*/  IMAD.U32 R22, R9, 0x10000, RZ ;  /* 0x0001000009167824 */ /* 0x000fe400078e00ff */
[C---:B------:R-:W-:Y:S01]  /*9730*/  FSEL R21, R96.reuse, R16, !P6 ;  /* 0x0000001060157208 */ /* 0x040fe20007000000 */
[----:B------:R-:W-:Y:S01]  /*9740*/  FFMA R17, R17, R121, R8 ;  /* 0x0000007911117223 */ /* 0x000fe20000000008 */
[----:B------:R-:W-:Y:S01]  /*9750*/  FSETP.NAN.AND P6, PT, R96, R96, PT ;  /* 0x000000606000720b */ /* 0x000fe20003fc8000 */
[----:B------:R-:W-:Y:S01]  /*9760*/  FADD R22, -R73, R22 ;  /* 0x0000001649167221 */ /* 0x000fe20000000100 */
[----:B------:R-:W-:Y:S01]  /*9770*/  PRMT R9, R9, 0x7632, R9 ;  /* 0x0000763209097816 */ /* 0x000fe20000000009 */
[----:B------:R-:W-:Y:S01]  /*9780*/  FADD R123, R122, 1 ;  /* 0x3f8000007a7b7421 */ /* 0x000fe20000000000 */
[----:B------:R-:W-:Y:S01]  /*9790*/  @!P4 FSEL R96, R96, R21, P6 ;  /* 0x000000156060c208 */ /* 0x000fe20003000000 */
[----:B------:R-:W-:Y:S01]  /*97a0*/  FMUL R21, R93, R22 ;  /* 0x000000165d157220 */ /* 0x000fe20000400000 */
[----:B------:R-:W-:Y:S01]  /*97b0*/  FSETP.GEU.AND P6, PT, R95, R17, PT ;  /* 0x000000115f00720b */ /* 0x000fe20003fce000 */
[----:B------:R-:W-:Y:S01]  /*97c0*/  FADD R23, R23, R32 ;  /* 0x0000002017177221 */ /* 0x000fe20000000000 */
[----:B------:R-:W-:Y:S01]  /*97d0*/  IMAD.U32 R22, R9, 0x10000, RZ ;  /* 0x0001000009167824 */ /* 0x000fe200078e00ff */
[----:B------:R-:W-:Y:S01]  /*97e0*/  FFMA R9, R21, R123, R118 ;  /* 0x0000007b15097223 */ /* 0x000fe20000000076 */
[----:B------:R-:W-:-:S02]  /*97f0*/  FSEL R32, R95, R17, !P6 ;  /* 0x000000115f207208 */ /* 0x000fc40007000000 */
[----:B------:R-:W-:Y:S02]  /*9800*/  FSETP.NAN.AND P6, PT, R95, R95, PT ;  /* 0x0000005f5f00720b */ /* 0x000fe40003fc8000 */
[----:B0-----:R-:W-:Y:S02]  /*9810*/  PRMT R21, R37, 0x7632, R21 ;  /* 0x0000763225157816 */ /* 0x001fe40000000015 */
[----:B------:R-:W-:Y:S01]  /*9820*/  @!P4 FSEL R95, R95, R32, P6 ;  /* 0x000000205f5fc208 */ /* 0x000fe20003000000 */
[----:B------:R-:W-:Y:S02]  /*9830*/  FADD R22, -R73, R22 ;  /* 0x0000001649167221 */ /* 0x000fe40000000100 */
[----:B------:R-:W-:Y:S01]  /*9840*/  IMAD.U32 R32, R21, 0x10000, RZ ;  /* 0x0001000015207824 */ /* 0x000fe200078e00ff */
[-C--:B------:R-:W-:Y:S01]  /*9850*/  FSETP.GEU.AND P6, PT, R44, R9.reuse, PT ;  /* 0x000000092c00720b */ /* 0x080fe20003fce000 */
[----:B------:R-:W-:Y:S01]  /*9860*/  FMUL R22, R93, R22 ;  /* 0x000000165d167220 */ /* 0x000fe20000400000 */
[----:B------:R-:W-:Y:S01]  /*9870*/  FADD R120, R120, 1 ;  /* 0x3f80000078787421 */ /* 0x000fe20000000000 */
[----:B------:R-:W-:Y:S01]  /*9880*/  FADD R32, -R75, R32 ;  /* 0x000000204b207221 */ /* 0x000fe20000000100 */
[----:B------:R-:W-:-:S02]  /*9890*/  FSEL R21, R44, R9, !P6 ;  /* 0x000000092c157208 */ /* 0x000fc40007000000 */
[----:B------:R-:W-:Y:S01]  /*98a0*/  FSETP.NAN.AND P6, PT, R44, R44, PT ;  /* 0x0000002c2c00720b */ /* 0x000fe20003fc8000 */
[----:B------:R-:W-:Y:S01]  /*98b0*/  FMUL R32, R109, R32 ;  /* 0x000000206d207220 */ /* 0x000fe20000400000 */
[-CC-:B------:R-:W-:Y:S02]  /*98c0*/  FFMA R22, R22, R120.reuse, R23.reuse ;  /* 0x0000007816167223 */ /* 0x180fe40000000017 */
[----:B------:R-:W-:Y:S01]  /*98d0*/  @!P4 FSEL R44, R44, R21, P6 ;  /* 0x000000152c2cc208 */ /* 0x000fe20003000000 */
[----:B------:R-:W-:Y:S01]  /*98e0*/  FFMA R21, R32, R120, R23 ;  /* 0x0000007820157223 */ /* 0x000fe20000000017 */
[----:B------:R-:W-:Y:S01]  /*98f0*/  IMAD.U32 R32, R37, 0x10000, RZ ;  /* 0x0001000025207824 */ /* 0x000fe200078e00ff */
[----:B------:R-:W-:-:S03]  /*9900*/  FSETP.GEU.AND P6, PT, R47, R22, PT ;  /* 0x000000162f00720b */ /* 0x000fc60003fce000 */
[----:B------:R-:W-:Y:S01]  /*9910*/  FADD R32, -R75, R32 ;  /* 0x000000204b207221 */ /* 0x000fe20000000100 */
[C---:B------:R-:W-:Y:S02]  /*9920*/  FSEL R122, R47.reuse, R22, !P6 ;  /* 0x000000162f7a7208 */ /* 0x040fe40007000000 */
[----:B------:R-:W-:Y:S01]  /*9930*/  FSETP.NAN.AND P6, PT, R47, R47, PT ;  /* 0x0000002f2f00720b */ /* 0x000fe20003fc8000 */
[----:B------:R-:W-:-:S03]  /*9940*/  FMUL R37, R109, R32 ;  /* 0x000000206d257220 */ /* 0x000fc60000400000 */
[----:B------:R-:W-:Y:S01]  /*9950*/  @!P4 FSEL R47, R47, R122, P6 ;  /* 0x0000007a2f2fc208 */ /* 0x000fe20003000000 */
[----:B------:R-:W-:Y:S01]  /*9960*/  FFMA R32, R37, R123, R118 ;  /* 0x0000007b25207223 */ /* 0x000fe20000000076 */
[CC--:B------:R-:W-:Y:S02]  /*9970*/  FSETP.GEU.AND P6, PT, R112.reuse, R21.reuse, PT ;  /* 0x000000157000720b */ /* 0x0c0fe40003fce000 */
[----:B------:R-:W-:Y:S02]  /*9980*/  PRMT R37, R33, 0x7632, R37 ;  /* 0x0000763221257816 */ /* 0x000fe40000000025 */
[C---:B------:R-:W-:Y:S02]  /*9990*/  FSEL R125, R112.reuse, R21, !P6 ;  /* 0x00000015707d7208 */ /* 0x040fe40007000000 */
[----:B------:R-:W-:Y:S01]  /*99a0*/  FSETP.NAN.AND P6, PT, R112, R112, PT ;  /* 0x000000707000720b */ /* 0x000fe20003fc8000 */
[----:B------:R-:W-:Y:S01]  /*99b0*/  IMAD.U32 R37, R37, 0x10000, RZ ;  /* 0x0001000025257824 */ /* 0x000fe200078e00ff */
[----:B------:R-:W-:-:S02]  /*99c0*/  PRMT R122, R14, 0x7632, R122 ;  /* 0x000076320e7a7816 */ /* 0x000fc4000000007a */
[----:B------:R-:W-:Y:S01]  /*99d0*/  @!P4 FSEL R112, R112, R125, P6 ;  /* 0x0000007d7070c208 */ /* 0x000fe20003000000 */
[----:B------:R-:W-:Y:S01]  /*99e0*/  IMAD.U32 R125, R14, 0x10000, RZ ;  /* 0x000100000e7d7824 */ /* 0x000fe200078e00ff */
[----:B------:R-:W-:Y:S01]  /*99f0*/  FADD R14, -R74, R37 ;  /* 0x000000254a0e7221 */ /* 0x000fe20000000100 */
[----:B------:R-:W-:Y:S01]  /*9a00*/  FSETP.GEU.AND P6, PT, R111, R32, PT ;  /* 0x000000206f00720b */ /* 0x000fe20003fce000 */
[----:B------:R-:W-:Y:S02]  /*9a10*/  IMAD.U32 R33, R33, 0x10000, RZ ;  /* 0x0001000021217824 */ /* 0x000fe400078e00ff */
[----:B------:R-:W-:Y:S01]  /*9a20*/  FMUL R14, R101, R14 ;  /* 0x0000000e650e7220 */ /* 0x000fe20000400000 */
[----:B------:R-:W-:Y:S01]  /*9a30*/  FSEL R130, R111, R32, !P6 ;  /* 0x000000206f827208 */ /* 0x000fe20007000000 */
[----:B------:R-:W-:Y:S01]  /*9a40*/  IMAD.U32 R131, R19, 0x10000, RZ ;  /* 0x0001000013837824 */ /* 0x000fe200078e00ff */
[----:B------:R-:W-:Y:S01]  /*9a50*/  FSETP.NAN.AND P6, PT, R111, R111, PT ;  /* 0x0000006f6f00720b */ /* 0x000fe20003fc8000 */
[----:B------:R-:W-:Y:S01]  /*9a60*/  FFMA R14, R14, R120, R23 ;  /* 0x000000780e0e7223 */ /* 0x000fe20000000017 */
[----:B------:R-:W-:Y:S01]  /*9a70*/  PRMT R128, R19, 0x7632, R128 ;  /* 0x0000763213807816 */ /* 0x000fe20000000080 */
[C---:B------:R-:W-:Y:S01]  /*9a80*/  IMAD.U32 R37, R34.reuse, 0x10000, RZ ;  /* 0x0001000022257824 */ /* 0x040fe200078e00ff */
[----:B------:R-:W-:Y:S01]  /*9a90*/  PRMT R19, R34, 0x7632, R19 ;  /* 0x0000763222137816 */ /* 0x000fe20000000013 */
[C---:B------:R-:W-:Y:S01]  /*9aa0*/  IMAD.U32 R129, R18.reuse, 0x10000, RZ ;  /* 0x0001000012817824 */ /* 0x040fe200078e00ff */
[----:B------:R-:W-:Y:S01]  /*9ab0*/  PRMT R126, R18, 0x7632, R126 ;  /* 0x00007632127e7816 */ /* 0x000fe2000000007e */
[----:B------:R-:W-:Y:S01]  /*9ac0*/  FADD R34, -R74, R33 ;  /* 0x000000214a227221 */ /* 0x000fe20000000100 */
[----:B------:R-:W-:-:S02]  /*9ad0*/  PRMT R124, R15, 0x7632, R124 ;  /* 0x000076320f7c7816 */ /* 0x000fc4000000007c */
[----:B------:R-:W-:Y:S01]  /*9ae0*/  PRMT R18, R35, 0x7632, R18 ;  /* 0x0000763223127816 */ /* 0x000fe20000000012 */
[----:B------:R-:W-:Y:S01]  /*9af0*/  IMAD.U32 R127, R15, 0x10000, RZ ;  /* 0x000100000f7f7824 */ /* 0x000fe200078e00ff */
[----:B------:R-:W-:Y:S01]  /*9b00*/  @!P4 FSEL R111, R111, R130, P6 ;  /* 0x000000826f6fc208 */ /* 0x000fe20003000000 */
[----:B------:R-:W-:Y:S01]  /*9b10*/  FMUL R15, R101, R34 ;  /* 0x00000022650f7220 */ /* 0x000fe20000400000 */
[CC--:B------:R-:W-:Y:S01]  /*9b20*/  FSETP.GEU.AND P6, PT, R105.reuse, R14.reuse, PT ;  /* 0x0000000e6900720b */ /* 0x0c0fe20003fce000 */
[----:B------:R-:W-:Y:S02]  /*9b30*/  IMAD.U32 R124, R124, 0x10000, RZ ;  /* 0x000100007c7c7824 */ /* 0x000fe400078e00ff */
[----:B------:R-:W-:Y:S01]  /*9b40*/  IMAD.U32 R33, R18, 0x10000, RZ ;  /* 0x0001000012217824 */ /* 0x000fe200078e00ff */
[----:B------:R-:W-:Y:S01]  /*9b50*/  FSEL R34, R105, R14, !P6 ;  /* 0x0000000e69227208 */ /* 0x000fe20007000000 */
[----:B------:R-:W-:Y:S01]  /*9b60*/  FFMA R15, R15, R123, R118 ;  /* 0x0000007b0f0f7223 */ /* 0x000fe20000000076 */
[----:B------:R-:W-:Y:S01]  /*9b70*/  FSETP.NAN.AND P6, PT, R105, R105, PT ;  /* 0x000000696900720b */ /* 0x000fe20003fc8000 */
[----:B------:R-:W-:Y:S01]  /*9b80*/  IMAD.U32 R128, R128, 0x10000, RZ ;  /* 0x0001000080807824 */ /* 0x000fe200078e00ff */
[----:B---3--:R-:W-:Y:S01]  /*9b90*/  FADD R27, R27, R124 ;  /* 0x0000007c1b1b7221 */ /* 0x008fe20000000000 */
[----:B------:R-:W-:Y:S01]  /*9ba0*/  FADD R18, -R74, R33 ;  /* 0x000000214a127221 */ /* 0x000fe20000000100 */
[----:B------:R-:W-:Y:S01]  /*9bb0*/  @!P4 FSEL R105, R105, R34, P6 ;  /* 0x000000226969c208 */ /* 0x000fe20003000000 */
[----:B--2---:R-:W-:Y:S01]  /*9bc0*/  FADD R31, R31, R128 ;  /* 0x000000801f1f7221 */ /* 0x004fe20000000000 */
[CC--:B------:R-:W-:Y:S01]  /*9bd0*/  FSETP.GEU.AND P6, PT, R104.reuse, R15.reuse, PT ;  /* 0x0000000f6800720b */ /* 0x0c0fe20003fce000 */
[----:B------:R-:W-:Y:S01]  /*9be0*/  FMUL R18, R101, R18 ;  /* 0x0000001265127220 */ /* 0x000fe20000400000 */
[----:B------:R-:W-:Y:S01]  /*9bf0*/  FADD R34, R27, 1 ;  /* 0x3f8000001b227421 */ /* 0x000fe20000000000 */
[----:B------:R-:W-:Y:S01]  /*9c00*/  IMAD.U32 R35, R35, 0x10000, RZ ;  /* 0x0001000023237824 */ /* 0x000fe200078e00ff */
[----:B------:R-:W-:Y:S01]  /*9c10*/  FSEL R33, R104, R15, !P6 ;  /* 0x0000000f68217208 */ /* 0x000fe20007000000 */
[----:B------:R-:W-:Y:S01]  /*9c20*/  FADD R27, R26, R127 ;  /* 0x0000007f1a1b7221 */ /* 0x000fe20000000000 */
[----:B------:R-:W-:Y:S01]  /*9c30*/  FSETP.NAN.AND P6, PT, R104, R104, PT ;  /* 0x000000686800720b */ /* 0x000fe20003fc8000 */
[----:B------:R-:W-:Y:S01]  /*9c40*/  FFMA R18, R18, R34, R31 ;  /* 0x0000002212127223 */ /* 0x000fe2000000001f */
[----:B------:R-:W-:Y:S01]  /*9c50*/  FADD R26, -R74, R35 ;  /* 0x000000234a1a7221 */ /* 0x000fe20000000100 */
[----:B------:R-:W-:Y:S01]  /*9c60*/  IMAD.U32 R122, R122, 0x10000, RZ ;  /* 0x000100007a7a7824 */ /* 0x000fe200078e00ff */
[----:B------:R-:W-:Y:S01]  /*9c70*/  @!P4 FSEL R104, R104, R33, P6 ;  /* 0x000000216868c208 */ /* 0x000fe20003000000 */
[----:B------:R-:W-:Y:S01]  /*9c80*/  FADD R30, R30, R131 ;  /* 0x000000831e1e7221 */ /* 0x000fe20000000000 */
[C---:B------:R-:W-:Y:S01]  /*9c90*/  FSETP.GEU.AND P6, PT, R110.reuse, R18, PT ;  /* 0x000000126e00720b */ /* 0x040fe20003fce000 */
[----:B------:R-:W-:Y:S01]  /*9ca0*/  FMUL R33, R101, R26 ;  /* 0x0000001a65217220 */ /* 0x000fe20000400000 */
[----:B------:R-:W-:Y:S01]  /*9cb0*/  FADD R27, R27, 1 ;  /* 0x3f8000001b1b7421 */ /* 0x000fe20000000000 */
[----:B------:R-:W-:Y:S01]  /*9cc0*/  FADD R122, R25, R122 ;  /* 0x0000007a197a7221 */ /* 0x000fe20000000000 */
[----:B------:R-:W-:Y:S01]  /*9cd0*/  IMAD.U32 R25, R19, 0x10000, RZ ;  /* 0x0001000013197824 */ /* 0x000fe200078e00ff */
[C---:B------:R-:W-:Y:S01]  /*9ce0*/  FSEL R35, R110.reuse, R18, !P6 ;  /* 0x000000126e237208 */ /* 0x040fe20007000000 */
[----:B------:R-:W-:Y:S01]  /*9cf0*/  FFMA R19, R33, R27, R30 ;  /* 0x0000001b21137223 */ /* 0x000fe2000000001e */
[----:B------:R-:W-:Y:S01]  /*9d00*/  FSETP.NAN.AND P6, PT, R110, R110, PT ;  /* 0x0000006e6e00720b */ /* 0x000fe20003fc8000 */
[----:B------:R-:W-:Y:S01]  /*9d10*/  IMAD.U32 R126, R126, 0x10000, RZ ;  /* 0x000100007e7e7824 */ /* 0x000fe200078e00ff */
[----:B------:R-:W-:-:S02]  /*9d20*/  FADD R26, -R74, R25 ;  /* 0x000000194a1a7221 */ /* 0x000fc40000000100 */
[----:B------:R-:W-:Y:S02]  /*9d30*/  @!P4 FSEL R110, R110, R35, P6 ;  /* 0x000000236e6ec208 */ /* 0x000fe40003000000 */
[-C--:B------:R-:W-:Y:S01]  /*9d40*/  FSETP.GEU.AND P6, PT, R108, R19.reuse, PT ;  /* 0x000000136c00720b */ /* 0x080fe20003fce000 */
[----:B------:R-:W-:Y:S01]  /*9d50*/  FADD R29, R29, R126 ;  /* 0x0000007e1d1d7221 */ /* 0x000fe20000000000 */
[----:B------:R-:W-:Y:S01]  /*9d60*/  FMUL R26, R101, R26 ;  /* 0x0000001a651a7220 */ /* 0x000fe20000400000 */
[----:B------:R-:W-:Y:S01]  /*9d70*/  FADD R122, R122, 1 ;  /* 0x3f8000007a7a7421 */ /* 0x000fe20000000000 */
[----:B------:R-:W-:Y:S01]  /*9d80*/  FSEL R25, R108, R19, !P6 ;  /* 0x000000136c197208 */ /* 0x000fe20007000000 */
[----:B------:R-:W-:Y:S01]  /*9d90*/  FADD R33, R24, R125 ;  /* 0x0000007d18217221 */ /* 0x000fe20000000000 */
[----:B------:R-:W-:Y:S01]  /*9da0*/  FSETP.NAN.AND P6, PT, R108, R108, PT ;  /* 0x0000006c6c00720b */ /* 0x000fe20003fc8000 */
[----:B------:R-:W-:Y:S01]  /*9db0*/  FFMA R24, R26, R122, R29 ;  /* 0x0000007a1a187223 */ /* 0x000fe2000000001d */
[----:B------:R-:W-:-:S02]  /*9dc0*/  FADD R26, -R74, R37 ;  /* 0x000000254a1a7221 */ /* 0x000fc40000000100 */
[----:B------:R-:W-:Y:S02]  /*9dd0*/  @!P4 FSEL R108, R108, R25, P6 ;  /* 0x000000196c6cc208 */ /* 0x000fe40003000000 */
[----:B------:R-:W-:Y:S01]  /*9de0*/  PRMT R25, R11, 0x7632, R25 ;  /* 0x000076320b197816 */ /* 0x000fe20000000019 */
[----:B------:R-:W-:Y:S01]  /*9df0*/  FADD R28, R28, R129 ;  /* 0x000000811c1c7221 */ /* 0x000fe20000000000 */
[----:B------:R-:W-:Y:S01]  /*9e00*/  FSETP.GEU.AND P6, PT, R107, R24, PT ;  /* 0x000000186b00720b */ /* 0x000fe20003fce000 */
[----:B------:R-:W-:Y:S01]  /*9e10*/  FMUL R35, R101, R26 ;  /* 0x0000001a65237220 */ /* 0x000fe20000400000 */
[----:B------:R-:W-:Y:S01]  /*9e20*/  FADD R33, R33, 1 ;  /* 0x3f80000021217421 */ /* 0x000fe20000000000 */
[----:B------:R-:W-:Y:S01]  /*9e30*/  IMAD.U32 R26, R25, 0x10000, RZ ;  /* 0x00010000191a7824 */ /* 0x000fe200078e00ff */
[C---:B------:R-:W-:Y:S02]  /*9e40*/  FSEL R124, R107.reuse, R24, !P6 ;  /* 0x000000186b7c7208 */ /* 0x040fe40007000000 */
[----:B------:R-:W-:Y:S01]  /*9e50*/  FSETP.NAN.AND P6, PT, R107, R107, PT ;  /* 0x0000006b6b00720b */ /* 0x000fe20003fc8000 */
[----:B------:R-:W-:Y:S01]  /*9e60*/  FFMA R25, R35, R33, R28 ;  /* 0x0000002123197223 */ /* 0x000fe2000000001c */
[----:B------:R-:W-:-:S02]  /*9e70*/  FADD R26, -R73, R26 ;  /* 0x0000001a491a7221 */ /* 0x000fc40000000100 */
[----:B------:R-:W-:Y:S02]  /*9e80*/  @!P4 FSEL R107, R107, R124, P6 ;  /* 0x0000007c6b6bc208 */ /* 0x000fe40003000000 */
[CC--:B------:R-:W-:Y:S01]  /*9e90*/  FSETP.GEU.AND P6, PT, R106.reuse, R25.reuse, PT ;  /* 0x000000196a00720b */ /* 0x0c0fe20003fce000 */
[----:B------:R-:W-:Y:S01]  /*9ea0*/  FMUL R26, R93, R26 ;  /* 0x0000001a5d1a7220 */ /* 0x000fe20000400000 */
[----:B------:R-:W-:Y:S02]  /*9eb0*/  IMAD.U32 R124, R11, 0x10000, RZ ;  /* 0x000100000b7c7824 */ /* 0x000fe400078e00ff */
[----:B------:R-:W-:Y:S01]  /*9ec0*/  FSEL R35, R106, R25, !P6 ;  /* 0x000000196a237208 */ /* 0x000fe20007000000 */
[----:B------:R-:W-:Y:S01]  /*9ed0*/  FFMA R26, R26, R34, R31 ;  /* 0x000000221a1a7223 */ /* 0x000fe2000000001f */
[----:B------:R-:W-:Y:S01]  /*9ee0*/  FSETP.NAN.AND P6, PT, R106, R106, PT ;  /* 0x0000006a6a00720b */ /* 0x000fe20003fc8000 */
[----:B------:R-:W-:Y:S01]  /*9ef0*/  FADD R124, -R73, R124 ;  /* 0x0000007c497c7221 */ /* 0x000fe20000000100 */
[----:B------:R-:W-:-:S02]  /*9f00*/  PRMT R11, R10, 0x7632, R11 ;  /* 0x000076320a0b7816 */ /* 0x000fc4000000000b */
[----:B------:R-:W-:Y:S02]  /*9f10*/  @!P4 FSEL R106, R106, R35, P6 ;  /* 0x000000236a6ac208 */ /* 0x000fe40003000000 */
[----:B------:R-:W-:Y:S01]  /*9f20*/  FSETP.GEU.AND P6, PT, R103, R26, PT ;  /* 0x0000001a6700720b */ /* 0x000fe20003fce000 */
[----:B------:R-:W-:Y:S01]  /*9f30*/  FMUL R35, R93, R124 ;  /* 0x0000007c5d237220 */ /* 0x000fe20000400000 */
[----:B------:R-:W-:Y:S02]  /*9f40*/  IMAD.U32 R124, R11, 0x10000, RZ ;  /* 0x000100000b7c7824 */ /* 0x000fe400078e00ff */
[----:B------:R-:W-:Y:S01]  /*9f50*/  FSEL R126, R103, R26, !P6 ;  /* 0x0000001a677e7208 */ /* 0x000fe20007000000 */
[----:B------:R-:W-:Y:S01]  /*9f60*/  FFMA R11, R35, R27, R30 ;  /* 0x0000001b230b7223 */ /* 0x000fe2000000001e */
[----:B------:R-:W-:-:S04]  /*9f70*/  FSETP.NAN.AND P6, PT, R103, R103, PT ;  /* 0x000000676700720b */ /* 0x000fc80003fc8000 */
[----:B------:R-:W-:Y:S01]  /*9f80*/  @!P4 FSEL R103, R103, R126, P6 ;  /* 0x0000007e6767c208 */ /* 0x000fe20003000000 */
[----:B------:R-:W-:Y:S01]  /*9f90*/  FADD R126, -R73, R124 ;  /* 0x0000007c497e7221 */ /* 0x000fe20000000100 */
[-C--:B------:R-:W-:Y:S01]  /*9fa0*/  FSETP.GEU.AND P6, PT, R102, R11.reuse, PT ;  /* 0x0000000b6600720b */ /* 0x080fe20003fce000 */
[----:B------:R-:W-:Y:S02]  /*9fb0*/  IMAD.U32 R124, R10, 0x10000, RZ ;  /* 0x000100000a7c7824 */ /* 0x000fe400078e00ff */
[----:B------:R-:W-:Y:S01]  /*9fc0*/  FMUL R10, R93, R126 ;  /* 0x0000007e5d0a7220 */ /* 0x000fe20000400000 */
[C---:B------:R-:W-:Y:S02]  /*9fd0*/  FSEL R35, R102.reuse, R11, !P6 ;  /* 0x0000000b66237208 */ /* 0x040fe40007000000 */
[----:B------:R-:W-:Y:S01]  /*9fe0*/  FSETP.NAN.AND P6, PT, R102, R102, PT ;  /* 0x000000666600720b */ /* 0x000fe20003fc8000 */
[----:B------:R-:W-:Y:S01]  /*9ff0*/  FFMA R10, R10, R122, R29 ;  /* 0x0000007a0a0a7223 */ /* 0x000fe2000000001d */
[----:B------:R-:W-:-:S02]  /*a000*/  FADD R124, -R73, R124 ;  /* 0x0000007c497c7221 */ /* 0x000fc40000000100 */
[----:B------:R-:W-:Y:S02]  /*a010*/  @!P4 FSEL R102, R102, R35, P6 ;  /* 0x000000236666c208 */ /* 0x000fe40003000000 */
[----:B------:R-:W-:Y:S01]  /*a020*/  PRMT R35, R36, 0x7632, R35 ;  /* 0x0000763224237816 */ /* 0x000fe20000000023 */
[----:B------:R-:W-:Y:S01]  /*a030*/  FMUL R37, R93, R124 ;  /* 0x0000007c5d257220 */ /* 0x000fe20000400000 */
[----:B------:R-:W-:-:S03]  /*a040*/  FSETP.GEU.AND P6, PT, R100, R10, PT ;  /* 0x0000000a6400720b */ /* 0x000fc60003fce000 */
[----:B------:R-:W-:Y:S01]  /*a050*/  IMAD.U32 R124, R35, 0x10000, RZ ;  /* 0x00010000237c7824 */ /* 0x000fe200078e00ff */
[C---:B------:R-:W-:Y:S01]  /*a060*/  FSEL R35, R100.reuse, R10, !P6 ;  /* 0x0000000a64237208 */ /* 0x040fe20007000000 */
[----:B------:R-:W-:Y:S01]  /*a070*/  FFMA R129, R37, R33, R28 ;  /* 0x0000002125817223 */ /* 0x000fe2000000001c */
[----:B------:R-:W-:Y:S01]  /*a080*/  FSETP.NAN.AND P6, PT, R100, R100, PT ;  /* 0x000000646400720b */ /* 0x000fe20003fc8000 */
[----:B------:R-:W-:-:S03]  /*a090*/  FADD R124, -R75, R124 ;  /* 0x0000007c4b7c7221 */ /* 0x000fc60000000100 */
[----:B------:R-:W-:Y:S01]  /*a0a0*/  @!P4 FSEL R100, R100, R35, P6 ;  /* 0x000000236464c208 */ /* 0x000fe20003000000 */
[----:B------:R-:W-:Y:S01]  /*a0b0*/  FMUL R37, R109, R124 ;  /* 0x0000007c6d257220 */ /* 0x000fe20000400000 */
[----:B------:R-:W-:Y:S01]  /*a0c0*/  FSETP.GEU.AND P6, PT, R99, R129, PT ;  /* 0x000000816300720b */ /* 0x000fe20003fce000 */
[----:B------:R-:W-:Y:S02]  /*a0d0*/  IMAD.U32 R35, R4, 0x10000, RZ ;  /* 0x0001000004237824 */ /* 0x000fe400078e00ff */
[----:B------:R-:W-:Y:S01]  /*a0e0*/  FFMA R125, R37, R121, R8 ;  /* 0x00000079257d7223 */ /* 0x000fe20000000008 */
[C---:B------:R-:W-:Y:S02]  /*a0f0*/  FSEL R126, R99.reuse, R129, !P6 ;  /* 0x00000081637e7208 */ /* 0x040fe40007000000 */
[----:B------:R-:W-:Y:S01]  /*a100*/  FSETP.NAN.AND P6, PT, R99, R99, PT ;  /* 0x000000636300720b */ /* 0x000fe20003fc8000 */
[----:B------:R-:W-:-:S03]  /*a110*/  FADD R124, -R72, R35 ;  /* 0x00000023487c7221 */ /* 0x000fc60000000100 */
[----:B------:R-:W-:Y:S01]  /*a120*/  @!P4 FSEL R99, R99, R126, P6 ;  /* 0x0000007e6363c208 */ /* 0x000fe20003000000 */
[----:B------:R-:W-:Y:S01]  /*a130*/  FMUL R35, R85, R124 ;  /* 0x0000007c55237220 */ /* 0x000fe20000400000 */
[----:B------:R-:W-:-:S03]  /*a140*/  FSETP.GEU.AND P6, PT, R78, R125, PT ;  /* 0x0000007d4e00720b */ /* 0x000fc60003fce000 */
[----:B------:R-:W-:Y:S01]  /*a150*/  FFMA R127, R35, R119, R20 ;  /* 0x00000077237f7223 */ /* 0x000fe20000000014 */
[C---:B------:R-:W-:Y:S02]  /*a160*/  FSEL R37, R78.reuse, R125, !P6 ;  /* 0x0000007d4e257208 */ /* 0x040fe40007000000 */
[----:B------:R-:W-:-:S04]  /*a170*/  FSETP.NAN.AND P6, PT, R78, R78, PT ;  /* 0x0000004e4e00720b */ /* 0x000fc80003fc8000 */
[----:B------:R-:W-:Y:S02]  /*a180*/  @!P4 FSEL R78, R78, R37, P6 ;  /* 0x000000254e4ec208 */ /* 0x000fe40003000000 */
[----:B------:R-:W-:-:S04]  /*a190*/  FSETP.GT.AND P6, PT, R80, R127, PT ;  /* 0x0000007f5000720b */ /* 0x000fc80003fc4000 */
[C---:B------:R-:W-:Y:S02]  /*a1a0*/  FSEL R35, R80.reuse, R127, P6 ;  /* 0x0000007f50237208 */ /* 0x040fe40003000000 */
[----:B------:R-:W-:-:S04]  /*a1b0*/  FSETP.NAN.AND P6, PT, R80, R80, PT ;  /* 0x000000505000720b */ /* 0x000fc80003fc8000 */
[----:B------:R-:W-:Y:S02]  /*a1c0*/  @!P4 FSEL R80, R80, R35, P6 ;  /* 0x000000235050c208 */ /* 0x000fe40003000000 */
[----:B------:R-:W-:Y:S01]  /*a1d0*/  FSETP.GT.AND P6, PT, R49, R12, PT ;  /* 0x0000000c3100720b */ /* 0x000fe20003fc4000 */
[----:B------:R-:W-:-:S03]  /*a1e0*/  IMAD.U32 R36, R36, 0x10000, RZ ;  /* 0x0001000024247824 */ /* 0x000fc600078e00ff */
[C---:B------:R-:W-:Y:S02]  /*a1f0*/  FSEL R124, R49.reuse, R12, P6 ;  /* 0x0000000c317c7208 */ /* 0x040fe40003000000 */
[----:B------:R-:W-:Y:S01]  /*a200*/  FSETP.NAN.AND P6, PT, R49, R49, PT ;  /* 0x000000313100720b */ /* 0x000fe20003fc8000 */
[----:B------:R-:W-:Y:S01]  /*a210*/  FADD R36, -R75, R36 ;  /* 0x000000244b247221 */ /* 0x000fe20000000100 */
[----:B------:R-:W-:Y:S02]  /*a220*/  PRMT R4, R4, 0x7632, R4 ;  /* 0x0000763204047816 */ /* 0x000fe40000000004 */
[----:B------:R-:W-:Y:S01]  /*a230*/  @!P4 FSEL R49, R49, R124, P6 ;  /* 0x0000007c3131c208 */ /* 0x000fe20003000000 */
[----:B------:R-:W-:Y:S01]  /*a240*/  FMUL R37, R109, R36 ;  /* 0x000000246d257220 */ /* 0x000fe20000400000 */
[-C--:B------:R-:W-:Y:S01]  /*a250*/  FSETP.GT.AND P6, PT, R77, R16.reuse, PT ;  /* 0x000000104d00720b */ /* 0x080fe20003fc4000 */
[----:B------:R-:W-:Y:S02]  /*a260*/  IMAD.U32 R35, R4, 0x10000, RZ ;  /* 0x0001000004237824 */ /* 0x000fe400078e00ff */
[----:B------:R-:W-:Y:S01]  /*a270*/  FFMA R20, R37, R119, R20 ;  /* 0x0000007725147223 */ /* 0x000fe20000000014 */
[----:B------:R-:W-:-:S02]  /*a280*/  FSEL R36, R77, R16, P6 ;  /* 0x000000104d247208 */ /* 0x000fc40003000000 */
        /* <DEDUP_REMOVED lines=25> */
[----:B------:R-:W-:-:S03]  /*a420*/  FADD R4, -R72, R35 ;  /* 0x0000002348047221 */ /* 0x000fc60000000100 */
[----:B------:R-:W-:Y:S01]  /*a430*/  @!P4 FSEL R48, R48, R37, P6 ;  /* 0x000000253030c208 */ /* 0x000fe20003000000 */
[----:B------:R-:W-:Y:S01]  /*a440*/  FMUL R35, R85, R4 ;  /* 0x0000000455237220 */ /* 0x000fe20000400000 */
[----:B------:R-:W-:-:S03]  /*a450*/  FSETP.GT.AND P6, PT, R45, R20, PT ;  /* 0x000000142d00720b */ /* 0x000fc60003fc4000 */
[----:B------:R-:W-:Y:S01]  /*a460*/  FFMA R118, R35, R123, R118 ;  /* 0x0000007b23767223 */ /* 0x000fe20000000076 */
[C---:B------:R-:W-:Y:S02]  /*a470*/  FSEL R4, R45.reuse, R20, P6 ;  /* 0x000000142d047208 */ /* 0x040fe40003000000 */
[----:B------:R-:W-:-:S04]  /*a480*/  FSETP.NAN.AND P6, PT, R45, R45, PT ;  /* 0x0000002d2d00720b */ /* 0x000fc80003fc8000 */
[----:B------:R-:W-:Y:S02]  /*a490*/  @!P4 FSEL R45, R45, R4, P6 ;  /* 0x000000042d2dc208 */ /* 0x000fe40003000000 */
[----:B------:R-:W-:-:S04]  /*a4a0*/  FSETP.GEU.AND P6, PT, R88, R118, PT ;  /* 0x000000765800720b */ /* 0x000fc80003fce000 */
[C---:B------:R-:W-:Y:S02]  /*a4b0*/  FSEL R35, R88.reuse, R118, !P6 ;  /* 0x0000007658237208 */ /* 0x040fe40007000000 */
        /* <DEDUP_REMOVED lines=22> */
[CC--:B------:R-:W-:Y:S02]  /*a620*/  FSETP.GT.AND P6, PT, R60.reuse, R15.reuse, PT ;  /* 0x0000000f3c00720b */ /* 0x0c0fe40003fc4000 */
[----:B------:R-:W-:Y:S02]  /*a630*/  PRMT R5, R5, 0x7632, R5 ;  /* 0x0000763205057816 */ /* 0x000fe40000000005 */
[C---:B------:R-:W-:Y:S02]  /*a640*/  FSEL R35, R60.reuse, R15, P6 ;  /* 0x0000000f3c237208 */ /* 0x040fe40003000000 */
[----:B------:R-:W-:Y:S01]  /*a650*/  FSETP.NAN.AND P6, PT, R60, R60, PT ;  /* 0x0000003c3c00720b */ /* 0x000fe20003fc8000 */
[----:B------:R-:W-:-:S03]  /*a660*/  IMAD.U32 R5, R5, 0x10000, RZ ;  /* 0x0001000005057824 */ /* 0x000fc600078e00ff */
[----:B------:R-:W-:Y:S02]  /*a670*/  @!P4 FSEL R60, R60, R35, P6 ;  /* 0x000000233c3cc208 */ /* 0x000fe40003000000 */
[----:B------:R-:W-:Y:S01]  /*a680*/  FSETP.GT.AND P6, PT, R84, R22, PT ;  /* 0x000000165400720b */ /* 0x000fe20003fc4000 */
[----:B------:R-:W-:-:S03]  /*a690*/  FADD R4, -R72, R5 ;  /* 0x0000000548047221 */ /* 0x000fc60000000100 */
[C---:B------:R-:W-:Y:S02]  /*a6a0*/  FSEL R35, R84.reuse, R22, P6 ;  /* 0x0000001654237208 */ /* 0x040fe40003000000 */
[----:B------:R-:W-:Y:S01]  /*a6b0*/  FSETP.NAN.AND P6, PT, R84, R84, PT ;  /* 0x000000545400720b */ /* 0x000fe20003fc8000 */
[----:B------:R-:W-:-:S03]  /*a6c0*/  FMUL R4, R85, R4 ;  /* 0x0000000455047220 */ /* 0x000fc60000400000 */
[----:B------:R-:W-:Y:S02]  /*a6d0*/  @!P4 FSEL R84, R84, R35, P6 ;  /* 0x000000235454c208 */ /* 0x000fe40003000000 */
[----:B------:R-:W-:Y:S01]  /*a6e0*/  FSETP.GT.AND P6, PT, R55, R9, PT ;  /* 0x000000093700720b */ /* 0x000fe20003fc4000 */
[----:B------:R-:W-:-:S03]  /*a6f0*/  FFMA R23, R4, R120, R23 ;  /* 0x0000007804177223 */ /* 0x000fc60000000017 */
        /* <DEDUP_REMOVED lines=37> */
[C---:B------:R-:W-:Y:S02]  /*a950*/  FSETP.NAN.AND P6, PT, R58.reuse, R58, PT ;  /* 0x0000003a3a00720b */ /* 0x040fe40003fc8000 */
[----:B------:R-:W-:Y:S02]  /*a960*/  PRMT R4, R7, 0x7632, R4 ;  /* 0x0000763207047816 */ /* 0x000fe40000000004 */
        /* <DEDUP_REMOVED lines=8> */
[-C--:B------:R-:W-:Y:S01]  /*a9f0*/  FSETP.GT.AND P6, PT, R56, R129.reuse, PT ;  /* 0x000000813800720b */ /* 0x080fe20003fc4000 */
[----:B------:R-:W-:Y:S02]  /*aa00*/  IMAD.U32 R7, R7, 0x10000, RZ ;  /* 0x0001000007077824 */ /* 0x000fe400078e00ff */
[----:B------:R-:W-:Y:S01]  /*aa10*/  FFMA R35, R4, R34, R31 ;  /* 0x0000002204237223 */ /* 0x000fe2000000001f */
[C---:B------:R-:W-:Y:S02]  /*aa20*/  FSEL R5, R56.reuse, R129, P6 ;  /* 0x0000008138057208 */ /* 0x040fe40003000000 */
[----:B------:R-:W-:Y:S01]  /*aa30*/  FSETP.NAN.AND P6, PT, R56, R56, PT ;  /* 0x000000383800720b */ /* 0x000fe20003fc8000 */
[----:B------:R-:W-:Y:S01]  /*aa40*/  FADD R8, -R72, R7 ;  /* 0x0000000748087221 */ /* 0x000fe20000000100 */
[----:B------:R-:W-:-:S02]  /*aa50*/  PRMT R4, R6, 0x7632, R4 ;  /* 0x0000763206047816 */ /* 0x000fc40000000004 */
[----:B------:R-:W-:Y:S01]  /*aa60*/  @!P4 FSEL R56, R56, R5, P6 ;  /* 0x000000053838c208 */ /* 0x000fe20003000000 */
[----:B------:R-:W-:Y:S01]  /*aa70*/  FMUL R7, R85, R8 ;  /* 0x0000000855077220 */ /* 0x000fe20000400000 */
[----:B------:R-:W-:Y:S01]  /*aa80*/  FSETP.GT.AND P6, PT, R79, R35, PT ;  /* 0x000000234f00720b */ /* 0x000fe20003fc4000 */
[----:B------:R-:W-:Y:S02]  /*aa90*/  IMAD.U32 R5, R4, 0x10000, RZ ;  /* 0x0001000004057824 */ /* 0x000fe400078e00ff */
[----:B------:R-:W-:Y:S01]  /*aaa0*/  FFMA R120, R7, R27, R30 ;  /* 0x0000001b07787223 */ /* 0x000fe2000000001e */
[C---:B------:R-:W-:Y:S02]  /*aab0*/  FSEL R8, R79.reuse, R35, P6 ;  /* 0x000000234f087208 */ /* 0x040fe40003000000 */
[----:B------:R-:W-:Y:S01]  /*aac0*/  FSETP.NAN.AND P6, PT, R79, R79, PT ;  /* 0x0000004f4f00720b */ /* 0x000fe20003fc8000 */
[----:B------:R-:W-:-:S03]  /*aad0*/  FADD R4, -R72, R5 ;  /* 0x0000000548047221 */ /* 0x000fc60000000100 */
[----:B------:R-:W-:Y:S01]  /*aae0*/  @!P4 FSEL R79, R79, R8, P6 ;  /* 0x000000084f4fc208 */ /* 0x000fe20003000000 */
[----:B------:R-:W-:Y:S01]  /*aaf0*/  FMUL R4, R85, R4 ;  /* 0x0000000455047220 */ /* 0x000fe20000400000 */
[C---:B------:R-:W-:Y:S01]  /*ab00*/  FSETP.GT.AND P6, PT, R81.reuse, R120, PT ;  /* 0x000000785100720b */ /* 0x040fe20003fc4000 */
[----:B------:R-:W-:Y:S02]  /*ab10*/  IMAD.U32 R5, R6, 0x10000, RZ ;  /* 0x0001000006057824 */ /* 0x000fe400078e00ff */
[----:B------:R-:W-:Y:S01]  /*ab20*/  FFMA R7, R4, R122, R29 ;  /* 0x0000007a04077223 */ /* 0x000fe2000000001d */
        /* <DEDUP_REMOVED lines=20> */
[----:B------:R-:W-:Y:S02]  /*ac70*/  FSETP.NAN.AND P6, PT, R91, R91, PT ;  /* 0x0000005b5b00720b */ /* 0x000fe40003fc8000 */
[----:B------:R-:W-:Y:S02]  /*ac80*/  PRMT R4, R39, 0x7632, R4 ;  /* 0x0000763227047816 */ /* 0x000fe40000000004 */
[----:B------:R-:W-:Y:S02]  /*ac90*/  @!P4 FSEL R91, R91, R6, P6 ;  /* 0x000000065b5bc208 */ /* 0x000fe40003000000 */
[----:B------:R-:W-:Y:S01]  /*aca0*/  FSETP.GEU.AND P6, PT, R92, R120, PT ;  /* 0x000000785c00720b */ /* 0x000fe20003fce000 */
[----:B------:R-:W-:-:S03]  /*acb0*/  IMAD.U32 R4, R4, 0x10000, RZ ;  /* 0x0001000004047824 */ /* 0x000fc600078e00ff */
[C---:B------:R-:W-:Y:S02]  /*acc0*/  FSEL R5, R92.reuse, R120, !P6 ;  /* 0x000000785c057208 */ /* 0x040fe40007000000 */
[----:B------:R-:W-:Y:S01]  /*acd0*/  FSETP.NAN.AND P6, PT, R92, R92, PT ;  /* 0x0000005c5c00720b */ /* 0x000fe20003fc8000 */
[----:B------:R-:W-:-:S03]  /*ace0*/  FADD R4, -R75, R4 ;  /* 0x000000044b047221 */ /* 0x000fc60000000100 */
[----:B------:R-:W-:Y:S01]  /*acf0*/  @!P4 FSEL R92, R92, R5, P6 ;  /* 0x000000055c5cc208 */ /* 0x000fe20003000000 */
[----:B------:R-:W-:Y:S01]  /*ad00*/  FMUL R6, R109, R4 ;  /* 0x000000046d067220 */ /* 0x000fe20000400000 */
[-C--:B------:R-:W-:Y:S01]  /*ad10*/  FSETP.GEU.AND P6, PT, R94, R35.reuse, PT ;  /* 0x000000235e00720b */ /* 0x080fe20003fce000 */
        /* <DEDUP_REMOVED lines=49> */
[----:B------:R-:W-:Y:S02]  /*b030*/  IADD3 R42, P6, R42, 0x1000, RZ ;  /* 0x000010002a2a7810 */ /* 0x000fe40007fde0ff */
[----:B------:R-:W-:Y:S01]  /*b040*/  F2FP.BF16.PACK_AB R4, R36, R127 ;  /* 0x0000007f2404723e */ /* 0x000fe200000010ff */
[----:B------:R-:W-:Y:S02]  /*b050*/  UIADD3.X UR6, URZ, UR6, URZ, UP0, !UPT ;  /* 0x000000063f067290 */ /* 0x000fe400087fe43f */
[----:B------:R-:W-:Y:S01]  /*b060*/  IMAD.X R43, RZ, RZ, R43, P6 ;  /* 0x000000ffff2b7224 */ /* 0x000fe200030e062b */
[----:B------:R-:W-:Y:S01]  /*b070*/  IADD3 R36, P6, R2, 0x800, RZ ;  /* 0x0000080002247810 */ /* 0x000fe20007fde0ff */
[----:B------:R-:W-:Y:S01]  /*b080*/  UISETP.GE.U32.AND UP0, UPT, UR5, 0x800, UPT ;  /* 0x000008000500788c */ /* 0x000fe2000bf06070 */
[----:B------:R-:W-:-:S02]  /*b090*/  F2FP.BF16.PACK_AB R8, R13, R12 ;  /* 0x0000000c0d08723e */ /* 0x000fc400000010ff */
[----:B------:R-:W-:Y:S02]  /*b0a0*/  F2FP.BF16.PACK_AB R12, R17, R16 ;  /* 0x00000010110c723e */ /* 0x000fe400000010ff */
[----:B------:R-:W-:Y:S01]  /*b0b0*/  F2FP.BF16.PACK_AB R16, R125, R20 ;  /* 0x000000147d10723e */ /* 0x000fe200000010ff */
[----:B------:R-:W-:Y:S01]  /*b0c0*/  @!P4 IMAD.MOV.U32 R20, RZ, RZ, R140 ;  /* 0x000000ffff14c224 */ /* 0x000fe200078e008c */
[----:B------:R-:W-:Y:S01]  /*b0d0*/  F2FP.BF16.PACK_AB R6, R7, R37 ;  /* 0x000000250706723e */ /* 0x000fe200000010ff */
[----:B------:R-:W-:Y:S01]  /*b0e0*/  IMAD.X R37, RZ, RZ, R3, P6 ;  /* 0x000000ffff257224 */ /* 0x000fe200030e0603 */
[----:B------:R-:W-:Y:S01]  /*b0f0*/  UISETP.GE.U32.AND.EX UP0, UPT, UR6, URZ, UPT, UP0 ;  /* 0x0000003f0600728c */ /* 0x000fe2000bf06100 */
[----:B------:R-:W-:Y:S02]  /*b100*/  IADD3 R140, P6, R140, 0x800, RZ ;  /* 0x000008008c8c7810 */ /* 0x000fe40007fde0ff */
[----:B------:R-:W-:Y:S02]  /*b110*/  IADD3 R27, R147, UR4, RZ ;  /* 0x00000004931b7c10 */ /* 0x000fe4000fffe0ff */
[----:B------:R-:W-:Y:S01]  /*b120*/  F2FP.BF16.PACK_AB R17, R21, R32 ;  /* 0x000000201511723e */ /* 0x000fe200000010ff */
[--C-:B------:R-:W-:Y:S01]  /*b130*/  @!P4 IMAD.MOV.U32 R21, RZ, RZ, R141.reuse ;  /* 0x000000ffff15c224 */ /* 0x100fe200078e008d */
[----:B------:R-:W-:Y:S01]  /*b140*/  F2FP.BF16.PACK_AB R5, R23, R118 ;  /* 0x000000761705723e */ /* 0x000fe200000010ff */
[----:B------:R-:W-:Y:S01]  /*b150*/  IMAD.X R141, RZ, RZ, R141, P6 ;  /* 0x000000ffff8d7224 */ /* 0x000fe200030e068d */
[----:B------:R-:W-:-:S02]  /*b160*/  F2FP.BF16.PACK_AB R13, R14, R15 ;  /* 0x0000000f0e0d723e */ /* 0x000fc400000010ff */
[----:B------:R-:W-:Y:S02]  /*b170*/  F2FP.BF16.PACK_AB R14, R24, R25 ;  /* 0x00000019180e723e */ /* 0x000fe400000010ff */
[C---:B------:R-:W-:Y:S02]  /*b180*/  IADD3 R23, R27.reuse, 0x1000, RZ ;  /* 0x000010001b177810 */ /* 0x040fe40007ffe0ff */
[----:B------:R-:W-:Y:S02]  /*b190*/  PLOP3.LUT P6, PT, PT, PT, UP0, 0x40, 0x0 ;  /* 0x000000000000781c */ /* 0x000fe40003fce808 */
[C---:B------:R-:W-:Y:S02]  /*b1a0*/  IADD3 R25, R27.reuse, 0x1c00, RZ ;  /* 0x00001c001b197810 */ /* 0x040fe40007ffe0ff */
[----:B------:R-:W-:Y:S02]  /*b1b0*/  IADD3 R27, R27, 0x2800, RZ ;  /* 0x000028001b1b7810 */ /* 0x000fe40007ffe0ff */
[----:B------:R-:W-:Y:S01]  /*b1c0*/  F2FP.BF16.PACK_AB R9, R22, R9 ;  /* 0x000000091609723e */ /* 0x000fe200000010ff */
[----:B------:R-:W-:Y:S01]  /*b1d0*/  IMAD.WIDE R22, R23, R116, c[0x0][0x1a8] ;  /* 0x00006a0017167625 */ /* 0x000fe200078e0274 */
[----:B------:R-:W-:-:S02]  /*b1e0*/  F2FP.BF16.PACK_AB R7, R35, R120 ;  /* 0x000000782307723e */ /* 0x000fc400000010ff */
[----:B------:R-:W-:Y:S01]  /*b1f0*/  F2FP.BF16.PACK_AB R10, R10, R129 ;  /* 0x000000810a0a723e */ /* 0x000fe200000010ff */
[-C--:B------:R-:W-:Y:S01]  /*b200*/  IMAD.WIDE R24, R25, R116.reuse, c[0x0][0x1a8] ;  /* 0x00006a0019187625 */ /* 0x080fe200078e0274 */
[----:B------:R-:W-:Y:S02]  /*b210*/  F2FP.BF16.PACK_AB R11, R26, R11 ;  /* 0x0000000b1a0b723e */ /* 0x000fe400000010ff */
[----:B------:R-:W-:Y:S01]  /*b220*/  F2FP.BF16.PACK_AB R15, R18, R19 ;  /* 0x00000013120f723e */ /* 0x000fe200000010ff */
[----:B------:R-:W-:Y:S01]  /*b230*/  IMAD.WIDE R26, R27, R116, c[0x0][0x1a8] ;  /* 0x00006a001b1a7625 */ /* 0x000fe200078e0274 */
[----:B------:R-:W-:Y:S02]  /*b240*/  F2FP.BF16.PACK_AB R19, R34, R31 ;  /* 0x0000001f2213723e */ /* 0x000fe400000010ff */
[----:B------:R-:W-:Y:S01]  /*b250*/  F2FP.BF16.PACK_AB R18, R122, R28 ;  /* 0x0000001c7a12723e */ /* 0x000fe200000010ff */
[----:B------:R0:W-:Y:S01]  /*b260*/  @!P4 STG.E.128 [R20.64], R4 ;  /* 0x000000041400c986 */ /* 0x0001e2000c101d1c */
[----:B------:R-:W-:-:S03]  /*b270*/  UMOV UR4, UR5 ;  /* 0x0000000500047c82 */ /* 0x000fc60008000000 */
[----:B------:R0:W-:Y:S04]  /*b280*/  @!P4 STG.E.128 [R22.64], R8 ;  /* 0x000000081600c986 */ /* 0x0001e8000c101d1c */
[----:B------:R0:W-:Y:S04]  /*b290*/  @!P4 STG.E.128 [R24.64], R12 ;  /* 0x0000000c1800c986 */ /* 0x0001e8000c101d1c */
[----:B------:R0:W-:Y:S01]  /*b2a0*/  @!P4 STG.E.128 [R26.64], R16 ;  /* 0x000000101a00c986 */ /* 0x0001e2000c101d1c */
[----:B------:R-:W-:Y:S01]  /*b2b0*/  @!P6 CALL.REL.NOINC `(.L_x_3) ;  /* 0x000000100000e944 */ /* 0x000fe20003c00000 */
[----:B------:R-:W-:Y:S05]  /*b2c0*/  BRA `(.L_x_4) ;  /* 0xffffde7000007947 */ /* 0x000fea000383ffff */
.L_x_3:
[----:B------:R-:W-:Y:S01]  /*b2d0*/  BAR.SYNC.DEFER_BLOCKING 0x0 ;  /* 0x0000000000007b1d */ /* 0x000fe20000010000 */
[----:B------:R-:W-:-:S02]  /*b2e0*/  FSETP.NAN.AND P4, PT, R86, R86, PT ;  /* 0x000000565600720b */ /* 0x000fc40003f88000 */
[CC--:B------:R-:W-:Y:S02]  /*b2f0*/  FSETP.GEU.AND P6, PT, R86.reuse, R87.reuse, PT ;  /* 0x000000575600720b */ /* 0x0c0fe40003fce000 */
[C---:B------:R-:W-:Y:S01]  /*b300*/  FSEL R87, R86.reuse, R87, P4 ;  /* 0x0000005756577208 */ /* 0x040fe20002000000 */
[----:B------:R-:W-:Y:S02]  /*b310*/  UMOV UR4, 0xfffffc00 ;  /* 0xfffffc0000047882 */ /* 0x000fe40000000000 */
[----:B------:R-:W-:Y:S01]  /*b320*/  UMOV UR5, 0xffffffff ;  /* 0xffffffff00057882 */ /* 0x000fe20000000000 */
[----:B------:R-:W-:-:S04]  /*b330*/  FSEL R87, R86, R87, !P6 ;  /* 0x0000005756577208 */ /* 0x000fc80007000000 */
[C---:B------:R-:W-:Y:S02]  /*b340*/  FSETP.GEU.AND P6, PT, R87.reuse, R88, PT ;  /* 0x000000585700720b */ /* 0x040fe40003fce000 */
[----:B------:R-:W-:-:S11]  /*b350*/  FSETP.NAN.AND P4, PT, R87, R87, PT ;  /* 0x000000575700720b */ /* 0x000fd60003f88000 */
[----:B------:R-:W-:-:S04]  /*b360*/  @P6 FSEL R87, R87, R88, P4 ;  /* 0x0000005857576208 */ /* 0x000fc80002000000 */
        /* <DEDUP_REMOVED lines=11> */
[----:B------:R-:W-:Y:S02]  /*b420*/  @P6 FSEL R87, R87, R92, P4 ;  /* 0x0000005c57576208 */ /* 0x000fe40002000000 */
[C---:B------:R-:W-:Y:S02]  /*b430*/  FSETP.NAN.AND P6, PT, R98.reuse, R98, PT ;  /* 0x000000626200720b */ /* 0x040fe40003fc8000 */
[----:B------:R-:W-:Y:S02]  /*b440*/  FSETP.GEU.AND P4, PT, R87, R94, PT ;  /* 0x0000005e5700720b */ /* 0x000fe40003f8e000 */
[CC--:B------:R-:W-:Y:S02]  /*b450*/  FSEL R3, R98.reuse, R97.reuse, P6 ;  /* 0x0000006162037208 */ /* 0x0c0fe40003000000 */
[----:B------:R-:W-:-:S04]  /*b460*/  FSETP.GEU.AND P6, PT, R98, R97, PT ;  /* 0x000000616200720b */ /* 0x000fc80003fce000 */
[----:B------:R-:W-:Y:S02]  /*b470*/  FSEL R3, R98, R3, !P6 ;  /* 0x0000000362037208 */ /* 0x000fe40007000000 */
[----:B------:R-:W-:-:S04]  /*b480*/  FSETP.NAN.AND P6, PT, R87, R87, PT ;  /* 0x000000575700720b */ /* 0x000fc80003fc8000 */
[----:B------:R-:W-:Y:S02]  /*b490*/  @P4 FSEL R87, R87, R94, P6 ;  /* 0x0000005e57574208 */ /* 0x000fe40003000000 */
[CC--:B------:R-:W-:Y:S02]  /*b4a0*/  FSETP.GEU.AND P6, PT, R3.reuse, R44.reuse, PT ;  /* 0x0000002c0300720b */ /* 0x0c0fe40003fce000 */
[C---:B------:R-:W-:Y:S01]  /*b4b0*/  FSETP.NAN.AND P4, PT, R3.reuse, R3, PT ;  /* 0x000000030300720b */ /* 0x040fe20003f88000 */
[----:B0-----:R-:W0:Y:S10]  /*b4c0*/  SHFL.BFLY PT, R4, R87, 0x10, 0x1f ;  /* 0x0e001f0057047f89 */ /* 0x001e3400000e0000 */
        /* <DEDUP_REMOVED lines=22> */
[----:B------:R-:W-:Y:S10]  /*b630*/  SHFL.BFLY PT, R6, R3, 0x10, 0x1f ;  /* 0x0e001f0003067f89 */ /* 0x000ff400000e0000 */
        /* <DEDUP_REMOVED lines=16> */
[----:B------:R-:W-:Y:S02]  /*b740*/  FSETP.NAN.AND P6, PT, R83, R83, PT ;  /* 0x000000535300720b */ /* 0x000fe40003fc8000 */
[----:B------:R-:W-:Y:S01]  /*b750*/  FSETP.NAN.AND P4, PT, R87, R87, PT ;  /* 0x000000575700720b */ /* 0x000fe20003f88000 */
[----:B------:R-:W-:Y:S01]  /*b760*/  SHFL.BFLY PT, R8, R5, 0x10, 0x1f ;  /* 0x0e001f0005087f89 */ /* 0x000fe200000e0000 */
[----:B------:R-:W-:Y:S02]  /*b770*/  FSEL R2, R83, R78, P6 ;  /* 0x0000004e53027208 */ /* 0x000fe40003000000 */
[----:B------:R-:W-:-:S04]  /*b780*/  FSETP.GT.AND P6, PT, R78, R83, PT ;  /* 0x000000534e00720b */ /* 0x000fc80003fc4000 */
[----:B------:R-:W-:Y:S02]  /*b790*/  FSEL R2, R83, R2, P6 ;  /* 0x0000000253027208 */ /* 0x000fe40003000000 */
[----:B0-----:R-:W-:-:S04]  /*b7a0*/  FSETP.GEU.AND P6, PT, R87, R4, PT ;  /* 0x000000045700720b */ /* 0x001fc80003fce000 */
[----:B------:R-:W-:Y:S02]  /*b7b0*/  @!P4 FSEL R87, R87, R4, !P6 ;  /* 0x000000045757c208 */ /* 0x000fe40007000000 */
[CC--:B------:R-:W-:Y:S02]  /*b7c0*/  FSETP.GEU.AND P6, PT, R2.reuse, R111.reuse, PT ;  /* 0x0000006f0200720b */ /* 0x0c0fe40003fce000 */
[C---:B------:R-:W-:Y:S01]  /*b7d0*/  FSETP.NAN.AND P4, PT, R2.reuse, R2, PT ;  /* 0x000000020200720b */ /* 0x040fe20003f88000 */
[----:B------:R-:W0:Y:S10]  /*b7e0*/  SHFL.BFLY PT, R4, R87, 0x8, 0x1f ;  /* 0x0d001f0057047f89 */ /* 0x000e3400000e0000 */
[----:B------:R-:W-:-:S04]  /*b7f0*/  @P6 FSEL R2, R2, R111, P4 ;  /* 0x0000006f02026208 */ /* 0x000fc80002000000 */
[C---:B------:R-:W-:Y:S02]  /*b800*/  FSETP.GEU.AND P6, PT, R2.reuse, R112, PT ;  /* 0x000000700200720b */ /* 0x040fe40003fce000 */
[----:B------:R-:W-:-:S11]  /*b810*/  FSETP.NAN.AND P4, PT, R2, R2, PT ;  /* 0x000000020200720b */ /* 0x000fd60003f88000 */
[----:B------:R-:W-:Y:S02]  /*b820*/  @P6 FSEL R2, R2, R112, P4 ;  /* 0x0000007002026208 */ /* 0x000fe40002000000 */
[C---:B0-----:R-:W-:Y:S02]  /*b830*/  FSETP.GEU.AND P6, PT, R87.reuse, R4, PT ;  /* 0x000000045700720b */ /* 0x041fe40003fce000 */
[----:B------:R-:W-:-:S11]  /*b840*/  FSETP.NAN.AND P4, PT, R87, R87, PT ;  /* 0x000000575700720b */ /* 0x000fd60003f88000 */
[----:B------:R-:W-:Y:S02]  /*b850*/  @P6 FSEL R87, R87, R4, P4 ;  /* 0x0000000457576208 */ /* 0x000fe40002000000 */
        /* <DEDUP_REMOVED lines=10> */
[C---:B------:R-:W-:Y:S02]  /*b900*/  FSETP.GEU.AND P6, PT, R2.reuse, R114, PT ;  /* 0x000000720200720b */ /* 0x040fe40003fce000 */
[C---:B------:R-:W-:Y:S01]  /*b910*/  FSETP.NAN.AND P4, PT, R2.reuse, R2, PT ;  /* 0x000000020200720b */ /* 0x040fe20003f88000 */
[----:B------:R-:W0:Y:S10]  /*b920*/  SHFL.BFLY PT, R4, R87, 0x2, 0x1f ;  /* 0x0c401f0057047f89 */ /* 0x000e3400000e0000 */
[----:B------:R-:W-:-:S04]  /*b930*/  @P6 FSEL R2, R2, R114, P4 ;  /* 0x0000007202026208 */ /* 0x000fc80002000000 */
[C---:B------:R-:W-:Y:S02]  /*b940*/  FSETP.GEU.AND P6, PT, R2.reuse, R117, PT ;  /* 0x000000750200720b */ /* 0x040fe40003fce000 */
[----:B------:R-:W-:-:S11]  /*b950*/  FSETP.NAN.AND P4, PT, R2, R2, PT ;  /* 0x000000020200720b */ /* 0x000fd60003f88000 */
[----:B------:R-:W-:Y:S02]  /*b960*/  @P6 FSEL R2, R2, R117, P4 ;  /* 0x0000007502026208 */ /* 0x000fe40002000000 */
[CC--:B0-----:R-:W-:Y:S02]  /*b970*/  FSETP.GEU.AND P6, PT, R87.reuse, R4.reuse, PT ;  /* 0x000000045700720b */ /* 0x0c1fe40003fce000 */
[C---:B------:R-:W-:Y:S01]  /*b980*/  FSETP.NAN.AND P4, PT, R87.reuse, R87, PT ;  /* 0x000000575700720b */ /* 0x040fe20003f88000 */
[----:B------:R-:W0:Y:S10]  /*b990*/  SHFL.BFLY PT, R7, R2, 0x10, 0x1f ;  /* 0x0e001f0002077f89 */ /* 0x000e3400000e0000 */
[----:B------:R-:W-:-:S02]  /*b9a0*/  @P6 FSEL R87, R87, R4, P4 ;  /* 0x0000000457576208 */ /* 0x000fc40002000000 */
[C---:B------:R-:W-:Y:S02]  /*b9b0*/  FSETP.NAN.AND P4, PT, R3.reuse, R3, PT ;  /* 0x000000030300720b */ /* 0x040fe40003f88000 */
[----:B------:R-:W-:-:S11]  /*b9c0*/  FSETP.GEU.AND P6, PT, R3, R6, PT ;  /* 0x000000060300720b */ /* 0x000fd60003fce000 */
[----:B------:R-:W-:Y:S02]  /*b9d0*/  @!P4 FSEL R3, R3, R6, !P6 ;  /* 0x000000060303c208 */ /* 0x000fe40007000000 */
[C---:B------:R-:W-:Y:S02]  /*b9e0*/  FSETP.NAN.AND P4, PT, R5.reuse, R5, PT ;  /* 0x000000050500720b */ /* 0x040fe40003f88000 */
[CC--:B------:R-:W-:Y:S01]  /*b9f0*/  FSETP.GEU.AND P6, PT, R5.reuse, R8.reuse, PT ;  /* 0x000000080500720b */ /* 0x0c0fe20003fce000 */
[----:B------:R-:W1:Y:S10]  /*ba00*/  SHFL.BFLY PT, R4, R3, 0x8, 0x1f ;  /* 0x0d001f0003047f89 */ /* 0x000e7400000e0000 */
[----:B------:R-:W-:-:S02]  /*ba10*/  @!P4 FSEL R5, R5, R8, !P6 ;  /* 0x000000080505c208 */ /* 0x000fc40007000000 */
[C---:B------:R-:W-:Y:S02]  /*ba20*/  FSETP.NAN.AND P4, PT, R2.reuse, R2, PT ;  /* 0x000000020200720b */ /* 0x040fe40003f88000 */
[CC--:B0-----:R-:W-:Y:S01]  /*ba30*/  FSETP.GEU.AND P6, PT, R2.reuse, R7.reuse, PT ;  /* 0x000000070200720b */ /* 0x0c1fe20003fce000 */
[----:B------:R-:W0:Y:S10]  /*ba40*/  SHFL.BFLY PT, R6, R5, 0x8, 0x1f ;  /* 0x0d001f0005067f89 */ /* 0x000e3400000e0000 */
[----:B------:R-:W-:-:S02]  /*ba50*/  @!P4 FSEL R2, R2, R7, !P6 ;  /* 0x000000070202c208 */ /* 0x000fc40007000000 */
[CC--:B-1----:R-:W-:Y:S02]  /*ba60*/  FSETP.GEU.AND P6, PT, R3.reuse, R4.reuse, PT ;  /* 0x000000040300720b */ /* 0x0c2fe40003fce000 */
[C---:B------:R-:W-:Y:S01]  /*ba70*/  FSETP.NAN.AND P4, PT, R3.reuse, R3, PT ;  /* 0x000000030300720b */ /* 0x040fe20003f88000 */
[----:B------:R-:W1:Y:S10]  /*ba80*/  SHFL.BFLY PT, R7, R2, 0x8, 0x1f ;  /* 0x0d001f0002077f89 */ /* 0x000e7400000e0000 */
[----:B------:R-:W-:-:S02]  /*ba90*/  @P6 FSEL R3, R3, R4, P4 ;  /* 0x0000000403036208 */ /* 0x000fc40002000000 */
[CC--:B0-----:R-:W-:Y:S02]  /*baa0*/  FSETP.GEU.AND P6, PT, R5.reuse, R6.reuse, PT ;  /* 0x000000060500720b */ /* 0x0c1fe40003fce000 */
[C---:B------:R-:W-:Y:S01]  /*bab0*/  FSETP.NAN.AND P4, PT, R5.reuse, R5, PT ;  /* 0x000000050500720b */ /* 0x040fe20003f88000 */
[----:B------:R-:W0:Y:S10]  /*bac0*/  SHFL.BFLY PT, R4, R3, 0x4, 0x1f ;  /* 0x0c801f0003047f89 */ /* 0x000e3400000e0000 */
[----:B------:R-:W-:-:S02]  /*bad0*/  @P6 FSEL R5, R5, R6, P4 ;  /* 0x0000000605056208 */ /* 0x000fc40002000000 */
        /* <DEDUP_REMOVED lines=20> */
[C---:B0-----:R-:W-:Y:S01]  /*bc20*/  FSETP.GEU.AND P6, PT, R5.reuse, R6, PT ;  /* 0x000000060500720b */ /* 0x041fe20003fce000 */
[----:B------:R-:W0:Y:S01]  /*bc30*/  SHFL.BFLY PT, R4, R87, 0x1, 0x1f ;  /* 0x0c201f0057047f89 */ /* 0x000e2200000e0000 */
[----:B------:R-:W-:-:S11]  /*bc40*/  FSETP.NAN.AND P4, PT, R5, R5, PT ;  /* 0x000000050500720b */ /* 0x000fd60003f88000 */
[----:B------:R-:W-:Y:S02]  /*bc50*/  @P6 FSEL R5, R5, R6, P4 ;  /* 0x0000000605056208 */ /* 0x000fe40002000000 */
[C---:B-1----:R-:W-:Y:S01]  /*bc60*/  FSETP.GEU.AND P6, PT, R2.reuse, R7, PT ;  /* 0x000000070200720b */ /* 0x042fe20003fce000 */
[----:B------:R-:W1:Y:S01]  /*bc70*/  SHFL.BFLY PT, R6, R3, 0x1, 0x1f ;  /* 0x0c201f0003067f89 */ /* 0x000e6200000e0000 */
[----:B------:R-:W-:-:S03]  /*bc80*/  FSETP.NAN.AND P4, PT, R2, R2, PT ;  /* 0x000000020200720b */ /* 0x000fc60003f88000 */
[----:B------:R-:W2:Y:S08]  /*bc90*/  SHFL.BFLY PT, R8, R5, 0x1, 0x1f ;  /* 0x0c201f0005087f89 */ /* 0x000eb000000e0000 */
[----:B------:R-:W-:Y:S02]  /*bca0*/  @P6 FSEL R2, R2, R7, P4 ;  /* 0x0000000702026208 */ /* 0x000fe40002000000 */
[----:B0-----:R-:W-:-:S02]  /*bcb0*/  FSETP.GEU.AND P6, PT, R87, R4, PT ;  /* 0x000000045700720b */ /* 0x001fc40003fce000 */
[C---:B------:R-:W-:Y:S01]  /*bcc0*/  FSETP.NAN.AND P4, PT, R87.reuse, R87, PT ;  /* 0x000000575700720b */ /* 0x040fe20003f88000 */
[----:B------:R-:W0:Y:S10]  /*bcd0*/  SHFL.BFLY PT, R7, R2, 0x1, 0x1f ;  /* 0x0c201f0002077f89 */ /* 0x000e3400000e0000 */
[----:B------:R-:W-:-:S02]  /*bce0*/  @P6 SEL R87, R87, R4, P4 ;  /* 0x0000000457576207 */ /* 0x000fc40002000000 */
[CC--:B-1----:R-:W-:Y:S02]  /*bcf0*/  FSETP.GEU.AND P4, PT, R3.reuse, R6.reuse, PT ;  /* 0x000000060300720b */ /* 0x0c2fe40003f8e000 */
[C---:B------:R-:W-:Y:S01]  /*bd00*/  FSETP.NAN.AND P6, PT, R3.reuse, R3, PT ;  /* 0x000000030300720b */ /* 0x040fe20003fc8000 */
[----:B------:R-:W-:Y:S10]  /*bd10*/  @!P3 STS [R46], R87 ;  /* 0x000000572e00b388 */ /* 0x000ff40000000800 */
[----:B------:R-:W-:-:S02]  /*bd20*/  @P4 SEL R3, R3, R6, P6 ;  /* 0x0000000603034207 */ /* 0x000fc40003000000 */
[CC--:B--2---:R-:W-:Y:S02]  /*bd30*/  FSETP.GEU.AND P4, PT, R5.reuse, R8.reuse, PT ;  /* 0x000000080500720b */ /* 0x0c4fe40003f8e000 */
[C---:B------:R-:W-:Y:S01]  /*bd40*/  FSETP.NAN.AND P6, PT, R5.reuse, R5, PT ;  /* 0x000000050500720b */ /* 0x040fe20003fc8000 */
[----:B------:R-:W-:Y:S10]  /*bd50*/  @!P3 STS [R46+0x10], R3 ;  /* 0x000010032e00b388 */ /* 0x000ff40000000800 */
[----:B------:R-:W-:-:S02]  /*bd60*/  @P4 SEL R5, R5, R8, P6 ;  /* 0x0000000805054207 */ /* 0x000fc40003000000 */
[CC--:B0-----:R-:W-:Y:S02]  /*bd70*/  FSETP.GEU.AND P4, PT, R2.reuse, R7.reuse, PT ;  /* 0x000000070200720b */ /* 0x0c1fe40003f8e000 */
[C---:B------:R-:W-:Y:S01]  /*bd80*/  FSETP.NAN.AND P6, PT, R2.reuse, R2, PT ;  /* 0x000000020200720b */ /* 0x040fe20003fc8000 */
[----:B------:R-:W-:Y:S10]  /*bd90*/  @!P3 STS [R46+0x20], R5 ;  /* 0x000020052e00b388 */ /* 0x000ff40000000800 */
[----:B------:R-:W-:-:S05]  /*bda0*/  @P4 SEL R2, R2, R7, P6 ;  /* 0x0000000702024207 */ /* 0x000fca0003000000 */
[----:B------:R-:W-:Y:S04]  /*bdb0*/  @!P3 STS [R46+0x30], R2 ;  /* 0x000030022e00b388 */ /* 0x000fe80000000800 */
[----:B------:R-:W-:Y:S06]  /*bdc0*/  BAR.SYNC.DEFER_BLOCKING 0x0 ;  /* 0x0000000000007b1d */ /* 0x000fec0000010000 */
[----:B------:R-:W0:Y:S04]  /*bdd0*/  @!P5 LDS R9, [R40.X4] ;  /* 0x000000002809d984 */ /* 0x000e280000004800 */
[----:B0-----:R-:W0:Y:S01]  /*bde0*/  SHFL.BFLY PT, R4, R9, 0x2, 0x1f ;  /* 0x0c401f0009047f89 */ /* 0x001e2200000e0000 */
[----:B------:R-:W-:-:S02]  /*bdf0*/  FSETP.NAN.AND P4, PT, R9, R9, PT ;  /* 0x000000090900720b */ /* 0x000fc40003f88000 */
[----:B0-----:R-:W-:-:S04]  /*be00*/  FSETP.GEU.AND P6, PT, R9, R4, PT ;  /* 0x000000040900720b */ /* 0x001fc80003fce000 */
[C---:B------:R-:W-:Y:S02]  /*be10*/  FSEL R4, R9.reuse, R4, !P6 ;  /* 0x0000000409047208 */ /* 0x040fe40007000000 */
[C---:B------:R-:W-:Y:S02]  /*be20*/  FSETP.NAN.AND P6, PT, R80.reuse, R80, PT ;  /* 0x000000505000720b */ /* 0x040fe40003fc8000 */
[----:B------:R-:W-:Y:S02]  /*be30*/  FSEL R7, R9, R4, P4 ;  /* 0x0000000409077208 */ /* 0x000fe40002000000 */
[CC--:B------:R-:W-:Y:S02]  /*be40*/  FSEL R3, R80.reuse, R51.reuse, P6 ;  /* 0x0000003350037208 */ /* 0x0c0fe40003000000 */
[C---:B------:R-:W-:Y:S01]  /*be50*/  FSETP.GT.AND P6, PT, R80.reuse, R51, PT ;  /* 0x000000335000720b */ /* 0x040fe20003fc4000 */
[----:B------:R-:W0:Y:S03]  /*be60*/  SHFL.BFLY PT, R4, R7, 0x1, 0x1f ;  /* 0x0c201f0007047f89 */ /* 0x000e2600000e0000 */
[----:B------:R-:W-:-:S02]  /*be70*/  FSEL R3, R80, R3, P6 ;  /* 0x0000000350037208 */ /* 0x000fc40003000000 */
[C---:B------:R-:W-:Y:S02]  /*be80*/  FSETP.NAN.AND P6, PT, R7.reuse, R7, PT ;  /* 0x000000070700720b */ /* 0x040fe40003fc8000 */
[----:B0-----:R-:W-:-:S13]  /*be90*/  FSETP.GEU.AND P4, PT, R7, R4, PT ;  /* 0x000000040700720b */ /* 0x001fda0003f8e000 */
[----:B------:R-:W-:Y:S02]  /*bea0*/  @P4 SEL R7, R7, R4, P6 ;  /* 0x0000000407074207 */ /* 0x000fe40003000000 */
[C---:B------:R-:W-:Y:S02]  /*beb0*/  FSETP.GT.AND P4, PT, R3.reuse, R53, PT ;  /* 0x000000350300720b */ /* 0x040fe40003f84000 */
[C---:B------:R-:W-:Y:S01]  /*bec0*/  FSETP.NAN.AND P6, PT, R3.reuse, R3, PT ;  /* 0x000000030300720b */ /* 0x040fe20003fc8000 */
[----:B------:R-:W-:Y:S04]  /*bed0*/  @P0 STS [R40.X4], R7 ;  /* 0x0000000728000388 */ /* 0x000fe80000004800 */
[----:B------:R-:W-:Y:S06]  /*bee0*/  BAR.SYNC.DEFER_BLOCKING 0x0 ;  /* 0x0000000000007b1d */ /* 0x000fec0000010000 */
[----:B------:R-:W-:-:S04]  /*bef0*/  @!P4 FSEL R3, R3, R53, P6 ;  /* 0x000000350303c208 */ /* 0x000fc80003000000 */
[C---:B------:R-:W-:Y:S02]  /*bf00*/  FSETP.GT.AND P4, PT, R3.reuse, R54, PT ;  /* 0x000000360300720b */ /* 0x040fe40003f84000 */
[----:B------:R-:W-:-:S11]  /*bf10*/  FSETP.NAN.AND P6, PT, R3, R3, PT ;  /* 0x000000030300720b */ /* 0x000fd60003fc8000 */
[----:B------:R-:W-:Y:S01]  /*bf20*/  @!P4 FSEL R3, R3, R54, P6 ;  /* 0x000000360303c208 */ /* 0x000fe20003000000 */
[----:B------:R-:W-:Y:S03]  /*bf30*/  LDS R10, [0x20] ;  /* 0x00002000ff0a7984 */ /* 0x000fe60000000800 */
[C---:B------:R-:W-:Y:S02]  /*bf40*/  FSETP.GT.AND P4, PT, R3.reuse, R82, PT ;  /* 0x000000520300720b */ /* 0x040fe40003f84000 */
[----:B------:R-:W-:-:S11]  /*bf50*/  FSETP.NAN.AND P6, PT, R3, R3, PT ;  /* 0x000000030300720b */ /* 0x000fd60003fc8000 */
[----:B------:R-:W-:-:S04]  /*bf60*/  @!P4 FSEL R3, R3, R82, P6 ;  /* 0x000000520303c208 */ /* 0x000fc80003000000 */
[C---:B------:R-:W-:Y:S02]  /*bf70*/  FSETP.GT.AND P4, PT, R3.reuse, R76, PT ;  /* 0x0000004c0300720b */ /* 0x040fe40003f84000 */
[----:B------:R-:W-:-:S11]  /*bf80*/  FSETP.NAN.AND P6, PT, R3, R3, PT ;  /* 0x000000030300720b */ /* 0x000fd60003fc8000 */
[----:B------:R-:W-:-:S04]  /*bf90*/  @!P4 FSEL R3, R3, R76, P6 ;  /* 0x0000004c0303c208 */ /* 0x000fc80003000000 */
[C---:B------:R-:W-:Y:S02]  /*bfa0*/  FSETP.GT.AND P4, PT, R3.reuse, R81, PT ;  /* 0x000000510300720b */ /* 0x040fe40003f84000 */
[----:B------:R-:W-:-:S11]  /*bfb0*/  FSETP.NAN.AND P6, PT, R3, R3, PT ;  /* 0x000000030300720b */ /* 0x000fd60003fc8000 */
[----:B------:R-:W-:Y:S02]  /*bfc0*/  @!P4 FSEL R3, R3, R81, P6 ;  /* 0x000000510303c208 */ /* 0x000fe40003000000 */
[----:B------:R-:W-:Y:S02]  /*bfd0*/  FSETP.NAN.AND P6, PT, R49, R49, PT ;  /* 0x000000313100720b */ /* 0x000fe40003fc8000 */
[----:B------:R-:W-:Y:S02]  /*bfe0*/  FSETP.GT.AND P4, PT, R3, R79, PT ;  /* 0x0000004f0300720b */ /* 0x000fe40003f84000 */
[CC--:B------:R-:W-:Y:S02]  /*bff0*/  FSEL R2, R49.reuse, R52.reuse, P6 ;  /* 0x0000003431027208 */ /* 0x0c0fe40003000000 */
[----:B------:R-:W-:-:S04]  /*c000*/  FSETP.GT.AND P6, PT, R49, R52, PT ;  /* 0x000000343100720b */ /* 0x000fc80003fc4000 */
[----:B------:R-:W-:Y:S02]  /*c010*/  FSEL R2, R49, R2, P6 ;  /* 0x0000000231027208 */ /* 0x000fe40003000000 */
[----:B------:R-:W-:-:S04]  /*c020*/  FSETP.NAN.AND P6, PT, R3, R3, PT ;  /* 0x000000030300720b */ /* 0x000fc80003fc8000 */
[----:B------:R-:W-:Y:S02]  /*c030*/  @!P4 FSEL R3, R3, R79, P6 ;  /* 0x0000004f0303c208 */ /* 0x000fe40003000000 */
[CC--:B------:R-:W-:Y:S02]  /*c040*/  FSETP.GT.AND P4, PT, R2.reuse, R55.reuse, PT ;  /* 0x000000370200720b */ /* 0x0c0fe40003f84000 */
[C---:B------:R-:W-:Y:S01]  /*c050*/  FSETP.NAN.AND P6, PT, R2.reuse, R2, PT ;  /* 0x000000020200720b */ /* 0x040fe20003fc8000 */
[----:B------:R-:W0:Y:S10]  /*c060*/  SHFL.BFLY PT, R8, R3, 0x10, 0x1f ;  /* 0x0e001f0003087f89 */ /* 0x000e3400000e0000 */
[----:B------:R-:W-:-:S04]  /*c070*/  @!P4 FSEL R2, R2, R55, P6 ;  /* 0x000000370202c208 */ /* 0x000fc80003000000 */
        /* <DEDUP_REMOVED lines=12> */
[C---:B------:R-:W-:Y:S02]  /*c140*/  FSETP.NAN.AND P6, PT, R77.reuse, R77, PT ;  /* 0x0000004d4d00720b */ /* 0x040fe40003fc8000 */
[----:B------:R-:W-:Y:S02]  /*c150*/  FSETP.GT.AND P4, PT, R2, R59, PT ;  /* 0x0000003b0200720b */ /* 0x000fe40003f84000 */
[CC--:B------:R-:W-:Y:S02]  /*c160*/  FSEL R4, R77.reuse, R50.reuse, P6 ;  /* 0x000000324d047208 */ /* 0x0c0fe40003000000 */
[----:B------:R-:W-:-:S04]  /*c170*/  FSETP.GT.AND P6, PT, R77, R50, PT ;  /* 0x000000324d00720b */ /* 0x000fc80003fc4000 */
[----:B------:R-:W-:Y:S02]  /*c180*/  FSEL R4, R77, R4, P6 ;  /* 0x000000044d047208 */ /* 0x000fe40003000000 */
[----:B------:R-:W-:-:S04]  /*c190*/  FSETP.NAN.AND P6, PT, R2, R2, PT ;  /* 0x000000020200720b */ /* 0x000fc80003fc8000 */
[----:B------:R-:W-:Y:S02]  /*c1a0*/  @!P4 FSEL R2, R2, R59, P6 ;  /* 0x0000003b0202c208 */ /* 0x000fe40003000000 */
[C---:B------:R-:W-:Y:S02]  /*c1b0*/  FSETP.GT.AND P4, PT, R4.reuse, R60, PT ;  /* 0x0000003c0400720b */ /* 0x040fe40003f84000 */
[C---:B------:R-:W-:Y:S01]  /*c1c0*/  FSETP.NAN.AND P6, PT, R4.reuse, R4, PT ;  /* 0x000000040400720b */ /* 0x040fe20003fc8000 */
[----:B------:R-:W-:Y:S10]  /*c1d0*/  SHFL.BFLY PT, R5, R2, 0x10, 0x1f ;  /* 0x0e001f0002057f89 */ /* 0x000ff400000e0000 */
        /* <DEDUP_REMOVED lines=17> */
[----:B------:R-:W-:Y:S01]  /*c2f0*/  FSETP.NAN.AND P4, PT, R3, R3, PT ;  /* 0x000000030300720b */ /* 0x000fe20003f88000 */
[----:B------:R-:W-:Y:S01]  /*c300*/  SHFL.BFLY PT, R9, R4, 0x10, 0x1f ;  /* 0x0e001f0004097f89 */ /* 0x000fe200000e0000 */
[CC--:B------:R-:W-:Y:S02]  /*c310*/  FSEL R6, R45.reuse, R48.reuse, P6 ;  /* 0x000000302d067208 */ /* 0x0c0fe40003000000 */
[----:B------:R-:W-:-:S04]  /*c320*/  FSETP.GT.AND P6, PT, R45, R48, PT ;  /* 0x000000302d00720b */ /* 0x000fc80003fc4000 */
[----:B------:R-:W-:Y:S02]  /*c330*/  FSEL R6, R45, R6, P6 ;  /* 0x000000062d067208 */ /* 0x000fe40003000000 */
[----:B0-----:R-:W-:-:S04]  /*c340*/  FSETP.GT.AND P6, PT, R3, R8, PT ;  /* 0x000000080300720b */ /* 0x001fc80003fc4000 */
[----:B------:R-:W-:Y:S02]  /*c350*/  @!P4 FSEL R3, R3, R8, P6 ;  /* 0x000000080303c208 */ /* 0x000fe40003000000 */
[C---:B------:R-:W-:Y:S02]  /*c360*/  FSETP.GT.AND P4, PT, R6.reuse, R66, PT ;  /* 0x000000420600720b */ /* 0x040fe40003f84000 */
[C---:B------:R-:W-:Y:S01]  /*c370*/  FSETP.NAN.AND P6, PT, R6.reuse, R6, PT ;  /* 0x000000060600720b */ /* 0x040fe20003fc8000 */
[----:B------:R-:W0:Y:S10]  /*c380*/  SHFL.BFLY PT, R8, R3, 0x8, 0x1f ;  /* 0x0d001f0003087f89 */ /* 0x000e3400000e0000 */
[----:B------:R-:W-:-:S04]  /*c390*/  @!P4 FSEL R6, R6, R66, P6 ;  /* 0x000000420606c208 */ /* 0x000fc80003000000 */
[C---:B------:R-:W-:Y:S02]  /*c3a0*/  FSETP.GT.AND P4, PT, R6.reuse, R67, PT ;  /* 0x000000430600720b */ /* 0x040fe40003f84000 */
[----:B------:R-:W-:-:S11]  /*c3b0*/  FSETP.NAN.AND P6, PT, R6, R6, PT ;  /* 0x000000060600720b */ /* 0x000fd60003fc8000 */
[----:B------:R-:W-:Y:S02]  /*c3c0*/  @!P4 FSEL R6, R6, R67, P6 ;  /* 0x000000430606c208 */ /* 0x000fe40003000000 */
[C---:B0-----:R-:W-:Y:S02]  /*c3d0*/  FSETP.GT.AND P4, PT, R3.reuse, R8, PT ;  /* 0x000000080300720b */ /* 0x041fe40003f84000 */
[----:B------:R-:W-:-:S11]  /*c3e0*/  FSETP.NAN.AND P6, PT, R3, R3, PT ;  /* 0x000000030300720b */ /* 0x000fd60003fc8000 */
        /* <DEDUP_REMOVED lines=18> */
[CC--:B0-----:R-:W-:Y:S02]  /*c510*/  FSETP.GT.AND P4, PT, R3.reuse, R8.reuse, PT ;  /* 0x000000080300720b */ /* 0x0c1fe40003f84000 */
[C---:B------:R-:W-:Y:S01]  /*c520*/  FSETP.NAN.AND P6, PT, R3.reuse, R3, PT ;  /* 0x000000030300720b */ /* 0x040fe20003fc8000 */
[----:B------:R-:W0:Y:S10]  /*c530*/  SHFL.BFLY PT, R11, R6, 0x10, 0x1f ;  /* 0x0e001f00060b7f89 */ /* 0x000e3400000e0000 */
[----:B------:R-:W-:-:S02]  /*c540*/  @!P4 FSEL R3, R3, R8, P6 ;  /* 0x000000080303c208 */ /* 0x000fc40003000000 */
[C---:B------:R-:W-:Y:S02]  /*c550*/  FSETP.NAN.AND P6, PT, R2.reuse, R2, PT ;  /* 0x000000020200720b */ /* 0x040fe40003fc8000 */
[CC--:B------:R-:W-:Y:S01]  /*c560*/  FSETP.GT.AND P4, PT, R2.reuse, R5.reuse, PT ;  /* 0x000000050200720b */ /* 0x0c0fe20003f84000 */
[----:B------:R-:W-:Y:S10]  /*c570*/  SHFL.BFLY PT, R8, R3, 0x1, 0x1f ;  /* 0x0c201f0003087f89 */ /* 0x000ff400000e0000 */
[----:B------:R-:W-:-:S02]  /*c580*/  @!P6 FSEL R2, R2, R5, P4 ;  /* 0x000000050202e208 */ /* 0x000fc40002000000 */
[C---:B------:R-:W-:Y:S02]  /*c590*/  FSETP.NAN.AND P6, PT, R4.reuse, R4, PT ;  /* 0x000000040400720b */ /* 0x040fe40003fc8000 */
[CC--:B------:R-:W-:Y:S01]  /*c5a0*/  FSETP.GT.AND P4, PT, R4.reuse, R9.reuse, PT ;  /* 0x000000090400720b */ /* 0x0c0fe20003f84000 */
[----:B------:R-:W1:Y:S10]  /*c5b0*/  SHFL.BFLY PT, R5, R2, 0x8, 0x1f ;  /* 0x0d001f0002057f89 */ /* 0x000e7400000e0000 */
[----:B------:R-:W-:-:S02]  /*c5c0*/  @!P6 FSEL R4, R4, R9, P4 ;  /* 0x000000090404e208 */ /* 0x000fc40002000000 */
[C---:B------:R-:W-:Y:S02]  /*c5d0*/  FSETP.NAN.AND P6, PT, R6.reuse, R6, PT ;  /* 0x000000060600720b */ /* 0x040fe40003fc8000 */
[CC--:B0-----:R-:W-:Y:S01]  /*c5e0*/  FSETP.GT.AND P4, PT, R6.reuse, R11.reuse, PT ;  /* 0x0000000b0600720b */ /* 0x0c1fe20003f84000 */
[----:B------:R-:W0:Y:S10]  /*c5f0*/  SHFL.BFLY PT, R9, R4, 0x8, 0x1f ;  /* 0x0d001f0004097f89 */ /* 0x000e3400000e0000 */
[----:B------:R-:W-:-:S02]  /*c600*/  @!P6 FSEL R6, R6, R11, P4 ;  /* 0x0000000b0606e208 */ /* 0x000fc40002000000 */
[CC--:B-1----:R-:W-:Y:S02]  /*c610*/  FSETP.GT.AND P4, PT, R2.reuse, R5.reuse, PT ;  /* 0x000000050200720b */ /* 0x0c2fe40003f84000 */
[C---:B------:R-:W-:Y:S01]  /*c620*/  FSETP.NAN.AND P6, PT, R2.reuse, R2, PT ;  /* 0x000000020200720b */ /* 0x040fe20003fc8000 */
[----:B------:R-:W1:Y:S10]  /*c630*/  SHFL.BFLY PT, R11, R6, 0x8, 0x1f ;  /* 0x0d001f00060b7f89 */ /* 0x000e7400000e0000 */
[----:B------:R-:W-:-:S02]  /*c640*/  @!P4 FSEL R2, R2, R5, P6 ;  /* 0x000000050202c208 */ /* 0x000fc40003000000 */
[CC--:B0-----:R-:W-:Y:S02]  /*c650*/  FSETP.GT.AND P4, PT, R4.reuse, R9.reuse, PT ;  /* 0x000000090400720b */ /* 0x0c1fe40003f84000 */
[C---:B------:R-:W-:Y:S01]  /*c660*/  FSETP.NAN.AND P6, PT, R4.reuse, R4, PT ;  /* 0x000000040400720b */ /* 0x040fe20003fc8000 */
        /* <DEDUP_REMOVED lines=22> */
[C---:B0-----:R-:W-:Y:S02]  /*c7d0*/  FSETP.GT.AND P4, PT, R4.reuse, R9, PT ;  /* 0x000000090400720b */ /* 0x041fe40003f84000 */
[----:B------:R-:W-:Y:S01]  /*c7e0*/  FSETP.NAN.AND P6, PT, R4, R4, PT ;  /* 0x000000040400720b */ /* 0x000fe20003fc8000 */
[----:B------:R-:W-:-:S05]  /*c7f0*/  IMAD.MOV.U32 R5, RZ, RZ, R2 ;  /* 0x000000ffff057224 */ /* 0x000fca00078e0002 */
[----:B------:R-:W0:Y:S05]  /*c800*/  SHFL.BFLY PT, R2, R5, 0x1, 0x1f ;  /* 0x0c201f0005027f89 */ /* 0x000e2a00000e0000 */
[----:B------:R-:W-:Y:S02]  /*c810*/  @!P4 FSEL R4, R4, R9, P6 ;  /* 0x000000090404c208 */ /* 0x000fe40003000000 */
[C---:B-1----:R-:W-:Y:S01]  /*c820*/  FSETP.GT.AND P4, PT, R6.reuse, R11, PT ;  /* 0x0000000b0600720b */ /* 0x042fe20003f84000 */
[----:B------:R-:W-:Y:S01]  /*c830*/  LDS R9, [0x10] ;  /* 0x00001000ff097984 */ /* 0x000fe20000000800 */
[----:B------:R-:W-:-:S03]  /*c840*/  FSETP.NAN.AND P6, PT, R6, R6, PT ;  /* 0x000000060600720b */ /* 0x000fc60003fc8000 */
[----:B------:R-:W1:Y:S08]  /*c850*/  SHFL.BFLY PT, R13, R4, 0x1, 0x1f ;  /* 0x0c201f00040d7f89 */ /* 0x000e7000000e0000 */
[----:B------:R-:W-:Y:S02]  /*c860*/  @!P4 FSEL R6, R6, R11, P6 ;  /* 0x0000000b0606c208 */ /* 0x000fe40003000000 */
[C---:B------:R-:W-:Y:S01]  /*c870*/  FSETP.GT.AND P4, PT, R3.reuse, R8, PT ;  /* 0x000000080300720b */ /* 0x040fe20003f84000 */
[----:B------:R-:W-:Y:S01]  /*c880*/  LDS R11, [0x30] ;  /* 0x00003000ff0b7984 */ /* 0x000fe20000000800 */
[----:B------:R-:W-:-:S03]  /*c890*/  FSETP.NAN.AND P6, PT, R3, R3, PT ;  /* 0x000000030300720b */ /* 0x000fc60003fc8000 */
[----:B------:R-:W2:Y:S08]  /*c8a0*/  SHFL.BFLY PT, R15, R6, 0x1, 0x1f ;  /* 0x0c201f00060f7f89 */ /* 0x000eb000000e0000 */
[----:B------:R-:W-:Y:S02]  /*c8b0*/  @!P4 SEL R3, R3, R8, P6 ;  /* 0x000000080303c207 */ /* 0x000fe40003000000 */
[----:B------:R-:W3:Y:S04]  /*c8c0*/  LDS R8, [RZ] ;  /* 0x00000000ff087984 */ /* 0x000ee80000000800 */
[----:B------:R-:W-:Y:S01]  /*c8d0*/  BAR.SYNC.DEFER_BLOCKING 0x0 ;  /* 0x0000000000007b1d */ /* 0x000fe20000010000 */
[----:B0-----:R-:W-:-:S02]  /*c8e0*/  FSETP.GT.AND P4, PT, R5, R2, PT ;  /* 0x000000020500720b */ /* 0x001fc40003f84000 */
[----:B------:R-:W-:-:S11]  /*c8f0*/  FSETP.NAN.AND P6, PT, R5, R5, PT ;  /* 0x000000050500720b */ /* 0x000fd60003fc8000 */
[----:B------:R-:W-:Y:S02]  /*c900*/  @!P4 SEL R5, R5, R2, P6 ;  /* 0x000000020505c207 */ /* 0x000fe40003000000 */
[C---:B-1----:R-:W-:Y:S02]  /*c910*/  FSETP.GT.AND P4, PT, R4.reuse, R13, PT ;  /* 0x0000000d0400720b */ /* 0x042fe40003f84000 */
[----:B------:R-:W-:-:S11]  /*c920*/  FSETP.NAN.AND P6, PT, R4, R4, PT ;  /* 0x000000040400720b */ /* 0x000fd60003fc8000 */
[----:B------:R-:W-:Y:S02]  /*c930*/  @!P4 SEL R4, R4, R13, P6 ;  /* 0x0000000d0404c207 */ /* 0x000fe40003000000 */
[CC--:B--2---:R-:W-:Y:S02]  /*c940*/  FSETP.GT.AND P4, PT, R6.reuse, R15.reuse, PT ;  /* 0x0000000f0600720b */ /* 0x0c4fe40003f84000 */
[C---:B------:R-:W-:Y:S01]  /*c950*/  FSETP.NAN.AND P6, PT, R6.reuse, R6, PT ;  /* 0x000000060600720b */ /* 0x040fe20003fc8000 */
[----:B---3--:R0:W-:Y:S04]  /*c960*/  STS.128 [RZ], R8 ;  /* 0x00000008ff007388 */ /* 0x0081e80000000c00 */
[----:B------:R-:W-:Y:S06]  /*c970*/  BAR.SYNC.DEFER_BLOCKING 0x0 ;  /* 0x0000000000007b1d */ /* 0x000fec0000010000 */
[----:B------:R-:W-:-:S02]  /*c980*/  @!P4 SEL R6, R6, R15, P6 ;  /* 0x0000000f0606c207 */ /* 0x000fc40003000000 */
[----:B------:R-:W-:-:S04]  /*c990*/  FSETP.GE.AND P6, PT, R10, RZ, PT ;  /* 0x000000ff0a00720b */ /* 0x000fc80003fc6000 */
[----:B0-----:R-:W-:Y:S02]  /*c9a0*/  FSEL R10, R10, RZ, !P6 ;  /* 0x000000ff0a0a7208 */ /* 0x001fe40007000000 */
[----:B------:R-:W-:-:S03]  /*c9b0*/  FSETP.GE.AND P6, PT, R11, RZ, PT ;  /* 0x000000ff0b00720b */ /* 0x000fc60003fc6000 */
[----:B------:R-:W-:Y:S01]  /*c9c0*/  FADD R10, RZ, -R10 ;  /* 0x8000000aff0a7221 */ /* 0x000fe20000000000 */
[----:B------:R-:W-:-:S05]  /*c9d0*/  FSEL R11, R11, RZ, !P6 ;  /* 0x000000ff0b0b7208 */ /* 0x000fca0007000000 */
[----:B------:R-:W-:Y:S01]  /*c9e0*/  FADD R11, RZ, -R11 ;  /* 0x8000000bff0b7221 */ /* 0x000fe20000000000 */
[----:B------:R-:W-:Y:S04]  /*c9f0*/  LDS R2, [R41.X4] ;  /* 0x0000000029027984 */ /* 0x000fe80000004800 */
[----:B------:R-:W-:Y:S06]  /*ca00*/  BAR.SYNC.DEFER_BLOCKING 0x0 ;  /* 0x0000000000007b1d */ /* 0x000fec0000010000 */
[----:B------:R-:W-:Y:S04]  /*ca10*/  @!P3 STS [R46], R3 ;  /* 0x000000032e00b388 */ /* 0x000fe80000000800 */
[----:B------:R-:W-:Y:S04]  /*ca20*/  @!P3 STS [R46+0x10], R5 ;  /* 0x000010052e00b388 */ /* 0x000fe80000000800 */
[----:B------:R-:W-:Y:S04]  /*ca30*/  @!P3 STS [R46+0x20], R4 ;  /* 0x000020042e00b388 */ /* 0x000fe80000000800 */
[----:B------:R0:W-:Y:S04]  /*ca40*/  @!P3 STS [R46+0x30], R6 ;  /* 0x000030062e00b388 */ /* 0x0001e80000000800 */
[----:B------:R-:W-:Y:S01]  /*ca50*/  BAR.SYNC.DEFER_BLOCKING 0x0 ;  /* 0x0000000000007b1d */ /* 0x000fe20000010000 */
[----:B0-----:R-:W-:-:S05]  /*ca60*/  IMAD.MOV.U32 R6, RZ, RZ, 0x3e800000 ;  /* 0x3e800000ff067424 */ /* 0x001fca00078e00ff */
[----:B------:R-:W0:Y:S04]  /*ca70*/  @!P5 LDS R12, [R40.X4] ;  /* 0x00000000280cd984 */ /* 0x000e280000004800 */
[----:B0-----:R-:W0:Y:S01]  /*ca80*/  SHFL.BFLY PT, R7, R12, 0x2, 0x1f ;  /* 0x0c401f000c077f89 */ /* 0x001e2200000e0000 */
[C---:B------:R-:W-:Y:S02]  /*ca90*/  FSETP.NAN.AND P4, PT, R12.reuse, R12, PT ;  /* 0x0000000c0c00720b */ /* 0x040fe40003f88000 */
[----:B0-----:R-:W-:-:S04]  /*caa0*/  FSETP.GT.AND P3, PT, R12, R7, PT ;  /* 0x000000070c00720b */ /* 0x001fc80003f64000 */
[----:B------:R-:W-:-:S04]  /*cab0*/  FSEL R7, R12, R7, P3 ;  /* 0x000000070c077208 */ /* 0x000fc80001800000 */
[----:B------:R-:W-:-:S04]  /*cac0*/  FSEL R7, R12, R7, P4 ;  /* 0x000000070c077208 */ /* 0x000fc80002000000 */
[C---:B------:R-:W-:Y:S01]  /*cad0*/  FSETP.NAN.AND P4, PT, R7.reuse, R7, PT ;  /* 0x000000070700720b */ /* 0x040fe20003f88000 */
[----:B------:R-:W0:Y:S02]  /*cae0*/  SHFL.BFLY PT, R14, R7, 0x1, 0x1f ;  /* 0x0c201f00070e7f89 */ /* 0x000e2400000e0000 */
[----:B0-----:R-:W-:-:S13]  /*caf0*/  FSETP.GT.AND P3, PT, R7, R14, PT ;  /* 0x0000000e0700720b */ /* 0x001fda0003f64000 */
[----:B------:R-:W-:Y:S02]  /*cb00*/  @!P3 SEL R7, R7, R14, P4 ;  /* 0x0000000e0707b207 */ /* 0x000fe40002000000 */
[----:B------:R-:W-:-:S03]  /*cb10*/  FSETP.GE.AND P3, PT, R8, RZ, PT ;  /* 0x000000ff0800720b */ /* 0x000fc60003f66000 */
[----:B------:R-:W-:Y:S01]  /*cb20*/  @P0 STS [R40.X4], R7 ;  /* 0x0000000728000388 */ /* 0x000fe20000004800 */
[----:B------:R-:W-:-:S03]  /*cb30*/  FSEL R8, R8, RZ, !P3 ;  /* 0x000000ff08087208 */ /* 0x000fc60005800000 */
[----:B------:R-:W-:Y:S01]  /*cb40*/  BAR.SYNC.DEFER_BLOCKING 0x0 ;  /* 0x0000000000007b1d */ /* 0x000fe20000010000 */
[----:B------:R-:W-:Y:S01]  /*cb50*/  FSETP.GE.AND P0, PT, R9, RZ, PT ;  /* 0x000000ff0900720b */ /* 0x000fe20003f06000 */
[----:B------:R-:W-:-:S03]  /*cb60*/  FADD R8, RZ, -R8 ;  /* 0x80000008ff087221 */ /* 0x000fc60000000000 */
[----:B------:R-:W-:Y:S02]  /*cb70*/  FSEL R9, R9, RZ, !P0 ;  /* 0x000000ff09097208 */ /* 0x000fe40004000000 */
[----:B------:R-:W-:-:S03]  /*cb80*/  FSETP.NAN.AND P0, PT, R8, R8, PT ;  /* 0x000000080800720b */ /* 0x000fc60003f08000 */
[----:B------:R-:W-:-:S05]  /*cb90*/  FADD R9, RZ, -R9 ;  /* 0x80000009ff097221 */ /* 0x000fca0000000000 */
[----:B------:R-:W-:Y:S01]  /*cba0*/  FSETP.NAN.AND P3, PT, R9, R9, PT ;  /* 0x000000090900720b */ /* 0x000fe20003f68000 */
[----:B------:R-:W0:Y:S04]  /*cbb0*/  LDS R12, [RZ] ;  /* 0x00000000ff0c7984 */ /* 0x000e280000000800 */
[----:B------:R-:W1:Y:S04]  /*cbc0*/  LDS R13, [0x10] ;  /* 0x00001000ff0d7984 */ /* 0x000e680000000800 */
[----:B------:R-:W-:Y:S04]  /*cbd0*/  LDS R14, [0x20] ;  /* 0x00002000ff0e7984 */ /* 0x000fe80000000800 */
[----:B------:R-:W2:Y:S04]  /*cbe0*/  LDS R15, [0x30] ;  /* 0x00003000ff0f7984 */ /* 0x000ea80000000800 */
[----:B------:R-:W-:Y:S01]  /*cbf0*/  BAR.SYNC.DEFER_BLOCKING 0x0 ;  /* 0x0000000000007b1d */ /* 0x000fe20000010000 */
[----:B0-----:R-:W-:-:S04]  /*cc00*/  FSETP.GTU.AND P4, PT, R12, RZ, PT ;  /* 0x000000ff0c00720b */ /* 0x001fc80003f8c000 */
[----:B------:R-:W-:Y:S02]  /*cc10*/  FSEL R3, R12, RZ, P4 ;  /* 0x000000ff0c037208 */ /* 0x000fe40002000000 */
[C---:B-1----:R-:W-:Y:S02]  /*cc20*/  FSETP.GTU.AND P5, PT, R13.reuse, RZ, PT ;  /* 0x000000ff0d00720b */ /* 0x042fe40003fac000 */
[CC--:B------:R-:W-:Y:S02]  /*cc30*/  FSETP.GT.AND P4, PT, R8.reuse, R3.reuse, PT ;  /* 0x000000030800720b */ /* 0x0c0fe40003f84000 */
[----:B------:R-:W-:Y:S01]  /*cc40*/  FSEL R4, R13, RZ, P5 ;  /* 0x000000ff0d047208 */ /* 0x000fe20002800000 */
[----:B--2---:R-:W-:Y:S01]  /*cc50*/  STS.128 [RZ], R12 ;  /* 0x0000000cff007388 */ /* 0x004fe20000000c00 */
[----:B------:R-:W-:-:S03]  /*cc60*/  @!P0 FSEL R8, R8, R3, P4 ;  /* 0x0000000308088208 */ /* 0x000fc60002000000 */
[----:B------:R-:W-:Y:S01]  /*cc70*/  BAR.SYNC.DEFER_BLOCKING 0x0 ;  /* 0x0000000000007b1d */ /* 0x000fe20000010000 */
[C---:B------:R-:W-:Y:S01]  /*cc80*/  FSETP.GT.AND P5, PT, R9.reuse, R4, PT ;  /* 0x000000040900720b */ /* 0x040fe20003fa4000 */
[----:B------:R-:W-:Y:S01]  /*cc90*/  FMUL R8, R8, 0.0078740157186985015869 ;  /* 0x3c01020408087820 */ /* 0x000fe20000400000 */
[----:B------:R-:W-:Y:S02]  /*cca0*/  FSETP.NAN.AND P4, PT, R10, R10, PT ;  /* 0x0000000a0a00720b */ /* 0x000fe40003f88000 */
[C---:B------:R-:W-:Y:S02]  /*ccb0*/  FSETP.GTU.AND P0, PT, R14.reuse, RZ, PT ;  /* 0x000000ff0e00720b */ /* 0x040fe40003f0c000 */
[----:B------:R-:W-:Y:S02]  /*ccc0*/  @!P3 FSEL R9, R9, R4, P5 ;  /* 0x000000040909b208 */ /* 0x000fe40002800000 */
[----:B------:R-:W-:Y:S02]  /*ccd0*/  FSETP.NAN.AND P3, PT, R11, R11, PT ;  /* 0x0000000b0b00720b */ /* 0x000fe40003f68000 */
[----:B------:R-:W-:Y:S01]  /*cce0*/  FSEL R3, R14, RZ, P0 ;  /* 0x000000ff0e037208 */ /* 0x000fe20000000000 */
[----:B------:R-:W-:Y:S01]  /*ccf0*/  FMUL R9, R9, 0.0078740157186985015869 ;  /* 0x3c01020409097820 */ /* 0x000fe20000400000 */
[----:B------:R-:W-:-:S02]  /*cd00*/  FSETP.GTU.AND P5, PT, R15, RZ, PT ;  /* 0x000000ff0f00720b */ /* 0x000fc40003fac000 */
[CC--:B------:R-:W-:Y:S02]  /*cd10*/  FSETP.GT.AND P0, PT, R10.reuse, R3.reuse, PT ;  /* 0x000000030a00720b */ /* 0x0c0fe40003f04000 */
[----:B------:R-:W-:Y:S02]  /*cd20*/  FSEL R4, R15, RZ, P5 ;  /* 0x000000ff0f047208 */ /* 0x000fe40002800000 */
[----:B------:R-:W-:Y:S02]  /*cd30*/  @!P4 FSEL R10, R10, R3, P0 ;  /* 0x000000030a0ac208 */ /* 0x000fe40000000000 */
[----:B------:R-:W-:Y:S02]  /*cd40*/  FSETP.GT.AND P0, PT, R8, 9.9999997473787516356e-06, PT ;  /* 0x3727c5ac0800780b */ /* 0x000fe40003f04000 */
[-C--:B------:R-:W-:Y:S01]  /*cd50*/  FSETP.GT.AND P5, PT, R11, R4.reuse, PT ;  /* 0x000000040b00720b */ /* 0x080fe20003fa4000 */
[----:B------:R-:W0:Y:S01]  /*cd60*/  LDS R41, [R41.X4] ;  /* 0x0000000029297984 */ /* 0x000e220000004800 */
[----:B------:R-:W-:Y:S01]  /*cd70*/  FSETP.GT.AND P4, PT, R9, 9.9999997473787516356e-06, PT ;  /* 0x3727c5ac0900780b */ /* 0x000fe20003f84000 */
[----:B------:R-:W-:Y:S01]  /*cd80*/  FMUL R10, R10, 0.0078740157186985015869 ;  /* 0x3c0102040a0a7820 */ /* 0x000fe20000400000 */
[----:B------:R-:W-:-:S02]  /*cd90*/  @!P3 FSEL R11, R11, R4, P5 ;  /* 0x000000040b0bb208 */ /* 0x000fc40002800000 */
[----:B------:R-:W-:Y:S02]  /*cda0*/  FSETP.NAN.AND P6, PT, R8, R8, PT ;  /* 0x000000080800720b */ /* 0x000fe40003fc8000 */
[----:B------:R-:W-:Y:S01]  /*cdb0*/  FSETP.GT.AND P3, PT, R10, 9.9999997473787516356e-06, PT ;  /* 0x3727c5ac0a00780b */ /* 0x000fe20003f64000 */
[----:B------:R-:W-:Y:S01]  /*cdc0*/  FMUL R11, R11, 0.0078740157186985015869 ;  /* 0x3c0102040b0b7820 */ /* 0x000fe20000400000 */
[----:B------:R-:W-:Y:S02]  /*cdd0*/  FSETP.NAN.AND P5, PT, R9, R9, PT ;  /* 0x000000090900720b */ /* 0x000fe40003fa8000 */
[----:B------:R-:W-:Y:S02]  /*cde0*/  @!P0 FSEL R8, R8, 9.9999997473787516356e-06, P6 ;  /* 0x3727c5ac08088808 */ /* 0x000fe40003000000 */
[----:B------:R-:W-:Y:S02]  /*cdf0*/  FSETP.GT.AND P0, PT, R11, 9.9999997473787516356e-06, PT ;  /* 0x3727c5ac0b00780b */ /* 0x000fe40003f04000 */
[----:B------:R-:W-:-:S02]  /*ce00*/  @!P4 FSEL R9, R9, 9.9999997473787516356e-06, P5 ;  /* 0x3727c5ac0909c808 */ /* 0x000fc40002800000 */
[----:B------:R-:W-:Y:S02]  /*ce10*/  FSETP.NAN.AND P4, PT, R10, R10, PT ;  /* 0x0000000a0a00720b */ /* 0x000fe40003f88000 */
[----:B------:R-:W-:Y:S02]  /*ce20*/  FSETP.GT.AND P5, PT, |R8|, 8.50705917302346158658e+37, PT ;  /* 0x7e8000000800780b */ /* 0x000fe40003fa4200 */
[----:B------:R-:W-:Y:S02]  /*ce30*/  @!P3 FSEL R10, R10, 9.9999997473787516356e-06, P4 ;  /* 0x3727c5ac0a0ab808 */ /* 0x000fe40002000000 */
[C---:B------:R-:W-:Y:S02]  /*ce40*/  FSETP.NAN.AND P4, PT, R11.reuse, R11, PT ;  /* 0x0000000b0b00720b */ /* 0x040fe40003f88000 */
[----:B------:R-:W-:Y:S02]  /*ce50*/  FSETP.GEU.AND P6, PT, |R8|, 1.175494350822287508e-38, PT ;  /* 0x008000000800780b */ /* 0x000fe40003fce200 */
[----:B------:R-:W-:-:S02]  /*ce60*/  @!P0 FSEL R11, R11, 9.9999997473787516356e-06, P4 ;  /* 0x3727c5ac0b0b8808 */ /* 0x000fc40002000000 */
[----:B------:R-:W-:Y:S02]  /*ce70*/  LOP3.LUT P0, RZ, R40, 0x7c, RZ, 0xc0, !PT ;  /* 0x0000007c28ff7812 */ /* 0x000fe4000780c0ff */
[----:B------:R-:W-:Y:S01]  /*ce80*/  FSETP.GT.AND P3, PT, |R9|, 8.50705917302346158658e+37, PT ;  /* 0x7e8000000900780b */ /* 0x000fe20003f64200 */
[----:B------:R-:W-:Y:S01]  /*ce90*/  @P5 FMUL R8, R8, 0.25 ;  /* 0x3e80000008085820 */ /* 0x000fe20000400000 */
[----:B------:R-:W-:Y:S02]  /*cea0*/  ISETP.LT.AND P0, PT, R153, 0xe10, !P0 ;  /* 0x00000e109900780c */ /* 0x000fe40004701270 */
[----:B------:R-:W-:Y:S02]  /*ceb0*/  FSETP.GEU.AND P4, PT, |R9|, 1.175494350822287508e-38, PT ;  /* 0x008000000900780b */ /* 0x000fe40003f8e200 */
[----:B------:R-:W-:Y:S01]  /*cec0*/  FSEL R5, R6, 1, P5 ;  /* 0x3f80000006057808 */ /* 0x000fe20002800000 */
[----:B------:R-:W-:Y:S01]  /*ced0*/  @!P6 FMUL R8, R8, 16777216 ;  /* 0x4b8000000808e820 */ /* 0x000fe20000400000 */
[----:B------:R-:W-:-:S02]  /*cee0*/  FSEL R4, R6, 1, P3 ;  /* 0x3f80000006047808 */ /* 0x000fc40001800000 */
[----:B0-----:R-:W-:Y:S01]  /*cef0*/  F2FP.BF16.PACK_AB R41, R41, R2 ;  /* 0x000000022929723e */ /* 0x001fe200000010ff */
[-C--:B------:R-:W-:Y:S01]  /*cf00*/  IMAD.WIDE R2, R153, R116.reuse, c[0x0][0x1b0] ;  /* 0x00006c0099027625 */ /* 0x080fe200078e0274 */
[----:B------:R-:W-:Y:S01]  /*cf10*/  @!P6 FMUL R5, R5, 16777216 ;  /* 0x4b8000000505e820 */ /* 0x000fe20000400000 */
[----:B------:R-:W-:Y:S01]  /*cf20*/  @P3 FMUL R9, R9, 0.25 ;  /* 0x3e80000009093820 */ /* 0x000fe20000400000 */
[----:B------:R-:W-:Y:S01]  /*cf30*/  PRMT R58, R41, 0x7632, R58 ;  /* 0x00007632293a7816 */ /* 0x000fe2000000003a */
[----:B------:R-:W-:Y:S01]  /*cf40*/  IMAD.WIDE R116, R153, R116, c[0x0][0x1b8] ;  /* 0x00006e0099747625 */ /* 0x000fe200078e0274 */
[----:B------:R0:W-:Y:S01]  /*cf50*/  @P0 STG.E.U16 [R2.64], R41 ;  /* 0x0000002902000986 */ /* 0x0001e2000c10151c */
[----:B------:R-:W1:Y:S01]  /*cf60*/  MUFU.RCP R8, R8 ;  /* 0x0000000800087308 */ /* 0x000e620000001000 */
[----:B------:R-:W-:Y:S01]  /*cf70*/  @!P4 FMUL R9, R9, 16777216 ;  /* 0x4b8000000909c820 */ /* 0x000fe20000400000 */
[----:B------:R-:W-:Y:S01]  /*cf80*/  @!P4 FMUL R4, R4, 16777216 ;  /* 0x4b8000000404c820 */ /* 0x000fe20000400000 */
[----:B------:R2:W-:Y:S04]  /*cf90*/  @P0 STG.E.U16 [R116.64], R58 ;  /* 0x0000003a74000986 */ /* 0x0005e8000c10151c */
[----:B------:R-:W-:Y:S01]  /*cfa0*/  BAR.SYNC.DEFER_BLOCKING 0x0 ;  /* 0x0000000000007b1d */ /* 0x000fe20000010000 */
[----:B------:R-:W-:-:S02]  /*cfb0*/  FSETP.GT.AND P5, PT, |R10|, 8.50705917302346158658e+37, PT ;  /* 0x7e8000000a00780b */ /* 0x000fc40003fa4200 */
[C---:B------:R-:W-:Y:S02]  /*cfc0*/  FSETP.GT.AND P3, PT, |R11|.reuse, 8.50705917302346158658e+37, PT ;  /* 0x7e8000000b00780b */ /* 0x040fe40003f64200 */
[----:B------:R-:W-:Y:S01]  /*cfd0*/  FSETP.GEU.AND P6, PT, |R10|, 1.175494350822287508e-38, PT ;  /* 0x008000000a00780b */ /* 0x000fe20003fce200 */
[----:B------:R-:W3:Y:S01]  /*cfe0*/  MUFU.RCP R9, R9 ;  /* 0x0000000900097308 */ /* 0x000ee20000001000 */
[----:B------:R-:W-:Y:S01]  /*cff0*/  FSETP.GEU.AND P4, PT, |R11|, 1.175494350822287508e-38, PT ;  /* 0x008000000b00780b */ /* 0x000fe20003f8e200 */
[----:B-1----:R-:W-:Y:S01]  /*d000*/  FMUL R8, R8, R5 ;  /* 0x0000000508087220 */ /* 0x002fe20000400000 */
[----:B------:R-:W-:Y:S02]  /*d010*/  SHF.R.U32.HI R40, RZ, 0x6, R40 ;  /* 0x00000006ff287819 */ /* 0x000fe40000011628 */
[----:B------:R-:W-:-:S03]  /*d020*/  FSEL R5, R6, 1, P5 ;  /* 0x3f80000006057808 */ /* 0x000fc60002800000 */
[----:B------:R-:W-:Y:S01]  /*d030*/  @P5 FMUL R10, R10, 0.25 ;  /* 0x3e8000000a0a5820 */ /* 0x000fe20000400000 */
[----:B0-----:R-:W-:Y:S01]  /*d040*/  SGXT.U32 R2, R40, 0x1 ;  /* 0x000000012802781a */ /* 0x001fe20000000000 */
[----:B------:R-:W-:Y:S02]  /*d050*/  @P3 FMUL R11, R11, 0.25 ;  /* 0x3e8000000b0b3820 */ /* 0x000fe40000400000 */
[----:B------:R-:W-:Y:S01]  /*d060*/  @!P6 FMUL R10, R10, 16777216 ;  /* 0x4b8000000a0ae820 */ /* 0x000fe20000400000 */
[----:B------:R-:W-:Y:S01]  /*d070*/  @!P6 FMUL R5, R5, 16777216 ;  /* 0x4b8000000505e820 */ /* 0x000fe20000400000 */
[----:B------:R-:W-:Y:S01]  /*d080*/  @!P4 FMUL R11, R11, 16777216 ;  /* 0x4b8000000b0bc820 */ /* 0x000fe20000400000 */
[----:B---3--:R-:W-:Y:S01]  /*d090*/  FMUL R9, R9, R4 ;  /* 0x0000000409097220 */ /* 0x008fe20000400000 */
[----:B------:R-:W-:Y:S01]  /*d0a0*/  FSEL R4, R6, 1, P3 ;  /* 0x3f80000006047808 */ /* 0x000fe20001800000 */
[----:B------:R2:W-:Y:S01]  /*d0b0*/  STS [RZ], R8 ;  /* 0x00000008ff007388 */ /* 0x0005e20000000800 */
[----:B------:R-:W0:Y:S03]  /*d0c0*/  MUFU.RCP R10, R10 ;  /* 0x0000000a000a7308 */ /* 0x000e260000001000 */
[----:B------:R2:W-:Y:S01]  /*d0d0*/  STS [RZ], R8 ;  /* 0x00000008ff007388 */ /* 0x0005e20000000800 */
[----:B------:R-:W-:-:S03]  /*d0e0*/  @!P4 FMUL R4, R4, 16777216 ;  /* 0x4b8000000404c820 */ /* 0x000fc60000400000 */
[----:B------:R2:W-:Y:S01]  /*d0f0*/  STS [RZ], R8 ;  /* 0x00000008ff007388 */ /* 0x0005e20000000800 */
[----:B------:R-:W1:Y:S03]  /*d100*/  MUFU.RCP R11, R11 ;  /* 0x0000000b000b7308 */ /* 0x000e660000001000 */
[----:B------:R2:W-:Y:S04]  /*d110*/  STS [RZ], R8 ;  /* 0x00000008ff007388 */ /* 0x0005e80000000800 */
[----:B------:R2:W-:Y:S01]  /*d120*/  STS [RZ], R8 ;  /* 0x00000008ff007388 */ /* 0x0005e20000000800 */
[----:B0-----:R-:W-:-:S03]  /*d130*/  FMUL R10, R10, R5 ;  /* 0x000000050a0a7220 */ /* 0x001fc60000400000 */
[----:B------:R2:W-:Y:S04]  /*d140*/  STS [RZ], R8 ;  /* 0x00000008ff007388 */ /* 0x0005e80000000800 */
[----:B------:R2:W-:Y:S01]  /*d150*/  STS [RZ], R8 ;  /* 0x00000008ff007388 */ /* 0x0005e20000000800 */
[----:B-1----:R-:W-:-:S03]  /*d160*/  FMUL R11, R11, R4 ;  /* 0x000000040b0b7220 */ /* 0x002fc60000400000 */
[----:B------:R2:W-:Y:S04]  /*d170*/  STS.64 [RZ], R8 ;  /* 0x00000008ff007388 */ /* 0x0005e80000000a00 */
[----:B------:R2:W-:Y:S04]  /*d180*/  STS [0x4], R9 ;  /* 0x00000409ff007388 */ /* 0x0005e80000000800 */
[----:B------:R2:W-:Y:S04]  /*d190*/  STS [0x4], R9 ;  /* 0x00000409ff007388 */ /* 0x0005e80000000800 */
[----:B------:R2:W-:Y:S04]  /*d1a0*/  STS [0x4], R9 ;  /* 0x00000409ff007388 */ /* 0x0005e80000000800 */
[----:B------:R2:W-:Y:S04]  /*d1b0*/  STS [0x4], R9 ;  /* 0x00000409ff007388 */ /* 0x0005e80000000800 */
[----:B------:R2:W-:Y:S04]  /*d1c0*/  STS [0x4], R9 ;  /* 0x00000409ff007388 */ /* 0x0005e80000000800 */
[----:B------:R2:W-:Y:S04]  /*d1d0*/  STS [0x4], R9 ;  /* 0x00000409ff007388 */ /* 0x0005e80000000800 */
[----:B------:R2:W-:Y:S04]  /*d1e0*/  STS [0x4], R9 ;  /* 0x00000409ff007388 */ /* 0x0005e80000000800 */
[----:B------:R-:W-:Y:S06]  /*d1f0*/  BAR.SYNC.DEFER_BLOCKING 0x0 ;  /* 0x0000000000007b1d */ /* 0x000fec0000010000 */
[----:B------:R2:W0:Y:S04]  /*d200*/  LDS R22, [R2.X4] ;  /* 0x0000000002167984 */ /* 0x0004280000004800 */
[----:B------:R-:W-:Y:S06]  /*d210*/  BAR.SYNC.DEFER_BLOCKING 0x0 ;  /* 0x0000000000007b1d */ /* 0x000fec0000010000 */
[----:B------:R2:W-:Y:S04]  /*d220*/  STS [RZ], R10 ;  /* 0x0000000aff007388 */ /* 0x0005e80000000800 */
[----:B------:R2:W-:Y:S04]  /*d230*/  STS.64 [RZ], R10 ;  /* 0x0000000aff007388 */ /* 0x0005e80000000a00 */
[----:B------:R2:W-:Y:S04]  /*d240*/  STS [0x4], R11 ;  /* 0x0000040bff007388 */ /* 0x0005e80000000800 */
[----:B------:R-:W-:Y:S06]  /*d250*/  BAR.SYNC.DEFER_BLOCKING 0x0 ;  /* 0x0000000000007b1d */ /* 0x000fec0000010000 */
[----:B0-----:R2:W1:Y:S02]  /*d260*/  LDS R23, [R2.X4] ;  /* 0x0000000002177984 */ /* 0x0014640000004800 */
.L_x_6:
[----:B------:R-:W-:Y:S01]  /*d270*/  IADD3 R20, R0, UR4, RZ ;  /* 0x0000000400147c10 */ /* 0x000fe2000fffe0ff */
[----:B------:R-:W-:Y:S01]  /*d280*/  IMAD.MOV.U32 R21, RZ, RZ, 0x2 ;  /* 0x00000002ff157424 */ /* 0x000fe200078e00ff */
[----:B------:R-:W-:Y:S01]  /*d290*/  CS2R R16, SRZ ;  /* 0x0000000000107805 */ /* 0x000fe2000001ff00 */
[----:B------:R-:W-:Y:S01]  /*d2a0*/  CS2R R18, SRZ ;  /* 0x0000000000127805 */ /* 0x000fe2000001ff00 */
[----:B------:R-:W-:-:S05]  /*d2b0*/  IADD3 R41, R20, 0x400, RZ ;  /* 0x0000040014297810 */ /* 0x000fca0007ffe0ff */
[-C--:B0-2---:R-:W-:Y:S01]  /*d2c0*/  IMAD.WIDE R2, R41, R21.reuse, c[0x0][0x1a8] ;  /* 0x00006a0029027625 */ /* 0x085fe200078e0215 */
[C---:B------:R-:W-:Y:S02]  /*d2d0*/  IADD3 R6, R20.reuse, 0x408, RZ ;  /* 0x0000040814067810 */ /* 0x040fe40007ffe0ff */
[----:B------:R-:W-:Y:S02]  /*d2e0*/  IADD3 R42, R20, 0x1c00, RZ ;  /* 0x00001c00142a7810 */ /* 0x000fe40007ffe0ff */
[----:B------:R0:W2:Y:S01]  /*d2f0*/  @!P1 LDG.E.EF.128 R16, [R2.64] ;  /* 0x0000001c02109981 */ /* 0x0000a2000c0e1d00 */
[----:B------:R-:W-:Y:S01]  /*d300*/  CS2R R12, SRZ ;  /* 0x00000000000c7805 */ /* 0x000fe2000001ff00 */
[----:B------:R-:W-:Y:S01]  /*d310*/  CS2R R14, SRZ ;  /* 0x00000000000e7805 */ /* 0x000fe2000001ff00 */
[----:B------:R-:W-:Y:S01]  /*d320*/  CS2R R8, SRZ ;  /* 0x0000000000087805 */ /* 0x000fe2000001ff00 */
[----:B------:R-:W-:Y:S01]  /*d330*/  CS2R R10, SRZ ;  /* 0x00000000000a7805 */ /* 0x000fe2000001ff00 */
[----:B------:R-:W-:-:S04]  /*d340*/  IMAD.WIDE R6, R6, R21, c[0x0][0x1a8] ;  /* 0x00006a0006067625 */ /* 0x000fc800078e0215 */
[----:B0-----:R-:W-:Y:S01]  /*d350*/  IMAD.WIDE R2, R42, R21, c[0x0][0x1a8] ;  /* 0x00006a002a027625 */ /* 0x001fe200078e0215 */
[----:B------:R0:W3:Y:S04]  /*d360*/  @!P1 LDG.E.EF.128 R12, [R6.64] ;  /* 0x0000001c060c9981 */ /* 0x0000e8000c0e1d00 */
[----:B------:R4:W5:Y:S01]  /*d370*/  @!P2 LDG.E.EF.128 R8, [R2.64] ;  /* 0x0000001c0208a981 */ /* 0x000962000c0e1d00 */
[----:B------:R-:W-:Y:S01]  /*d380*/  IADD3 R20, R20, 0x1c08, RZ ;  /* 0x00001c0814147810 */ /* 0x000fe20007ffe0ff */
[----:B------:R-:W-:Y:S01]  /*d390*/  CS2R R4, SRZ ;  /* 0x0000000000047805 */ /* 0x000fe2000001ff00 */
[----:B0-----:R-:W-:-:S03]  /*d3a0*/  CS2R R6, SRZ ;  /* 0x0000000000067805 */ /* 0x001fc6000001ff00 */
[----:B------:R-:W-:-:S05]  /*d3b0*/  IMAD.WIDE R20, R20, R21, c[0x0][0x1a8] ;  /* 0x00006a0014147625 */ /* 0x000fca00078e0215 */
[----:B------:R0:W5:Y:S01]  /*d3c0*/  @!P2 LDG.E.EF.128 R4, [R20.64] ;  /* 0x0000001c1404a981 */ /* 0x000162000c0e1d00 */
[----:B------:R-:W-:-:S04]  /*d3d0*/  UIADD3 UR4, UP0, UR4, 0x400, URZ ;  /* 0x0000040004047890 */ /* 0x000fc8000ff1e03f */
[----:B------:R-:W-:Y:S02]  /*d3e0*/  UIADD3.X UR5, URZ, UR5, URZ, UP0, !UPT ;  /* 0x000000053f057290 */ /* 0x000fe400087fe43f */
[----:B------:R-:W-:-:S04]  /*d3f0*/  UISETP.GE.U32.AND UP0, UPT, UR4, 0x800, UPT ;  /* 0x000008000400788c */ /* 0x000fc8000bf06070 */
[----:B------:R-:W-:Y:S01]  /*d400*/  UISETP.GE.U32.AND.EX UP0, UPT, UR5, URZ, UPT, UP0 ;  /* 0x0000003f0500728c */ /* 0x000fe2000bf06100 */
[C---:B--2---:R-:W-:Y:S01]  /*d410*/  IMAD.U32 R25, R16.reuse, 0x10000, RZ ;  /* 0x0001000010197824 */ /* 0x044fe200078e00ff */
[----:B------:R-:W-:Y:S01]  /*d420*/  PRMT R16, R16, 0x7632, R16 ;  /* 0x0000763210107816 */ /* 0x000fe20000000010 */
[C---:B----4-:R-:W-:Y:S01]  /*d430*/  IMAD.U32 R3, R18.reuse, 0x10000, RZ ;  /* 0x0001000012037824 */ /* 0x050fe200078e00ff */
[----:B------:R-:W-:Y:S01]  /*d440*/  PRMT R18, R18, 0x7632, R18 ;  /* 0x0000763212127816 */ /* 0x000fe20000000012 */
[C---:B------:R-:W-:Y:S01]  /*d450*/  FMUL R24, R22.reuse, R25 ;  /* 0x0000001916187220 */ /* 0x040fe20000400000 */
[----:B------:R-:W-:Y:S01]  /*d460*/  IMAD.U32 R25, R17, 0x10000, RZ ;  /* 0x0001000011197824 */ /* 0x000fe200078e00ff */
[C---:B------:R-:W-:Y:S01]  /*d470*/  FMUL R2, R22.reuse, R3 ;  /* 0x0000000316027220 */ /* 0x040fe20000400000 */
[----:B------:R-:W-:Y:S01]  /*d480*/  IMAD.U32 R3, R19, 0x10000, RZ ;  /* 0x0001000013037824 */ /* 0x000fe200078e00ff */
[----:B------:R2:W4:Y:S01]  /*d490*/  FRND R27, R24 ;  /* 0x00000018001b7307 */ /* 0x0005220000201000 */
[C---:B------:R-:W-:Y:S01]  /*d4a0*/  FMUL R25, R22.reuse, R25 ;  /* 0x0000001916197220 */ /* 0x040fe20000400000 */
[----:B------:R-:W-:Y:S01]  /*d4b0*/  PRMT R17, R17, 0x7632, R17 ;  /* 0x0000763211117816 */ /* 0x000fe20000000011 */
[----:B0-----:R-:W-:Y:S01]  /*d4c0*/  FMUL R20, R22, R3 ;  /* 0x0000000316147220 */ /* 0x001fe20000400000 */
[----:B---3--:R-:W-:Y:S01]  /*d4d0*/  IMAD.U32 R3, R13, 0x10000, RZ ;  /* 0x000100000d037824 */ /* 0x008fe200078e00ff */
[----:B------:R-:W-:Y:S01]  /*d4e0*/  PRMT R19, R19, 0x7632, R19 ;  /* 0x0000763213137816 */ /* 0x000fe20000000013 */
[C---:B------:R-:W-:Y:S01]  /*d4f0*/  IMAD.U32 R21, R12.reuse, 0x10000, RZ ;  /* 0x000100000c157824 */ /* 0x040fe200078e00ff */
[----:B------:R-:W-:Y:S01]  /*d500*/  PRMT R12, R12, 0x7632, R12 ;  /* 0x000076320c0c7816 */ /* 0x000fe2000000000c */
[----:B------:R5:W-:Y:S01]  /*d510*/  FRND R29, R2 ;  /* 0x00000002001d7307 */ /* 0x000be20000201000 */
[C---:B--2---:R-:W-:Y:S01]  /*d520*/  FMUL R24, R22.reuse, R3 ;  /* 0x0000000316187220 */ /* 0x044fe20000400000 */
[----:B------:R-:W-:Y:S01]  /*d530*/  IMAD.U32 R3, R15, 0x10000, RZ ;  /* 0x000100000f037824 */ /* 0x000fe200078e00ff */
[----:B------:R-:W-:Y:S01]  /*d540*/  FMUL R26, R22, R21 ;  /* 0x00000015161a7220 */ /* 0x000fe20000400000 */
[C---:B------:R-:W-:Y:S01]  /*d550*/  IMAD.U32 R21, R14.reuse, 0x10000, RZ ;  /* 0x000100000e157824 */ /* 0x040fe200078e00ff */
[----:B------:R-:W-:Y:S01]  /*d560*/  PRMT R14, R14, 0x7632, R14 ;  /* 0x000076320e0e7816 */ /* 0x000fe2000000000e */
[----:B------:R-:W-:Y:S01]  /*d570*/  FMUL R3, R22, R3 ;  /* 0x0000000316037220 */ /* 0x000fe20000400000 */
[----:B------:R-:W-:Y:S01]  /*d580*/  IMAD.U32 R17, R17, 0x10000, RZ ;  /* 0x0001000011117824 */ /* 0x000fe200078e00ff */
[----:B------:R0:W2:Y:S01]  /*d590*/  FRND R28, R25 ;  /* 0x00000019001c7307 */ /* 0x0000a20000201000 */
[----:B-----5:R-:W-:Y:S01]  /*d5a0*/  IMAD.U32 R2, R8, 0x10000, RZ ;  /* 0x0001000008027824 */ /* 0x020fe200078e00ff */
[C---:B------:R-:W-:Y:S01]  /*d5b0*/  FMUL R21, R22.reuse, R21 ;  /* 0x0000001516157220 */ /* 0x040fe20000400000 */
[----:B----4-:R-:W-:Y:S01]  /*d5c0*/  FSETP.GT.AND P3, PT, R27, -127, PT ;  /* 0xc2fe00001b00780b */ /* 0x010fe20003f64000 */
[----:B------:R-:W-:Y:S01]  /*d5d0*/  FMUL R17, R22, R17 ;  /* 0x0000001116117220 */ /* 0x000fe20000400000 */
[----:B------:R-:W-:Y:S01]  /*d5e0*/  IMAD.U32 R19, R19, 0x10000, RZ ;  /* 0x0001000013137824 */ /* 0x000fe200078e00ff */
[----:B------:R-:W-:-:S02]  /*d5f0*/  PRMT R13, R13, 0x7632, R13 ;  /* 0x000076320d0d7816 */ /* 0x000fc4000000000d */
[----:B------:R3:W-:Y:S01]  /*d600*/  FRND R32, R24 ;  /* 0x0000001800207307 */ /* 0x0007e20000201000 */
[----:B01----:R-:W-:Y:S01]  /*d610*/  FMUL R25, R23, R2 ;  /* 0x0000000217197220 */ /* 0x003fe20000400000 */
[C---:B------:R-:W-:Y:S01]  /*d620*/  IMAD.U32 R2, R9.reuse, 0x10000, RZ ;  /* 0x0001000009027824 */ /* 0x040fe200078e00ff */
[----:B------:R-:W-:Y:S01]  /*d630*/  PRMT R9, R9, 0x7632, R9 ;  /* 0x0000763209097816 */ /* 0x000fe20000000009 */
[----:B------:R-:W-:Y:S01]  /*d640*/  FMUL R19, R22, R19 ;  /* 0x0000001316137220 */ /* 0x000fe20000400000 */
[----:B------:R-:W-:Y:S01]  /*d650*/  IMAD.U32 R13, R13, 0x10000, RZ ;  /* 0x000100000d0d7824 */ /* 0x000fe200078e00ff */
[----:B------:R-:W-:Y:S02]  /*d660*/  PRMT R15, R15, 0x7632, R15 ;  /* 0x000076320f0f7816 */ /* 0x000fe4000000000f */
[----:B------:R0:W-:Y:S01]  /*d670*/  FRND R30, R20 ;  /* 0x00000014001e7307 */ /* 0x0001e20000201000 */
[----:B---3--:R-:W-:Y:S01]  /*d680*/  FMUL R24, R23, R2 ;  /* 0x0000000217187220 */ /* 0x008fe20000400000 */
[C---:B------:R-:W-:Y:S01]  /*d690*/  IMAD.U32 R2, R11.reuse, 0x10000, RZ ;  /* 0x000100000b027824 */ /* 0x040fe200078e00ff */
[----:B--2---:R-:W-:Y:S01]  /*d6a0*/  FSETP.GT.AND P0, PT, R28, -127, PT ;  /* 0xc2fe00001c00780b */ /* 0x004fe20003f04000 */
[----:B------:R-:W-:Y:S01]  /*d6b0*/  FMUL R13, R22, R13 ;  /* 0x0000000d160d7220 */ /* 0x000fe20000400000 */
[----:B------:R-:W-:Y:S01]  /*d6c0*/  PRMT R11, R11, 0x7632, R11 ;  /* 0x000076320b0b7816 */ /* 0x000fe2000000000b */
[----:B------:R-:W-:Y:S01]  /*d6d0*/  IMAD.U32 R15, R15, 0x10000, RZ ;  /* 0x000100000f0f7824 */ /* 0x000fe200078e00ff */
[----:B------:R-:W-:Y:S01]  /*d6e0*/  PRMT R8, R8, 0x7632, R8 ;  /* 0x0000763208087816 */ /* 0x000fe20000000008 */
[----:B------:R1:W-:Y:S01]  /*d6f0*/  FRND R34, R3 ;  /* 0x0000000300227307 */ /* 0x0003e20000201000 */
[----:B0-----:R-:W-:Y:S01]  /*d700*/  IMAD.U32 R20, R10, 0x10000, RZ ;  /* 0x000100000a147824 */ /* 0x001fe200078e00ff */
[----:B------:R-:W-:Y:S01]  /*d710*/  FMUL R15, R22, R15 ;  /* 0x0000000f160f7220 */ /* 0x000fe20000400000 */
[----:B------:R-:W-:Y:S01]  /*d720*/  PRMT R10, R10, 0x7632, R10 ;  /* 0x000076320a0a7816 */ /* 0x000fe2000000000a */
[----:B------:R-:W-:-:S04]  /*d730*/  IMAD.U32 R8, R8, 0x10000, RZ ;  /* 0x0001000008087824 */ /* 0x000fc800078e00ff */
[----:B------:R0:W-:Y:S01]  /*d740*/  FRND R31, R26 ;  /* 0x0000001a001f7307 */ /* 0x0001e20000201000 */
[----:B-1----:R-:W-:Y:S01]  /*d750*/  FMUL R3, R23, R2 ;  /* 0x0000000217037220 */ /* 0x002fe20000400000 */
[C---:B------:R-:W-:Y:S01]  /*d760*/  IMAD.U32 R2, R5.reuse, 0x10000, RZ ;  /* 0x0001000005027824 */ /* 0x040fe200078e00ff */
[----:B------:R-:W-:Y:S01]  /*d770*/  PRMT R5, R5, 0x7632, R5 ;  /* 0x0000763205057816 */ /* 0x000fe20000000005 */
[----:B------:R-:W-:Y:S01]  /*d780*/  FMUL R8, R23, R8 ;  /* 0x0000000817087220 */ /* 0x000fe20000400000 */
[----:B------:R-:W-:-:S03]  /*d790*/  IMAD.U32 R10, R10, 0x10000, RZ ;  /* 0x000100000a0a7824 */ /* 0x000fc600078e00ff */
[----:B------:R1:W-:Y:S01]  /*d7a0*/  FRND R36, R24 ;  /* 0x0000001800247307 */ /* 0x0003e20000201000 */
[C---:B0-----:R-:W-:Y:S01]  /*d7b0*/  FMUL R26, R23.reuse, R20 ;  /* 0x00000014171a7220 */ /* 0x041fe20000400000 */
[C---:B------:R-:W-:Y:S01]  /*d7c0*/  IMAD.U32 R20, R4.reuse, 0x10000, RZ ;  /* 0x0001000004147824 */ /* 0x040fe200078e00ff */
[----:B------:R-:W-:Y:S01]  /*d7d0*/  FMUL R10, R23, R10 ;  /* 0x0000000a170a7220 */ /* 0x000fe20000400000 */
[----:B------:R-:W-:-:S04]  /*d7e0*/  PRMT R4, R4, 0x7632, R4 ;  /* 0x0000763204047816 */ /* 0x000fc80000000004 */
[----:B------:R0:W-:Y:S01]  /*d7f0*/  FRND R37, R3 ;  /* 0x0000000300257307 */ /* 0x0001e20000201000 */
[----:B-1----:R-:W-:Y:S01]  /*d800*/  FMUL R24, R23, R2 ;  /* 0x0000000217187220 */ /* 0x002fe20000400000 */
[C---:B------:R-:W-:Y:S01]  /*d810*/  IMAD.U32 R2, R7.reuse, 0x10000, RZ ;  /* 0x0001000007027824 */ /* 0x040fe200078e00ff */
[----:B------:R-:W-:Y:S01]  /*d820*/  PRMT R7, R7, 0x7632, R7 ;  /* 0x0000763207077816 */ /* 0x000fe20000000007 */
[----:B------:R-:W-:-:S04]  /*d830*/  IMAD.U32 R4, R4, 0x10000, RZ ;  /* 0x0001000004047824 */ /* 0x000fc800078e00ff */
[----:B------:R1:W-:Y:S01]  /*d840*/  FRND R33, R21 ;  /* 0x0000001500217307 */ /* 0x0003e20000201000 */
[----:B0-----:R-:W-:Y:S01]  /*d850*/  IMAD.U32 R3, R16, 0x10000, RZ ;  /* 0x0001000010037824 */ /* 0x001fe200078e00ff */
[----:B------:R-:W-:-:S06]  /*d860*/  FMUL R4, R23, R4 ;  /* 0x0000000417047220 */ /* 0x000fcc0000400000 */
[----:B------:R0:W-:Y:S01]  /*d870*/  FRND R35, R25 ;  /* 0x0000001900237307 */ /* 0x0001e20000201000 */
[----:B-1----:R-:W-:Y:S01]  /*d880*/  FMUL R21, R23, R20 ;  /* 0x0000001417157220 */ /* 0x002fe20000400000 */
[C---:B------:R-:W-:Y:S01]  /*d890*/  IMAD.U32 R20, R6.reuse, 0x10000, RZ ;  /* 0x0001000006147824 */ /* 0x040fe200078e00ff */
[----:B------:R-:W-:-:S03]  /*d8a0*/  PRMT R6, R6, 0x7632, R6 ;  /* 0x0000763206067816 */ /* 0x000fc60000000006 */
[C---:B------:R-:W-:Y:S02]  /*d8b0*/  FMUL R20, R23.reuse, R20 ;  /* 0x0000001417147220 */ /* 0x040fe40000400000 */
[----:B------:R-:W-:Y:S01]  /*d8c0*/  FRND R38, R21 ;  /* 0x0000001500267307 */ /* 0x000fe20000201000 */
[C---:B0-----:R-:W-:Y:S01]  /*d8d0*/  FMUL R25, R23.reuse, R2 ;  /* 0x0000000217197220 */ /* 0x041fe20000400000 */
[----:B------:R-:W-:Y:S01]  /*d8e0*/  FMUL R2, R22, R3 ;  /* 0x0000000316027220 */ /* 0x000fe20000400000 */
[----:B------:R-:W-:Y:S02]  /*d8f0*/  IMAD.U32 R3, R18, 0x10000, RZ ;  /* 0x0001000012037824 */ /* 0x000fe400078e00ff */
[----:B------:R-:W-:Y:S02]  /*d900*/  IMAD.U32 R6, R6, 0x10000, RZ ;  /* 0x0001000006067824 */ /* 0x000fe400078e00ff */
[----:B------:R-:W-:Y:S01]  /*d910*/  FMUL R16, R22, R3 ;  /* 0x0000000316107220 */ /* 0x000fe20000400000 */
[----:B------:R0:W1:Y:S01]  /*d920*/  FRND R21, R2 ;  /* 0x0000000200157307 */ /* 0x0000620000201000 */
[----:B------:R-:W-:Y:S01]  /*d930*/  IMAD.U32 R3, R12, 0x10000, RZ ;  /* 0x000100000c037824 */ /* 0x000fe200078e00ff */
[----:B------:R-:W-:-:S06]  /*d940*/  FMUL R6, R23, R6 ;  /* 0x0000000617067220 */ /* 0x000fcc0000400000 */
[----:B------:R-:W-:Y:S01]  /*d950*/  FRND R17, R17 ;  /* 0x0000001100117307 */ /* 0x000fe20000201000 */
[----:B0-----:R-:W-:Y:S01]  /*d960*/  FMUL R2, R22, R3 ;  /* 0x0000000316027220 */ /* 0x001fe20000400000 */
[----:B------:R-:W-:-:S04]  /*d970*/  IMAD.U32 R3, R14, 0x10000, RZ ;  /* 0x000100000e037824 */ /* 0x000fc800078e00ff */
[----:B------:R-:W-:Y:S01]  /*d980*/  FMUL R3, R22, R3 ;  /* 0x0000000316037220 */ /* 0x000fe20000400000 */
[C---:B-1----:R-:W-:Y:S01]  /*d990*/  FSETP.GT.AND P4, PT, R21.reuse, -127, PT ;  /* 0xc2fe00001500780b */ /* 0x042fe20003f84000 */
[----:B------:R0:W-:Y:S01]  /*d9a0*/  FRND R12, R2 ;  /* 0x00000002000c7307 */ /* 0x0001e20000201000 */
[----:B------:R-:W-:-:S07]  /*d9b0*/  FSETP.NAN.AND P5, PT, R21, R21, PT ;  /* 0x000000151500720b */ /* 0x000fce0003fa8000 */
[----:B------:R-:W-:Y:S01]  /*d9c0*/  FRND R16, R16 ;  /* 0x0000001000107307 */ /* 0x000fe20000201000 */
[----:B0-----:R-:W-:-:S03]  /*d9d0*/  IMAD.U32 R2, R9, 0x10000, RZ ;  /* 0x0001000009027824 */ /* 0x001fc600078e00ff */
[----:B------:R-:W-:Y:S01]  /*d9e0*/  @!P4 FSEL R21, R21, -127, P5 ;  /* 0xc2fe00001515c808 */ /* 0x000fe20002800000 */
[----:B------:R-:W-:Y:S01]  /*d9f0*/  FMUL R9, R23, R2 ;  /* 0x0000000217097220 */ /* 0x000fe20000400000 */
[----:B------:R-:W-:Y:S01]  /*da00*/  FSETP.NAN.AND P4, PT, R27, R27, PT ;  /* 0x0000001b1b00720b */ /* 0x000fe20003f88000 */
[----:B------:R-:W-:Y:S01]  /*da10*/  IMAD.U32 R2, R11, 0x10000, RZ ;  /* 0x000100000b027824 */ /* 0x000fe200078e00ff */
[----:B------:R-:W0:Y:S01]  /*da20*/  F2I.S16.TRUNC.NTZ R14, R21 ;  /* 0x00000015000e7305 */ /* 0x000e22000020e900 */
[----:B------:R-:W-:Y:S02]  /*da30*/  FSETP.GEU.AND P6, PT, R21, 127, PT ;  /* 0x42fe00001500780b */ /* 0x000fe40003fce000 */
[----:B------:R-:W-:Y:S01]  /*da40*/  @!P3 FSEL R27, R27, -127, P4 ;  /* 0xc2fe00001b1bb808 */ /* 0x000fe20002000000 */
[----:B------:R-:W-:Y:S01]  /*da50*/  FMUL R2, R23, R2 ;  /* 0x0000000217027220 */ /* 0x000fe20000400000 */
[----:B------:R-:W-:Y:S02]  /*da60*/  FSETP.GT.AND P3, PT, R29, -127, PT ;  /* 0xc2fe00001d00780b */ /* 0x000fe40003f64000 */
[----:B------:R-:W-:Y:S01]  /*da70*/  FSETP.NAN.AND P4, PT, R28, R28, PT ;  /* 0x0000001c1c00720b */ /* 0x000fe20003f88000 */
[----:B------:R0:W1:Y:S01]  /*da80*/  F2I.S16.TRUNC.NTZ R18, R27 ;  /* 0x0000001b00127305 */ /* 0x000062000020e900 */
[----:B------:R-:W-:-:S02]  /*da90*/  FSETP.NAN.AND P5, PT, R27, R27, PT ;  /* 0x0000001b1b00720b */ /* 0x000fc40003fa8000 */
[----:B------:R-:W-:Y:S02]  /*daa0*/  @!P0 FSEL R28, R28, -127, P4 ;  /* 0xc2fe00001c1c8808 */ /* 0x000fe40002000000 */
[----:B------:R-:W-:Y:S02]  /*dab0*/  FSETP.GEU.AND P4, PT, R27, 127, PT ;  /* 0x42fe00001b00780b */ /* 0x000fe40003f8e000 */
[C---:B------:R-:W-:Y:S01]  /*dac0*/  FSETP.NAN.AND P0, PT, R29.reuse, R29, PT ;  /* 0x0000001d1d00720b */ /* 0x040fe20003f08000 */
[----:B------:R-:W-:Y:S01]  /*dad0*/  FRND R11, R2 ;  /* 0x00000002000b7307 */ /* 0x000fe20000201000 */
[----:B0-----:R-:W-:Y:S02]  /*dae0*/  LOP3.LUT R27, R14, 0xffff, RZ, 0xc0, !PT ;  /* 0x0000ffff0e1b7812 */ /* 0x001fe400078ec0ff */
[----:B------:R-:W-:Y:S02]  /*daf0*/  @!P3 FSEL R29, R29, -127, P0 ;  /* 0xc2fe00001d1db808 */ /* 0x000fe40000000000 */
[----:B------:R-:W-:-:S02]  /*db00*/  FSETP.NAN.AND P3, PT, R21, R21, PT ;  /* 0x000000151500720b */ /* 0x000fc40003f68000 */
[----:B------:R-:W-:Y:S01]  /*db10*/  FSETP.GT.AND P0, PT, R17, -127, PT ;  /* 0xc2fe00001100780b */ /* 0x000fe20003f04000 */
[----:B------:R-:W0:Y:S01]  /*db20*/  F2I.S16.TRUNC.NTZ R2, R28 ;  /* 0x0000001c00027305 */ /* 0x000e22000020e900 */
[----:B-1----:R-:W-:Y:S02]  /*db30*/  LOP3.LUT R18, R18, 0xffff, RZ, 0xc0, !PT ;  /* 0x0000ffff12127812 */ /* 0x002fe400078ec0ff */
[----:B------:R-:W-:Y:S02]  /*db40*/  @P6 SEL R27, R27, 0x7f, P3 ;  /* 0x0000007f1b1b6807 */ /* 0x000fe40001800000 */
[----:B------:R-:W-:Y:S02]  /*db50*/  FSETP.GEU.AND P3, PT, R28, 127, PT ;  /* 0x42fe00001c00780b */ /* 0x000fe40003f6e000 */
[----:B------:R-:W-:Y:S01]  /*db60*/  @P4 SEL R18, R18, 0x7f, P5 ;  /* 0x0000007f12124807 */ /* 0x000fe20002800000 */
[----:B------:R-:W1:Y:S01]  /*db70*/  FRND R19, R19 ;  /* 0x0000001300137307 */ /* 0x000e620000201000 */
[----:B------:R-:W-:-:S02]  /*db80*/  FSETP.GT.AND P5, PT, R16, -127, PT ;  /* 0xc2fe00001000780b */ /* 0x000fc40003fa4000 */
[C---:B------:R-:W-:Y:S02]  /*db90*/  FSETP.NAN.AND P6, PT, R17.reuse, R17, PT ;  /* 0x000000111100720b */ /* 0x040fe40003fc8000 */
[----:B------:R-:W-:Y:S02]  /*dba0*/  FSETP.NAN.AND P4, PT, R28, R28, PT ;  /* 0x0000001c1c00720b */ /* 0x000fe40003f88000 */
[----:B------:R-:W-:Y:S01]  /*dbb0*/  @!P0 FSEL R17, R17, -127, P6 ;  /* 0xc2fe000011118808 */ /* 0x000fe20003000000 */
[----:B------:R-:W2:Y:S01]  /*dbc0*/  F2I.S16.TRUNC.NTZ R14, R29 ;  /* 0x0000001d000e7305 */ /* 0x000ea2000020e900 */
[----:B0-----:R-:W-:Y:S02]  /*dbd0*/  LOP3.LUT R21, R2, 0xffff, RZ, 0xc0, !PT ;  /* 0x0000ffff02157812 */ /* 0x001fe400078ec0ff */
[----:B------:R-:W-:Y:S02]  /*dbe0*/  FSETP.GEU.AND P0, PT, R29, 127, PT ;  /* 0x42fe00001d00780b */ /* 0x000fe40003f0e000 */
[----:B------:R-:W-:-:S02]  /*dbf0*/  FSETP.NAN.AND P6, PT, R16, R16, PT ;  /* 0x000000101000720b */ /* 0x000fc40003fc8000 */
[----:B------:R-:W-:Y:S01]  /*dc00*/  @P3 SEL R21, R21, 0x7f, P4 ;  /* 0x0000007f15153807 */ /* 0x000fe20002000000 */
[----:B------:R-:W0:Y:S01]  /*dc10*/  F2I.S16.TRUNC.NTZ R2, R17 ;  /* 0x0000001100027305 */ /* 0x000e22000020e900 */
[----:B------:R-:W-:Y:S02]  /*dc20*/  FSETP.GT.AND P3, PT, R30, -127, PT ;  /* 0xc2fe00001e00780b */ /* 0x000fe40003f64000 */
[----:B------:R-:W-:Y:S02]  /*dc30*/  @!P5 FSEL R16, R16, -127, P6 ;  /* 0xc2fe00001010d808 */ /* 0x000fe40003000000 */
[----:B------:R-:W-:Y:S02]  /*dc40*/  FSETP.NAN.AND P6, PT, R29, R29, PT ;  /* 0x0000001d1d00720b */ /* 0x000fe40003fc8000 */
[----:B-1----:R-:W-:Y:S01]  /*dc50*/  FSETP.GT.AND P4, PT, R19, -127, PT ;  /* 0xc2fe00001300780b */ /* 0x002fe20003f84000 */
[----:B------:R-:W1:Y:S01]  /*dc60*/  F2I.S16.TRUNC.NTZ R28, R16 ;  /* 0x00000010001c7305 */ /* 0x000e62000020e900 */
[----:B--2---:R-:W-:-:S02]  /*dc70*/  LOP3.LUT R29, R14, 0xffff, RZ, 0xc0, !PT ;  /* 0x0000ffff0e1d7812 */ /* 0x004fc400078ec0ff */
[C---:B------:R-:W-:Y:S02]  /*dc80*/  FSETP.NAN.AND P5, PT, R30.reuse, R30, PT ;  /* 0x0000001e1e00720b */ /* 0x040fe40003fa8000 */
[----:B------:R-:W-:Y:S02]  /*dc90*/  @P0 SEL R29, R29, 0x7f, P6 ;  /* 0x0000007f1d1d0807 */ /* 0x000fe40003000000 */
[----:B------:R-:W-:Y:S01]  /*dca0*/  FSETP.GEU.AND P0, PT, R17, 127, PT ;  /* 0x42fe00001100780b */ /* 0x000fe20003f0e000 */
[----:B------:R-:W-:Y:S01]  /*dcb0*/  FRND R13, R13 ;  /* 0x0000000d000d7307 */ /* 0x000fe20000201000 */
[----:B------:R-:W-:Y:S02]  /*dcc0*/  FSETP.NAN.AND P6, PT, R19, R19, PT ;  /* 0x000000131300720b */ /* 0x000fe40003fc8000 */
[----:B------:R-:W-:Y:S02]  /*dcd0*/  @!P3 FSEL R30, R30, -127, P5 ;  /* 0xc2fe00001e1eb808 */ /* 0x000fe40002800000 */
[----:B------:R-:W-:-:S02]  /*dce0*/  FSETP.GT.AND P3, PT, R31, -127, PT ;  /* 0xc2fe00001f00780b */ /* 0x000fc40003f64000 */
[----:B------:R-:W-:Y:S01]  /*dcf0*/  @!P4 FSEL R19, R19, -127, P6 ;  /* 0xc2fe00001313c808 */ /* 0x000fe20003000000 */
[----:B------:R-:W-:Y:S01]  /*dd00*/  FRND R3, R3 ;  /* 0x0000000300037307 */ /* 0x000fe20000201000 */
[----:B------:R-:W-:Y:S02]  /*dd10*/  FSETP.NAN.AND P5, PT, R17, R17, PT ;  /* 0x000000111100720b */ /* 0x000fe40003fa8000 */
[----:B------:R-:W-:Y:S02]  /*dd20*/  FSETP.GEU.AND P4, PT, R16, 127, PT ;  /* 0x42fe00001000780b */ /* 0x000fe40003f8e000 */
[----:B0-----:R-:W-:Y:S01]  /*dd30*/  LOP3.LUT R14, R2, 0xffff, RZ, 0xc0, !PT ;  /* 0x0000ffff020e7812 */ /* 0x001fe200078ec0ff */
[----:B------:R-:W-:Y:S01]  /*dd40*/  IMAD.U32 R2, R5, 0x10000, RZ ;  /* 0x0001000005027824 */ /* 0x000fe200078e00ff */
[----:B------:R-:W-:Y:S01]  /*dd50*/  FSETP.NAN.AND P6, PT, R31, R31, PT ;  /* 0x0000001f1f00720b */ /* 0x000fe20003fc8000 */
[----:B------:R-:W0:Y:S01]  /*dd60*/  F2I.S16.TRUNC.NTZ R17, R30 ;  /* 0x0000001e00117305 */ /* 0x000e22000020e900 */
[----:B------:R-:W-:Y:S01]  /*dd70*/  @P0 SEL R14, R14, 0x7f, P5 ;  /* 0x0000007f0e0e0807 */ /* 0x000fe20002800000 */
[----:B------:R-:W-:Y:S01]  /*dd80*/  FMUL R2, R23, R2 ;  /* 0x0000000217027220 */ /* 0x000fe20000400000 */
[----:B------:R-:W-:-:S02]  /*dd90*/  FSETP.GT.AND P0, PT, R32, -127, PT ;  /* 0xc2fe00002000780b */ /* 0x000fc40003f04000 */
[----:B------:R-:W-:Y:S02]  /*dda0*/  FSETP.NAN.AND P5, PT, R16, R16, PT ;  /* 0x000000101000720b */ /* 0x000fe40003fa8000 */
[----:B-1----:R-:W-:Y:S01]  /*ddb0*/  LOP3.LUT R28, R28, 0xffff, RZ, 0xc0, !PT ;  /* 0x0000ffff1c1c7812 */ /* 0x002fe200078ec0ff */
[----:B------:R-:W1:Y:S01]  /*ddc0*/  F2I.S16.TRUNC.NTZ R16, R19 ;  /* 0x0000001300107305 */ /* 0x000e62000020e900 */
[----:B------:R-:W-:Y:S02]  /*ddd0*/  @!P3 FSEL R31, R31, -127, P6 ;  /* 0xc2fe00001f1fb808 */ /* 0x000fe40003000000 */
[----:B------:R-:W-:Y:S02]  /*dde0*/  FSETP.GEU.AND P3, PT, R30, 127, PT ;  /* 0x42fe00001e00780b */ /* 0x000fe40003f6e000 */
[----:B------:R-:W-:Y:S02]  /*ddf0*/  @P4 SEL R28, R28, 0x7f, P5 ;  /* 0x0000007f1c1c4807 */ /* 0x000fe40002800000 */
[----:B------:R-:W-:Y:S01]  /*de00*/  FSETP.NAN.AND P5, PT, R32, R32, PT ;  /* 0x000000202000720b */ /* 0x000fe20003fa8000 */
[----:B------:R-:W-:Y:S01]  /*de10*/  FRND R5, R2 ;  /* 0x0000000200057307 */ /* 0x000fe20000201000 */
[----:B------:R-:W-:-:S02]  /*de20*/  FSETP.GEU.AND P4, PT, R19, 127, PT ;  /* 0x42fe00001300780b */ /* 0x000fc40003f8e000 */
[----:B------:R-:W-:Y:S02]  /*de30*/  FSETP.NAN.AND P6, PT, R30, R30, PT ;  /* 0x0000001e1e00720b */ /* 0x000fe40003fc8000 */
[----:B------:R-:W-:Y:S02]  /*de40*/  @!P0 FSEL R32, R32, -127, P5 ;  /* 0xc2fe000020208808 */ /* 0x000fe40002800000 */
[----:B0-----:R-:W-:Y:S01]  /*de50*/  LOP3.LUT R17, R17, 0xffff, RZ, 0xc0, !PT ;  /* 0x0000ffff11117812 */ /* 0x001fe200078ec0ff */
[----:B------:R-:W0:Y:S01]  /*de60*/  F2I.S16.TRUNC.NTZ R30, R31 ;  /* 0x0000001f001e7305 */ /* 0x000e22000020e900 */
[----:B------:R-:W-:Y:S02]  /*de70*/  FSETP.GT.AND P0, PT, R12, -127, PT ;  /* 0xc2fe00000c00780b */ /* 0x000fe40003f04000 */
[----:B------:R-:W-:Y:S02]  /*de80*/  FSETP.NAN.AND P5, PT, R19, R19, PT ;  /* 0x000000131300720b */ /* 0x000fe40003fa8000 */
[----:B------:R-:W-:-:S02]  /*de90*/  @P3 SEL R17, R17, 0x7f, P6 ;  /* 0x0000007f11113807 */ /* 0x000fc40003000000 */
[----:B-1----:R-:W-:Y:S01]  /*dea0*/  LOP3.LUT R16, R16, 0xffff, RZ, 0xc0, !PT ;  /* 0x0000ffff10107812 */ /* 0x002fe200078ec0ff */
[----:B------:R-:W1:Y:S01]  /*deb0*/  F2I.S16.TRUNC.NTZ R39, R32 ;  /* 0x0000002000277305 */ /* 0x000e62000020e900 */
[----:B------:R-:W-:Y:S02]  /*dec0*/  FSETP.GEU.AND P3, PT, R31, 127, PT ;  /* 0x42fe00001f00780b */ /* 0x000fe40003f6e000 */
[----:B------:R-:W-:Y:S02]  /*ded0*/  @P4 SEL R16, R16, 0x7f, P5 ;  /* 0x0000007f10104807 */ /* 0x000fe40002800000 */
[C---:B------:R-:W-:Y:S02]  /*dee0*/  FSETP.NAN.AND P6, PT, R12.reuse, R12, PT ;  /* 0x0000000c0c00720b */ /* 0x040fe40003fc8000 */
[----:B------:R-:W-:Y:S01]  /*def0*/  FSETP.GT.AND P5, PT, R13, -127, PT ;  /* 0xc2fe00000d00780b */ /* 0x000fe20003fa4000 */
[----:B------:R-:W-:Y:S01]  /*df00*/  FRND R15, R15 ;  /* 0x0000000f000f7307 */ /* 0x000fe20000201000 */
[----:B------:R-:W-:-:S02]  /*df10*/  @!P0 FSEL R12, R12, -127, P6 ;  /* 0xc2fe00000c0c8808 */ /* 0x000fc40003000000 */
[----:B------:R-:W-:Y:S02]  /*df20*/  FSETP.NAN.AND P4, PT, R31, R31, PT ;  /* 0x0000001f1f00720b */ /* 0x000fe40003f88000 */
[----:B0-----:R-:W-:Y:S02]  /*df30*/  LOP3.LUT R30, R30, 0xffff, RZ, 0xc0, !PT ;  /* 0x0000ffff1e1e7812 */ /* 0x001fe400078ec0ff */
[----:B------:R-:W-:Y:S01]  /*df40*/  FSETP.GEU.AND P0, PT, R32, 127, PT ;  /* 0x42fe00002000780b */ /* 0x000fe20003f0e000 */
[----:B------:R-:W0:Y:S01]  /*df50*/  F2I.S16.TRUNC.NTZ R19, R12 ;  /* 0x0000000c00137305 */ /* 0x000e22000020e900 */
[----:B------:R-:W-:Y:S02]  /*df60*/  FSETP.NAN.AND P6, PT, R13, R13, PT ;  /* 0x0000000d0d00720b */ /* 0x000fe40003fc8000 */
[----:B------:R-:W-:Y:S02]  /*df70*/  @P3 SEL R30, R30, 0x7f, P4 ;  /* 0x0000007f1e1e3807 */ /* 0x000fe40002000000 */
[----:B------:R-:W-:-:S02]  /*df80*/  FSETP.GT.AND P4, PT, R34, -127, PT ;  /* 0xc2fe00002200780b */ /* 0x000fc40003f84000 */
[----:B------:R-:W-:Y:S01]  /*df90*/  @!P5 FSEL R13, R13, -127, P6 ;  /* 0xc2fe00000d0dd808 */ /* 0x000fe20003000000 */
[----:B------:R-:W-:Y:S01]  /*dfa0*/  FRND R8, R8 ;  /* 0x0000000800087307 */ /* 0x000fe20000201000 */
[----:B------:R-:W-:Y:S02]  /*dfb0*/  FSETP.GT.AND P3, PT, R33, -127, PT ;  /* 0xc2fe00002100780b */ /* 0x000fe40003f64000 */
[----:B------:R-:W-:Y:S02]  /*dfc0*/  FSETP.NAN.AND P6, PT, R32, R32, PT ;  /* 0x000000202000720b */ /* 0x000fe40003fc8000 */
[----:B-1----:R-:W-:Y:S02]  /*dfd0*/  LOP3.LUT R39, R39, 0xffff, RZ, 0xc0, !PT ;  /* 0x0000ffff27277812 */ /* 0x002fe400078ec0ff */
[----:B------:R-:W-:Y:S01]  /*dfe0*/  FSETP.NAN.AND P5, PT, R33, R33, PT ;  /* 0x000000212100720b */ /* 0x000fe20003fa8000 */
[----:B------:R-:W1:Y:S01]  /*dff0*/  F2I.S16.TRUNC.NTZ R2, R13 ;  /* 0x0000000d00027305 */ /* 0x000e62000020e900 */
[----:B------:R-:W-:-:S02]  /*e000*/  @P0 SEL R39, R39, 0x7f, P6 ;  /* 0x0000007f27270807 */ /* 0x000fc40003000000 */
[----:B------:R-:W-:Y:S02]  /*e010*/  FSETP.GEU.AND P0, PT, R12, 127, PT ;  /* 0x42fe00000c00780b */ /* 0x000fe40003f0e000 */
[C---:B------:R-:W-:Y:S02]  /*e020*/  FSETP.NAN.AND P6, PT, R34.reuse, R34, PT ;  /* 0x000000222200720b */ /* 0x040fe40003fc8000 */
[----:B------:R-:W-:Y:S01]  /*e030*/  @!P3 FSEL R33, R33, -127, P5 ;  /* 0xc2fe00002121b808 */ /* 0x000fe20002800000 */
[----:B------:R-:W-:Y:S01]  /*e040*/  FRND R26, R26 ;  /* 0x0000001a001a7307 */ /* 0x000fe20000201000 */
[----:B------:R-:W-:Y:S02]  /*e050*/  @!P4 FSEL R34, R34, -127, P6 ;  /* 0xc2fe00002222c808 */ /* 0x000fe40003000000 */
[----:B------:R-:W-:Y:S02]  /*e060*/  FSETP.GEU.AND P4, PT, R13, 127, PT ;  /* 0x42fe00000d00780b */ /* 0x000fe40003f8e000 */
[----:B------:R-:W-:-:S02]  /*e070*/  FSETP.NAN.AND P5, PT, R12, R12, PT ;  /* 0x0000000c0c00720b */ /* 0x000fc40003fa8000 */
[----:B------:R-:W-:Y:S01]  /*e080*/  FSETP.GT.AND P3, PT, R3, -127, PT ;  /* 0xc2fe00000300780b */ /* 0x000fe20003f64000 */
[----:B------:R-:W2:Y:S01]  /*e090*/  F2I.S16.TRUNC.NTZ R31, R33 ;  /* 0x00000021001f7305 */ /* 0x000ea2000020e900 */
[----:B0-----:R-:W-:Y:S02]  /*e0a0*/  LOP3.LUT R19, R19, 0xffff, RZ, 0xc0, !PT ;  /* 0x0000ffff13137812 */ /* 0x001fe400078ec0ff */
[----:B-1----:R-:W-:Y:S02]  /*e0b0*/  LOP3.LUT R12, R2, 0xffff, RZ, 0xc0, !PT ;  /* 0x0000ffff020c7812 */ /* 0x002fe400078ec0ff */
[----:B------:R-:W-:Y:S02]  /*e0c0*/  @P0 SEL R19, R19, 0x7f, P5 ;  /* 0x0000007f13130807 */ /* 0x000fe40002800000 */
[----:B------:R-:W-:Y:S01]  /*e0d0*/  FSETP.GT.AND P0, PT, R15, -127, PT ;  /* 0xc2fe00000f00780b */ /* 0x000fe20003f04000 */
[----:B------:R-:W0:Y:S01]  /*e0e0*/  F2I.S16.TRUNC.NTZ R32, R34 ;  /* 0x0000002200207305 */ /* 0x000e22000020e900 */
[----:B------:R-:W-:-:S02]  /*e0f0*/  FSETP.NAN.AND P5, PT, R13, R13, PT ;  /* 0x0000000d0d00720b */ /* 0x000fc40003fa8000 */
[----:B------:R-:W-:Y:S02]  /*e100*/  FSETP.NAN.AND P6, PT, R3, R3, PT ;  /* 0x000000030300720b */ /* 0x000fe40003fc8000 */
[----:B------:R-:W-:Y:S02]  /*e110*/  @P4 SEL R12, R12, 0x7f, P5 ;  /* 0x0000007f0c0c4807 */ /* 0x000fe40002800000 */
[----:B------:R-:W-:Y:S01]  /*e120*/  FSETP.GT.AND P4, PT, R35, -127, PT ;  /* 0xc2fe00002300780b */ /* 0x000fe20003f84000 */
[----:B------:R-:W-:Y:S01]  /*e130*/  FRND R9, R9 ;  /* 0x0000000900097307 */ /* 0x000fe20000201000 */
[----:B------:R-:W-:Y:S02]  /*e140*/  @!P3 FSEL R3, R3, -127, P6 ;  /* 0xc2fe00000303b808 */ /* 0x000fe40003000000 */
[----:B------:R-:W-:Y:S02]  /*e150*/  FSETP.GEU.AND P3, PT, R33, 127, PT ;  /* 0x42fe00002100780b */ /* 0x000fe40003f6e000 */
[----:B------:R-:W-:-:S02]  /*e160*/  FSETP.NAN.AND P5, PT, R15, R15, PT ;  /* 0x0000000f0f00720b */ /* 0x000fc40003fa8000 */
[----:B------:R-:W-:Y:S01]  /*e170*/  FSETP.NAN.AND P6, PT, R33, R33, PT ;  /* 0x000000212100720b */ /* 0x000fe20003fc8000 */
[----:B------:R-:W1:Y:S01]  /*e180*/  F2I.S16.TRUNC.NTZ R2, R3 ;  /* 0x0000000300027305 */ /* 0x000e62000020e900 */
[----:B------:R-:W-:Y:S02]  /*e190*/  @!P0 FSEL R15, R15, -127, P5 ;  /* 0xc2fe00000f0f8808 */ /* 0x000fe40002800000 */
[----:B------:R-:W-:Y:S02]  /*e1a0*/  FSETP.GEU.AND P0, PT, R34, 127, PT ;  /* 0x42fe00002200780b */ /* 0x000fe40003f0e000 */
[----:B------:R-:W-:Y:S02]  /*e1b0*/  FSETP.NAN.AND P5, PT, R35, R35, PT ;  /* 0x000000232300720b */ /* 0x000fe40003fa8000 */
[----:B--2---:R-:W-:Y:S01]  /*e1c0*/  LOP3.LUT R40, R31, 0xffff, RZ, 0xc0, !PT ;  /* 0x0000ffff1f287812 */ /* 0x004fe200078ec0ff */
[----:B------:R-:W2:Y:S01]  /*e1d0*/  F2I.S16.TRUNC.NTZ R13, R15 ;  /* 0x0000000f000d7305 */ /* 0x000ea2000020e900 */
[----:B------:R-:W-:-:S02]  /*e1e0*/  @!P4 FSEL R35, R35, -127, P5 ;  /* 0xc2fe00002323c808 */ /* 0x000fc40002800000 */
[C---:B------:R-:W-:Y:S02]  /*e1f0*/  FSETP.GEU.AND P4, PT, R3.reuse, 127, PT ;  /* 0x42fe00000300780b */ /* 0x040fe40003f8e000 */
[----:B------:R-:W-:Y:S02]  /*e200*/  @P3 SEL R40, R40, 0x7f, P6 ;  /* 0x0000007f28283807 */ /* 0x000fe40003000000 */
[----:B------:R-:W-:Y:S01]  /*e210*/  FSETP.NAN.AND P6, PT, R34, R34, PT ;  /* 0x000000222200720b */ /* 0x000fe20003fc8000 */
[----:B------:R-:W3:Y:S01]  /*e220*/  F2I.S16.TRUNC.NTZ R31, R35 ;  /* 0x00000023001f7305 */ /* 0x000ee2000020e900 */
[----:B------:R-:W-:Y:S02]  /*e230*/  FSETP.GT.AND P3, PT, R8, -127, PT ;  /* 0xc2fe00000800780b */ /* 0x000fe40003f64000 */
[----:B0-----:R-:W-:Y:S02]  /*e240*/  LOP3.LUT R32, R32, 0xffff, RZ, 0xc0, !PT ;  /* 0x0000ffff20207812 */ /* 0x001fe400078ec0ff */
[----:B------:R-:W-:-:S02]  /*e250*/  FSETP.NAN.AND P5, PT, R3, R3, PT ;  /* 0x000000030300720b */ /* 0x000fc40003fa8000 */
[----:B------:R-:W-:Y:S01]  /*e260*/  @P0 SEL R32, R32, 0x7f, P6 ;  /* 0x0000007f20200807 */ /* 0x000fe20003000000 */
[----:B------:R-:W-:Y:S01]  /*e270*/  FRND R10, R10 ;  /* 0x0000000a000a7307 */ /* 0x000fe20000201000 */
[----:B------:R-:W-:Y:S02]  /*e280*/  FSETP.GEU.AND P0, PT, R15, 127, PT ;  /* 0x42fe00000f00780b */ /* 0x000fe40003f0e000 */
[----:B-1----:R-:W-:Y:S01]  /*e290*/  LOP3.LUT R3, R2, 0xffff, RZ, 0xc0, !PT ;  /* 0x0000ffff02037812 */ /* 0x002fe200078ec0ff */
[----:B------:R-:W-:Y:S01]  /*e2a0*/  IMAD.U32 R2, R7, 0x10000, RZ ;  /* 0x0001000007027824 */ /* 0x000fe200078e00ff */
[C---:B------:R-:W-:Y:S02]  /*e2b0*/  FSETP.NAN.AND P6, PT, R8.reuse, R8, PT ;  /* 0x000000080800720b */ /* 0x040fe40003fc8000 */
[----:B------:R-:W-:Y:S01]  /*e2c0*/  @P4 SEL R3, R3, 0x7f, P5 ;  /* 0x0000007f03034807 */ /* 0x000fe20002800000 */
[----:B------:R-:W-:Y:S01]  /*e2d0*/  FRND R24, R24 ;  /* 0x0000001800187307 */ /* 0x000fe20000201000 */
[----:B------:R-:W-:Y:S01]  /*e2e0*/  FSETP.GEU.AND P4, PT, R35, 127, PT ;  /* 0x42fe00002300780b */ /* 0x000fe20003f8e000 */
[----:B------:R-:W-:Y:S01]  /*e2f0*/  FMUL R2, R23, R2 ;  /* 0x0000000217027220 */ /* 0x000fe20000400000 */
[----:B------:R-:W-:-:S02]  /*e300*/  @!P3 FSEL R8, R8, -127, P6 ;  /* 0xc2fe00000808b808 */ /* 0x000fc40003000000 */
[----:B------:R-:W-:Y:S02]  /*e310*/  FSETP.NAN.AND P3, PT, R15, R15, PT ;  /* 0x0000000f0f00720b */ /* 0x000fe40003f68000 */
[----:B--2---:R-:W-:Y:S01]  /*e320*/  LOP3.LUT R13, R13, 0xffff, RZ, 0xc0, !PT ;  /* 0x0000ffff0d0d7812 */ /* 0x004fe200078ec0ff */
[----:B------:R-:W0:Y:S01]  /*e330*/  F2I.S16.TRUNC.NTZ R7, R8 ;  /* 0x0000000800077305 */ /* 0x000e22000020e900 */
[----:B------:R-:W-:Y:S02]  /*e340*/  FSETP.GT.AND P5, PT, R36, -127, PT ;  /* 0xc2fe00002400780b */ /* 0x000fe40003fa4000 */
[----:B------:R-:W-:Y:S02]  /*e350*/  @P0 SEL R13, R13, 0x7f, P3 ;  /* 0x0000007f0d0d0807 */ /* 0x000fe40001800000 */
[----:B------:R-:W-:Y:S02]  /*e360*/  FSETP.NAN.AND P6, PT, R35, R35, PT ;  /* 0x000000232300720b */ /* 0x000fe40003fc8000 */
[----:B------:R-:W-:Y:S01]  /*e370*/  FSETP.GT.AND P0, PT, R26, -127, PT ;  /* 0xc2fe00001a00780b */ /* 0x000fe20003f04000 */
[----:B------:R-:W-:Y:S01]  /*e380*/  FRND R20, R20 ;  /* 0x0000001400147307 */ /* 0x000fe20000201000 */
[----:B---3--:R-:W-:-:S02]  /*e390*/  LOP3.LUT R34, R31, 0xffff, RZ, 0xc0, !PT ;  /* 0x0000ffff1f227812 */ /* 0x008fc400078ec0ff */
[----:B------:R-:W-:Y:S02]  /*e3a0*/  FSETP.NAN.AND P3, PT, R36, R36, PT ;  /* 0x000000242400720b */ /* 0x000fe40003f68000 */
[----:B------:R-:W-:Y:S02]  /*e3b0*/  @P4 SEL R34, R34, 0x7f, P6 ;  /* 0x0000007f22224807 */ /* 0x000fe40003000000 */
[----:B------:R-:W-:Y:S01]  /*e3c0*/  FSETP.GEU.AND P4, PT, R8, 127, PT ;  /* 0x42fe00000800780b */ /* 0x000fe20003f8e000 */
[----:B------:R-:W-:Y:S01]  /*e3d0*/  FRND R25, R25 ;  /* 0x0000001900197307 */ /* 0x000fe20000201000 */
[----:B------:R-:W-:Y:S02]  /*e3e0*/  @!P5 FSEL R36, R36, -127, P3 ;  /* 0xc2fe00002424d808 */ /* 0x000fe40001800000 */
[----:B------:R-:W-:Y:S02]  /*e3f0*/  FSETP.NAN.AND P6, PT, R26, R26, PT ;  /* 0x0000001a1a00720b */ /* 0x000fe40003fc8000 */
[----:B------:R-:W-:-:S02]  /*e400*/  FSETP.GT.AND P3, PT, R9, -127, PT ;  /* 0xc2fe00000900780b */ /* 0x000fc40003f64000 */
[----:B------:R-:W-:Y:S01]  /*e410*/  FSETP.NAN.AND P5, PT, R8, R8, PT ;  /* 0x000000080800720b */ /* 0x000fe20003fa8000 */
[----:B------:R-:W-:Y:S01]  /*e420*/  FRND R4, R4 ;  /* 0x0000000400047307 */ /* 0x000fe20000201000 */
[----:B------:R-:W-:Y:S02]  /*e430*/  @!P0 FSEL R26, R26, -127, P6 ;  /* 0xc2fe00001a1a8808 */ /* 0x000fe40003000000 */
[----:B------:R-:W-:Y:S02]  /*e440*/  FSETP.GT.AND P0, PT, R37, -127, PT ;  /* 0xc2fe00002500780b */ /* 0x000fe40003f04000 */
[----:B0-----:R-:W-:Y:S02]  /*e450*/  LOP3.LUT R15, R7, 0xffff, RZ, 0xc0, !PT ;  /* 0x0000ffff070f7812 */ /* 0x001fe400078ec0ff */
[----:B------:R-:W-:Y:S01]  /*e460*/  FSETP.NAN.AND P6, PT, R9, R9, PT ;  /* 0x000000090900720b */ /* 0x000fe20003fc8000 */
[----:B------:R-:W0:Y:S01]  /*e470*/  F2I.S16.TRUNC.NTZ R8, R36 ;  /* 0x0000002400087305 */ /* 0x000e22000020e900 */
[----:B------:R-:W-:-:S02]  /*e480*/  @P4 SEL R15, R15, 0x7f, P5 ;  /* 0x0000007f0f0f4807 */ /* 0x000fc40002800000 */
[----:B------:R-:W-:Y:S02]  /*e490*/  FSETP.GEU.AND P4, PT, R36, 127, PT ;  /* 0x42fe00002400780b */ /* 0x000fe40003f8e000 */
[----:B------:R-:W-:Y:S02]  /*e4a0*/  FSETP.NAN.AND P5, PT, R37, R37, PT ;  /* 0x000000252500720b */ /* 0x000fe40003fa8000 */
[----:B------:R-:W-:Y:S01]  /*e4b0*/  @!P3 FSEL R9, R9, -127, P6 ;  /* 0xc2fe00000909b808 */ /* 0x000fe20003000000 */
[----:B------:R-:W1:Y:S01]  /*e4c0*/  F2I.S16.TRUNC.NTZ R7, R26 ;  /* 0x0000001a00077305 */ /* 0x000e62000020e900 */
[----:B------:R-:W-:Y:S02]  /*e4d0*/  FSETP.GT.AND P3, PT, R10, -127, PT ;  /* 0xc2fe00000a00780b */ /* 0x000fe40003f64000 */
[----:B------:R-:W-:Y:S02]  /*e4e0*/  @!P0 FSEL R37, R37, -127, P5 ;  /* 0xc2fe000025258808 */ /* 0x000fe40002800000 */
[----:B------:R-:W-:-:S02]  /*e4f0*/  FSETP.NAN.AND P6, PT, R36, R36, PT ;  /* 0x000000242400720b */ /* 0x000fc40003fc8000 */
[----:B------:R-:W-:Y:S01]  /*e500*/  FSETP.GEU.AND P0, PT, R26, 127, PT ;  /* 0x42fe00001a00780b */ /* 0x000fe20003f0e000 */
[----:B------:R-:W-:Y:S01]  /*e510*/  F2I.S16.TRUNC.NTZ R31, R37 ;  /* 0x00000025001f7305 */ /* 0x000fe2000020e900 */
[----:B0-----:R-:W-:Y:S02]  /*e520*/  LOP3.LUT R8, R8, 0xffff, RZ, 0xc0, !PT ;  /* 0x0000ffff08087812 */ /* 0x001fe400078ec0ff */
[----:B------:R-:W-:Y:S02]  /*e530*/  FSETP.NAN.AND P5, PT, R10, R10, PT ;  /* 0x0000000a0a00720b */ /* 0x000fe40003fa8000 */
[----:B------:R-:W-:Y:S02]  /*e540*/  @P4 SEL R8, R8, 0x7f, P6 ;  /* 0x0000007f08084807 */ /* 0x000fe40003000000 */
[----:B------:R-:W-:Y:S01]  /*e550*/  FSETP.GT.AND P4, PT, R11, -127, PT ;  /* 0xc2fe00000b00780b */ /* 0x000fe20003f84000 */
[----:B------:R-:W-:Y:S01]  /*e560*/  FRND R6, R6 ;  /* 0x0000000600067307 */ /* 0x000fe20000201000 */
[----:B------:R-:W-:-:S02]  /*e570*/  FSETP.NAN.AND P6, PT, R26, R26, PT ;  /* 0x0000001a1a00720b */ /* 0x000fc40003fc8000 */
[----:B------:R-:W-:Y:S02]  /*e580*/  @!P3 FSEL R10, R10, -127, P5 ;  /* 0xc2fe00000a0ab808 */ /* 0x000fe40002800000 */
[----:B-1----:R-:W-:Y:S02]  /*e590*/  LOP3.LUT R33, R7, 0xffff, RZ, 0xc0, !PT ;  /* 0x0000ffff07217812 */ /* 0x002fe400078ec0ff */
[----:B------:R-:W-:Y:S01]  /*e5a0*/  FSETP.GT.AND P5, PT, R38, -127, PT ;  /* 0xc2fe00002600780b */ /* 0x000fe20003fa4000 */
[----:B------:R-:W0:Y:S01]  /*e5b0*/  F2I.S16.TRUNC.NTZ R7, R9 ;  /* 0x0000000900077305 */ /* 0x000e22000020e900 */
[----:B------:R-:W-:Y:S02]  /*e5c0*/  @P0 SEL R33, R33, 0x7f, P6 ;  /* 0x0000007f21210807 */ /* 0x000fe40003000000 */
[----:B------:R-:W-:Y:S02]  /*e5d0*/  FSETP.GT.AND P3, PT, R24, -127, PT ;  /* 0xc2fe00001800780b */ /* 0x000fe40003f64000 */
[----:B------:R-:W-:-:S02]  /*e5e0*/  FSETP.NAN.AND P6, PT, R11, R11, PT ;  /* 0x0000000b0b00720b */ /* 0x000fc40003fc8000 */
[----:B------:R-:W-:Y:S01]  /*e5f0*/  FSETP.NAN.AND P0, PT, R38, R38, PT ;  /* 0x000000262600720b */ /* 0x000fe20003f08000 */
[----:B------:R-:W1:Y:S01]  /*e600*/  F2I.S16.TRUNC.NTZ R26, R10 ;  /* 0x0000000a001a7305 */ /* 0x000e62000020e900 */
[----:B------:R-:W-:Y:S02]  /*e610*/  @!P4 FSEL R11, R11, -127, P6 ;  /* 0xc2fe00000b0bc808 */ /* 0x000fe40003000000 */
[----:B------:R-:W-:Y:S02]  /*e620*/  FSETP.GEU.AND P4, PT, R9, 127, PT ;  /* 0x42fe00000900780b */ /* 0x000fe40003f8e000 */
[----:B------:R-:W-:Y:S02]  /*e630*/  FSETP.NAN.AND P6, PT, R24, R24, PT ;  /* 0x000000181800720b */ /* 0x000fe40003fc8000 */
[----:B------:R-:W-:Y:S01]  /*e640*/  @!P5 FSEL R38, R38, -127, P0 ;  /* 0xc2fe00002626d808 */ /* 0x000fe20000000000 */
[----:B------:R-:W-:Y:S01]  /*e650*/  FRND R2, R2 ;  /* 0x0000000200027307 */ /* 0x000fe20000201000 */
[----:B------:R-:W-:-:S02]  /*e660*/  FSETP.GT.AND P0, PT, R20, -127, PT ;  /* 0xc2fe00001400780b */ /* 0x000fc40003f04000 */
[----:B------:R-:W-:Y:S02]  /*e670*/  @!P3 FSEL R24, R24, -127, P6 ;  /* 0xc2fe00001818b808 */ /* 0x000fe40003000000 */
[----:B------:R-:W-:Y:S02]  /*e680*/  FSETP.NAN.AND P5, PT, R9, R9, PT ;  /* 0x000000090900720b */ /* 0x000fe40003fa8000 */
[----:B------:R-:W-:Y:S01]  /*e690*/  FSETP.GEU.AND P3, PT, R10, 127, PT ;  /* 0x42fe00000a00780b */ /* 0x000fe20003f6e000 */
[----:B------:R-:W2:Y:S01]  /*e6a0*/  F2I.S16.TRUNC.NTZ R9, R38 ;  /* 0x0000002600097305 */ /* 0x000ea2000020e900 */
[----:B0-----:R-:W-:Y:S02]  /*e6b0*/  LOP3.LUT R7, R7, 0xffff, RZ, 0xc0, !PT ;  /* 0x0000ffff07077812 */ /* 0x001fe400078ec0ff */
[----:B------:R-:W-:Y:S02]  /*e6c0*/  FSETP.NAN.AND P6, PT, R20, R20, PT ;  /* 0x000000141400720b */ /* 0x000fe40003fc8000 */
[----:B------:R-:W-:-:S02]  /*e6d0*/  @P4 SEL R7, R7, 0x7f, P5 ;  /* 0x0000007f07074807 */ /* 0x000fc40002800000 */
[----:B------:R-:W-:Y:S01]  /*e6e0*/  FSETP.GT.AND P4, PT, R25, -127, PT ;  /* 0xc2fe00001900780b */ /* 0x000fe20003f84000 */
[----:B------:R-:W0:Y:S01]  /*e6f0*/  F2I.S16.TRUNC.NTZ R35, R24 ;  /* 0x0000001800237305 */ /* 0x000e22000020e900 */
[----:B------:R-:W-:Y:S02]  /*e700*/  FSETP.NAN.AND P5, PT, R10, R10, PT ;  /* 0x0000000a0a00720b */ /* 0x000fe40003fa8000 */
[----:B-1----:R-:W-:Y:S02]  /*e710*/  LOP3.LUT R26, R26, 0xffff, RZ, 0xc0, !PT ;  /* 0x0000ffff1a1a7812 */ /* 0x002fe400078ec0ff */
[----:B------:R-:W-:Y:S02]  /*e720*/  @!P0 FSEL R20, R20, -127, P6 ;  /* 0xc2fe000014148808 */ /* 0x000fe40003000000 */
[----:B------:R-:W-:Y:S02]  /*e730*/  FSETP.GEU.AND P0, PT, R37, 127, PT ;  /* 0x42fe00002500780b */ /* 0x000fe40003f0e000 */
[----:B------:R-:W-:Y:S01]  /*e740*/  @P3 SEL R26, R26, 0x7f, P5 ;  /* 0x0000007f1a1a3807 */ /* 0x000fe20002800000 */
[----:B------:R-:W-:Y:S01]  /*e750*/  F2I.S16.TRUNC.NTZ R36, R20 ;  /* 0x0000001400247305 */ /* 0x000fe2000020e900 */
[----:B------:R-:W-:-:S02]  /*e760*/  FSETP.NAN.AND P6, PT, R25, R25, PT ;  /* 0x000000191900720b */ /* 0x000fc40003fc8000 */
[----:B------:R-:W-:Y:S02]  /*e770*/  FSETP.GT.AND P3, PT, R4, -127, PT ;  /* 0xc2fe00000400780b */ /* 0x000fe40003f64000 */
[----:B------:R-:W-:Y:S02]  /*e780*/  @!P4 FSEL R25, R25, -127, P6 ;  /* 0xc2fe00001919c808 */ /* 0x000fe40003000000 */
[----:B------:R-:W-:Y:S02]  /*e790*/  FSETP.NAN.AND P5, PT, R37, R37, PT ;  /* 0x000000252500720b */ /* 0x000fe40003fa8000 */
[----:B------:R-:W-:Y:S01]  /*e7a0*/  FSETP.GEU.AND P4, PT, R38, 127, PT ;  /* 0x42fe00002600780b */ /* 0x000fe20003f8e000 */
[----:B------:R-:W-:Y:S01]  /*e7b0*/  F2I.S16.TRUNC.NTZ R37, R25 ;  /* 0x0000001900257305 */ /* 0x000fe2000020e900 */
[----:B------:R-:W-:Y:S02]  /*e7c0*/  LOP3.LUT R10, R31, 0xffff, RZ, 0xc0, !PT ;  /* 0x0000ffff1f0a7812 */ /* 0x000fe400078ec0ff */
[----:B------:R-:W-:-:S02]  /*e7d0*/  FSETP.NAN.AND P6, PT, R4, R4, PT ;  /* 0x000000040400720b */ /* 0x000fc40003fc8000 */
[----:B------:R-:W-:Y:S02]  /*e7e0*/  @P0 SEL R10, R10, 0x7f, P5 ;  /* 0x0000007f0a0a0807 */ /* 0x000fe40002800000 */
[----:B------:R-:W-:Y:S02]  /*e7f0*/  FSETP.GT.AND P0, PT, R5, -127, PT ;  /* 0xc2fe00000500780b */ /* 0x000fe40003f04000 */
[----:B------:R-:W-:Y:S02]  /*e800*/  @!P3 FSEL R4, R4, -127, P6 ;  /* 0xc2fe00000404b808 */ /* 0x000fe40003000000 */
[----:B------:R-:W-:Y:S02]  /*e810*/  FSETP.NAN.AND P5, PT, R38, R38, PT ;  /* 0x000000262600720b */ /* 0x000fe40003fa8000 */
[----:B--2---:R-:W-:Y:S02]  /*e820*/  LOP3.LUT R31, R9, 0xffff, RZ, 0xc0, !PT ;  /* 0x0000ffff091f7812 */ /* 0x004fe400078ec0ff */
[----:B------:R-:W-:Y:S01]  /*e830*/  FSETP.GEU.AND P3, PT, R24, 127, PT ;  /* 0x42fe00001800780b */ /* 0x000fe20003f6e000 */
[----:B------:R-:W1:Y:S01]  /*e840*/  F2I.S16.TRUNC.NTZ R9, R11 ;  /* 0x0000000b00097305 */ /* 0x000e62000020e900 */
[----:B------:R-:W-:-:S02]  /*e850*/  @P4 SEL R31, R31, 0x7f, P5 ;  /* 0x0000007f1f1f4807 */ /* 0x000fc40002800000 */
[C---:B------:R-:W-:Y:S02]  /*e860*/  FSETP.NAN.AND P6, PT, R5.reuse, R5, PT ;  /* 0x000000050500720b */ /* 0x040fe40003fc8000 */
[----:B------:R-:W-:Y:S02]  /*e870*/  FSETP.GT.AND P4, PT, R6, -127, PT ;  /* 0xc2fe00000600780b */ /* 0x000fe40003f84000 */
[----:B------:R-:W-:Y:S02]  /*e880*/  FSETP.NAN.AND P5, PT, R24, R24, PT ;  /* 0x000000181800720b */ /* 0x000fe40003fa8000 */
[----:B------:R-:W-:Y:S02]  /*e890*/  @!P0 FSEL R5, R5, -127, P6 ;  /* 0xc2fe000005058808 */ /* 0x000fe40003000000 */
[----:B0-----:R-:W-:Y:S02]  /*e8a0*/  LOP3.LUT R24, R35, 0xffff, RZ, 0xc0, !PT ;  /* 0x0000ffff23187812 */ /* 0x001fe400078ec0ff */
[----:B------:R-:W-:-:S02]  /*e8b0*/  FSETP.GEU.AND P0, PT, R11, 127, PT ;  /* 0x42fe00000b00780b */ /* 0x000fc40003f0e000 */
[----:B------:R-:W-:Y:S02]  /*e8c0*/  PRMT R27, R18, 0x3340, R27 ;  /* 0x00003340121b7816 */ /* 0x000fe4000000001b */
[----:B------:R-:W0:Y:S01]  /*e8d0*/  F2I.S16.TRUNC.NTZ R18, R4 ;  /* 0x0000000400127305 */ /* 0x000e22000020e900 */
[----:B------:R-:W-:Y:S02]  /*e8e0*/  @P3 SEL R24, R24, 0x7f, P5 ;  /* 0x0000007f18183807 */ /* 0x000fe40002800000 */
[----:B------:R-:W-:Y:S02]  /*e8f0*/  FSETP.NAN.AND P6, PT, R6, R6, PT ;  /* 0x000000060600720b */ /* 0x000fe40003fc8000 */
[----:B------:R-:W-:Y:S02]  /*e900*/  FSETP.GT.AND P3, PT, R2, -127, PT ;  /* 0xc2fe00000200780b */ /* 0x000fe40003f64000 */
[----:B------:R-:W-:Y:S02]  /*e910*/  FSETP.NAN.AND P5, PT, R11, R11, PT ;  /* 0x0000000b0b00720b */ /* 0x000fe40003fa8000 */
[----:B------:R-:W2:Y:S01]  /*e920*/  F2I.S16.TRUNC.NTZ R11, R5 ;  /* 0x00000005000b7305 */ /* 0x000ea2000020e900 */
[----:B------:R-:W-:-:S02]  /*e930*/  @!P4 FSEL R6, R6, -127, P6 ;  /* 0xc2fe00000606c808 */ /* 0x000fc40003000000 */
[----:B------:R-:W-:Y:S02]  /*e940*/  FSETP.GEU.AND P4, PT, R4, 127, PT ;  /* 0x42fe00000400780b */ /* 0x000fe40003f8e000 */
[----:B-1----:R-:W-:Y:S02]  /*e950*/  LOP3.LUT R9, R9, 0xffff, RZ, 0xc0, !PT ;  /* 0x0000ffff09097812 */ /* 0x002fe400078ec0ff */
[C---:B------:R-:W-:Y:S02]  /*e960*/  FSETP.NAN.AND P6, PT, R2.reuse, R2, PT ;  /* 0x000000020200720b */ /* 0x040fe40003fc8000 */
[----:B------:R-:W-:Y:S02]  /*e970*/  @P0 SEL R9, R9, 0x7f, P5 ;  /* 0x0000007f09090807 */ /* 0x000fe40002800000 */
[----:B------:R-:W-:Y:S02]  /*e980*/  FSETP.GEU.AND P0, PT, R5, 127, PT ;  /* 0x42fe00000500780b */ /* 0x000fe40003f0e000 */
[----:B------:R-:W-:-:S02]  /*e990*/  @!P3 FSEL R2, R2, -127, P6 ;  /* 0xc2fe00000202b808 */ /* 0x000fc40003000000 */
[----:B------:R-:W-:Y:S02]  /*e9a0*/  FSETP.NAN.AND P5, PT, R4, R4, PT ;  /* 0x000000040400720b */ /* 0x000fe40003fa8000 */
[----:B0-----:R-:W-:Y:S01]  /*e9b0*/  LOP3.LUT R18, R18, 0xffff, RZ, 0xc0, !PT ;  /* 0x0000ffff12127812 */ /* 0x001fe200078ec0ff */
[----:B------:R-:W-:Y:S01]  /*e9c0*/  F2I.S16.TRUNC.NTZ R4, R6 ;  /* 0x0000000600047305 */ /* 0x000fe2000020e900 */
[----:B------:R-:W-:Y:S02]  /*e9d0*/  FSETP.GEU.AND P3, PT, R20, 127, PT ;  /* 0x42fe00001400780b */ /* 0x000fe40003f6e000 */
[----:B------:R-:W-:Y:S02]  /*e9e0*/  PRMT R40, R40, 0x3340, R3 ;  /* 0x0000334028287816 */ /* 0x000fe40000000003 */
[----:B------:R-:W-:Y:S02]  /*e9f0*/  @P4 SEL R18, R18, 0x7f, P5 ;  /* 0x0000007f12124807 */ /* 0x000fe40002800000 */
[----:B------:R-:W-:Y:S01]  /*ea00*/  FSETP.NAN.AND P6, PT, R5, R5, PT ;  /* 0x000000050500720b */ /* 0x000fe20003fc8000 */
[----:B------:R-:W0:Y:S01]  /*ea10*/  F2I.S16.TRUNC.NTZ R3, R2 ;  /* 0x0000000200037305 */ /* 0x000e22000020e900 */
[----:B------:R-:W-:-:S02]  /*ea20*/  FSETP.GEU.AND P4, PT, R25, 127, PT ;  /* 0x42fe00001900780b */ /* 0x000fc40003f8e000 */
[----:B--2---:R-:W-:Y:S02]  /*ea30*/  LOP3.LUT R11, R11, 0xffff, RZ, 0xc0, !PT ;  /* 0x0000ffff0b0b7812 */ /* 0x004fe400078ec0ff */
[----:B------:R-:W-:Y:S02]  /*ea40*/  FSETP.NAN.AND P5, PT, R20, R20, PT ;  /* 0x000000141400720b */ /* 0x000fe40003fa8000 */
[----:B------:R-:W-:Y:S02]  /*ea50*/  LOP3.LUT R5, R36, 0xffff, RZ, 0xc0, !PT ;  /* 0x0000ffff24057812 */ /* 0x000fe400078ec0ff */
[----:B------:R-:W-:Y:S02]  /*ea60*/  @P0 SEL R11, R11, 0x7f, P6 ;  /* 0x0000007f0b0b0807 */ /* 0x000fe40003000000 */
[----:B------:R-:W-:Y:S02]  /*ea70*/  FSETP.GEU.AND P6, PT, R2, 127, PT ;  /* 0x42fe00000200780b */ /* 0x000fe40003fce000 */
[----:B------:R-:W-:-:S02]  /*ea80*/  @P3 SEL R5, R5, 0x7f, P5 ;  /* 0x0000007f05053807 */ /* 0x000fc40002800000 */
[----:B------:R-:W-:Y:S02]  /*ea90*/  FSETP.GEU.AND P0, PT, R6, 127, PT ;  /* 0x42fe00000600780b */ /* 0x000fe40003f0e000 */
[----:B------:R-:W-:Y:S02]  /*eaa0*/  FSETP.NAN.AND P5, PT, R25, R25, PT ;  /* 0x000000191900720b */ /* 0x000fe40003fa8000 */
[----:B------:R-:W-:Y:S02]  /*eab0*/  LOP3.LUT R20, R37, 0xffff, RZ, 0xc0, !PT ;  /* 0x0000ffff25147812 */ /* 0x000fe400078ec0ff */
[----:B0-----:R-:W-:Y:S02]  /*eac0*/  LOP3.LUT R3, R3, 0xffff, RZ, 0xc0, !PT ;  /* 0x0000ffff03037812 */ /* 0x001fe400078ec0ff */
[----:B------:R-:W-:Y:S02]  /*ead0*/  @P4 SEL R20, R20, 0x7f, P5 ;  /* 0x0000007f14144807 */ /* 0x000fe40002800000 */
[----:B------:R-:W-:-:S02]  /*eae0*/  FSETP.NAN.AND P4, PT, R2, R2, PT ;  /* 0x000000020200720b */ /* 0x000fc40003f88000 */
[----:B------:R-:W-:Y:S02]  /*eaf0*/  FSETP.NAN.AND P3, PT, R6, R6, PT ;  /* 0x000000060600720b */ /* 0x000fe40003f68000 */
[----:B------:R-:W-:Y:S02]  /*eb00*/  LOP3.LUT R4, R4, 0xffff, RZ, 0xc0, !PT ;  /* 0x0000ffff04047812 */ /* 0x000fe400078ec0ff */
[----:B------:R-:W-:Y:S02]  /*eb10*/  @P6 SEL R3, R3, 0x7f, P4 ;  /* 0x0000007f03036807 */ /* 0x000fe40002000000 */
[----:B------:R-:W-:Y:S02]  /*eb20*/  @P0 SEL R4, R4, 0x7f, P3 ;  /* 0x0000007f04040807 */ /* 0x000fe40001800000 */
[----:B------:R-:W-:Y:S02]  /*eb30*/  PRMT R20, R20, 0x3340, R3 ;  /* 0x0000334014147816 */ /* 0x000fe40000000003 */
[----:B------:R-:W-:-:S02]  /*eb40*/  SHF.R.S32.HI R3, RZ, 0x1f, R41 ;  /* 0x0000001fff037819 */ /* 0x000fc40000011429 */
[----:B------:R-:W-:Y:S02]  /*eb50*/  IADD3 R2, P0, R41, c[0x0][0x1c0], RZ ;  /* 0x0000700029027a10 */ /* 0x000fe40007f1e0ff */
[----:B------:R-:W-:Y:S02]  /*eb60*/  PRMT R34, R34, 0x3340, R15 ;  /* 0x0000334022227816 */ /* 0x000fe4000000000f */
[----:B------:R-:W-:Y:S02]  /*eb70*/  IADD3.X R3, R3, c[0x0][0x1c4], RZ, P0, !PT ;  /* 0x0000710003037a10 */ /* 0x000fe400007fe4ff */
[----:B------:R-:W-:Y:S02]  /*eb80*/  PLOP3.LUT P0, PT, PT, PT, UP0, 0x40, 0x0 ;  /* 0x000000000000781c */ /* 0x000fe40003f0e808 */
[----:B------:R-:W-:Y:S02]  /*eb90*/  PRMT R14, R21, 0x3340, R14 ;  /* 0x00003340150e7816 */ /* 0x000fe4000000000e */
[----:B------:R-:W-:-:S02]  /*eba0*/  PRMT R29, R29, 0x3340, R28 ;  /* 0x000033401d1d7816 */ /* 0x000fc4000000001c */
[----:B------:R-:W-:Y:S02]  /*ebb0*/  PRMT R16, R17, 0x3340, R16 ;  /* 0x0000334011107816 */ /* 0x000fe40000000010 */
[----:B------:R-:W-:Y:S02]  /*ebc0*/  PRMT R19, R30, 0x3340, R19 ;  /* 0x000033401e137816 */ /* 0x000fe40000000013 */
[----:B------:R-:W-:Y:S02]  /*ebd0*/  PRMT R12, R39, 0x3340, R12 ;  /* 0x00003340270c7816 */ /* 0x000fe4000000000c */
[----:B------:R-:W-:Y:S02]  /*ebe0*/  PRMT R13, R32, 0x3340, R13 ;  /* 0x00003340200d7816 */ /* 0x000fe4000000000d */
[----:B------:R-:W-:Y:S02]  /*ebf0*/  PRMT R18, R31, 0x3340, R18 ;  /* 0x000033401f127816 */ /* 0x000fe40000000012 */
[----:B------:R-:W-:-:S02]  /*ec00*/  PRMT R11, R24, 0x3340, R11 ;  /* 0x00003340180b7816 */ /* 0x000fc4000000000b */
[----:B------:R-:W-:Y:S02]  /*ec10*/  PRMT R15, R5, 0x3340, R4 ;  /* 0x00003340050f7816 */ /* 0x000fe40000000004 */
[----:B------:R-:W-:Y:S02]  /*ec20*/  PRMT R7, R8, 0x3340, R7 ;  /* 0x0000334008077816 */ /* 0x000fe40000000007 */
[----:B------:R-:W-:Y:S02]  /*ec30*/  PRMT R26, R33, 0x3340, R26 ;  /* 0x00003340211a7816 */ /* 0x000fe4000000001a */
[----:B------:R-:W-:Y:S02]  /*ec40*/  PRMT R9, R10, 0x3340, R9 ;  /* 0x000033400a097816 */ /* 0x000fe40000000009 */
[----:B------:R-:W-:Y:S02]  /*ec50*/  SHF.R.S32.HI R5, RZ, 0x1f, R42 ;  /* 0x0000001fff057819 */ /* 0x000fe4000001142a */
[----:B------:R-:W-:-:S02]  /*ec60*/  IADD3 R4, P3, R42, c[0x0][0x1c0], RZ ;  /* 0x000070002a047a10 */ /* 0x000fc40007f7e0ff */
[----:B------:R-:W-:Y:S02]  /*ec70*/  PRMT R28, R27, 0x5410, R14 ;  /* 0x000054101b1c7816 */ /* 0x000fe4000000000e */
[----:B------:R-:W-:Y:S02]  /*ec80*/  PRMT R29, R29, 0x5410, R16 ;  /* 0x000054101d1d7816 */ /* 0x000fe40000000010 */
[----:B------:R-:W-:Y:S02]  /*ec90*/  PRMT R30, R19, 0x5410, R12 ;  /* 0x00005410131e7816 */ /* 0x000fe4000000000c */
[----:B------:R-:W-:Y:S02]  /*eca0*/  PRMT R31, R40, 0x5410, R13 ;  /* 0x00005410281f7816 */ /* 0x000fe4000000000d */
[----:B------:R-:W-:Y:S02]  /*ecb0*/  PRMT R10, R18, 0x5410, R11 ;  /* 0x00005410120a7816 */ /* 0x000fe4000000000b */
[----:B------:R-:W-:Y:S01]  /*ecc0*/  PRMT R8, R34, 0x5410, R7 ;  /* 0x0000541022087816 */ /* 0x000fe20000000007 */
[----:B------:R0:W-:Y:S01]  /*ecd0*/  @!P1 STG.E.128 [R2.64], R28 ;  /* 0x0000001c02009986 */ /* 0x0001e2000c101d1c */
[----:B------:R-:W-:-:S02]  /*ece0*/  PRMT R9, R26, 0x5410, R9 ;  /* 0x000054101a097816 */ /* 0x000fc40000000009 */
[----:B------:R-:W-:Y:S02]  /*ecf0*/  IADD3.X R5, R5, c[0x0][0x1c4], RZ, P3, !PT ;  /* 0x0000710005057a10 */ /* 0x000fe40001ffe4ff */
[----:B------:R-:W-:-:S05]  /*ed00*/  PRMT R11, R15, 0x5410, R20 ;  /* 0x000054100f0b7816 */ /* 0x000fca0000000014 */
[----:B------:R0:W-:Y:S01]  /*ed10*/  @!P2 STG.E.128 [R4.64], R8 ;  /* 0x000000080400a986 */ /* 0x0001e2000c101d1c */
[----:B------:R-:W-:Y:S01]  /*ed20*/  @!P0 CALL.REL.NOINC `(.L_x_5) ;  /* 0x0000001000008944 */ /* 0x000fe20003c00000 */
[----:B------:R-:W-:Y:S05]  /*ed30*/  BRA `(.L_x_6) ;  /* 0xffffe53000007947 */ /* 0x000fea000383ffff */
.L_x_5:
[----:B------:R-:W-:Y:S05]  /*ed40*/  EXIT ;  /* 0x000000000000794d */ /* 0x000fea0003800000 */
.L_x_7:
[----:B------:R-:W-:-:S00]  /*ed50*/  BRA `(.L_x_7) ;  /* 0xfffffff000007947 */ /* 0x000fc0000383ffff */
[----:B------:R-:W-:-:S00]  /*ed60*/  NOP ;  /* 0x0000000000007918 */ /* 0x000fc00000000000 */
        /* <DEDUP_REMOVED lines=9> */
.L_x_8:


//--------------------- .nv.global.init           --------------------------
	.section	.nv.global.init,"aw",@progbits
.nv.global.init:
	.type		_$_str,@object
	.size		_$_str,(.L_0 - _$_str)
_$_str:
        /*0000*/ 	.byte	0x5f, 0x5f, 0x43, 0x55, 0x44, 0x41, 0x5f, 0x46, 0x54, 0x5a, 0x00
.L_0:


//--------------------- .nv.shared.triton_red_fused__to_copy_add_amax_amin_clamp_mul_native_layer_norm_reciprocal_10 --------------------------
	.section	.nv.shared.triton_red_fused__to_copy_add_amax_amin_clamp_mul_native_layer_norm_reciprocal_10,"aw",@nobits
	.sectionflags	@""
	.align	16
